def matmul_kernel(
    a_ptr,
    b_ptr,
    c_ptr,
    M,
    N,
    K,
    stride_am,
    stride_ak,
    stride_bk,
    stride_bn,
    stride_cm,
    stride_cn,
    BLOCK_M: tl.constexpr,
    BLOCK_N: tl.constexpr,
    BLOCK_K: tl.constexpr,
    GROUP_M: tl.constexpr,
):
    pid = tl.program_id(axis=0)
    num_pid_m = tl.cdiv(M, BLOCK_M)
    num_pid_n = tl.cdiv(N, BLOCK_N)
    num_pid_in_group = GROUP_M * num_pid_n
    group_id = pid // num_pid_in_group
    first_pid_m = group_id * GROUP_M
    group_size_m = min(num_pid_m - first_pid_m, GROUP_M)
    pid_m = first_pid_m + ((pid % num_pid_in_group) % group_size_m)
    pid_n = (pid % num_pid_in_group) // group_size_m

    offs_am = (pid_m * BLOCK_M + tl.arange(0, BLOCK_M)) % M
    offs_bn = (pid_n * BLOCK_N + tl.arange(0, BLOCK_N)) % N
    offs_k = tl.arange(0, BLOCK_K)
    a_ptrs = a_ptr + offs_am[:, None] * stride_am + offs_k[None, :] * stride_ak
    b_ptrs = b_ptr + offs_k[:, None] * stride_bk + offs_bn[None, :] * stride_bn

    acc = tl.zeros((BLOCK_M, BLOCK_N), dtype=tl.float32)
    for kk in range(0, tl.cdiv(K, BLOCK_K)):
        a = tl.load(a_ptrs, mask=offs_k[None, :] < K - kk * BLOCK_K, other=0.0)
        b = tl.load(b_ptrs, mask=offs_k[:, None] < K - kk * BLOCK_K, other=0.0)
        acc = tl.dot(a, b, acc)
        a_ptrs += BLOCK_K * stride_ak
        b_ptrs += BLOCK_K * stride_bk

    c = acc.to(c_ptr.dtype.element_ty)
    offs_cm = pid_m * BLOCK_M + tl.arange(0, BLOCK_M)
    offs_cn = pid_n * BLOCK_N + tl.arange(0, BLOCK_N)
    c_ptrs = c_ptr + offs_cm[:, None] * stride_cm + offs_cn[None, :] * stride_cn
    mask = (offs_cm[:, None] < M) & (offs_cn[None, :] < N)
    tl.store(c_ptrs, c, mask=mask)

# config = {"BLOCK_K": 128, "BLOCK_M": 256, "BLOCK_N": 512, "GROUP_M": 8, "arch": "sm_90", "dtype": "fp8e4m3", "num_ctas": 2, "num_stages": 3, "num_warps": 4}
# arch = sm_90


// ===== COMPILED SASS (sm_90a) =====

	.target	sm_90a

	.elftype	@"ET_EXEC"


//--------------------- .note.nv.tkinfo           --------------------------
	.section	.note.nv.tkinfo,"",@"SHT_NOTE"
	.sectionflags	@"SHF_NOTE_NV_TKINFO"
	.tkinfo
        /*0018*/ 	.word	0x00000002
        /*0030*/ 	.string	""
        /*0030*/ 	.string	"ptxas"
        /*0030*/ 	.string	"Cuda compilation tools, release 13.0, V13.0.88"
        /*0030*/ 	.string	"Build cuda_13.0.r13.0/compiler.36424714_0"
        /*0030*/ 	.string	"-v  -suppress-debug-info  -lineinfo  -arch sm_90a "



//--------------------- .note.nv.cuinfo           --------------------------
	.section	.note.nv.cuinfo,"",@"SHT_NOTE"
	.sectionflags	@"SHF_NOTE_NV_CUINFO"
        /*0018*/ 	.short	0x0002
        /*001a*/ 	.short	0x005a
        /*001c*/ 	.short	0x0082
	.zero		2


//--------------------- .nv.info                  --------------------------
	.section	.nv.info,"",@"SHT_CUDA_INFO"
	.align	4


	//----- nvinfo : EIATTR_REGCOUNT
	.align		4
        /*0000*/ 	.byte	0x04, 0x2f
        /*0002*/ 	.short	(.L_1 - .L_0)
	.align		4
.L_0:
        /*0004*/ 	.word	index@(matmul_kernel)
        /*0008*/ 	.word	0x000000ff


	//----- nvinfo : EIATTR_FRAME_SIZE
	.align		4
.L_1:
        /*000c*/ 	.byte	0x04, 0x11
        /*000e*/ 	.short	(.L_3 - .L_2)
	.align		4
.L_2:
        /*0010*/ 	.word	index@(matmul_kernel)
        /*0014*/ 	.word	0x00002590


	//----- nvinfo : EIATTR_MIN_STACK_SIZE
	.align		4
.L_3:
        /*0018*/ 	.byte	0x04, 0x12
        /*001a*/ 	.short	(.L_5 - .L_4)
	.align		4
.L_4:
        /*001c*/ 	.word	index@(matmul_kernel)
        /*0020*/ 	.word	0x00002590
.L_5:


//--------------------- .nv.compat                --------------------------
	.section	.nv.compat,"",@"SHT_CUDA_COMPAT_INFO"
	.align	4
        /*0000*/ 	.byte	0x02, 0x09, 0x01, 0x00, 0x02, 0x02, 0x04, 0x00, 0x02, 0x05, 0x05, 0x00, 0x03, 0x07, 0x01, 0x01
        /*0010*/ 	.byte	0x02, 0x03, 0x00, 0x00, 0x02, 0x06, 0x01, 0x00, 0x04, 0x0b, 0x08, 0x00, 0x00, 0x00, 0x00, 0x00
        /*0020*/ 	.byte	0x00, 0x00, 0x00, 0x00


//--------------------- .nv.info.matmul_kernel    --------------------------
	.section	.nv.info.matmul_kernel,"",@"SHT_CUDA_INFO"
	.sectionflags	@""
	.align	4


	//----- nvinfo : EIATTR_CUDA_API_VERSION
	.align		4
        /*0000*/ 	.byte	0x04, 0x37
        /*0002*/ 	.short	(.L_7 - .L_6)
.L_6:
        /*0004*/ 	.word	0x00000082


	//----- nvinfo : EIATTR_KPARAM_INFO
	.align		4
.L_7:
        /*0008*/ 	.byte	0x04, 0x17
        /*000a*/ 	.short	(.L_9 - .L_8)
.L_8:
        /*000c*/ 	.word	0x00000000
        /*0010*/ 	.short	0x000d
        /*0012*/ 	.short	0x0048
        /*0014*/ 	.byte	0x00, 0xf4, 0x21, 0x00


	//----- nvinfo : EIATTR_KPARAM_INFO
	.align		4
.L_9:
        /*0018*/ 	.byte	0x04, 0x17
        /*001a*/ 	.short	(.L_11 - .L_10)
.L_10:
        /*001c*/ 	.word	0x00000000
        /*0020*/ 	.short	0x000c
        /*0022*/ 	.short	0x0040
        /*0024*/ 	.byte	0x00, 0xf4, 0x21, 0x00


	//----- nvinfo : EIATTR_KPARAM_INFO
	.align		4
.L_11:
        /*0028*/ 	.byte	0x04, 0x17
        /*002a*/ 	.short	(.L_13 - .L_12)
.L_12:
        /*002c*/ 	.word	0x00000000
        /*0030*/ 	.short	0x000b
        /*0032*/ 	.short	0x0038
        /*0034*/ 	.byte	0x00, 0xf0, 0x11, 0x00


	//----- nvinfo : EIATTR_KPARAM_INFO
	.align		4
.L_13:
        /*0038*/ 	.byte	0x04, 0x17
        /*003a*/ 	.short	(.L_15 - .L_14)
.L_14:
        /*003c*/ 	.word	0x00000000
        /*0040*/ 	.short	0x000a
        /*0042*/ 	.short	0x0034
        /*0044*/ 	.byte	0x00, 0xf0, 0x11, 0x00


	//----- nvinfo : EIATTR_KPARAM_INFO
	.align		4
.L_15:
        /*0048*/ 	.byte	0x04, 0x17
        /*004a*/ 	.short	(.L_17 - .L_16)
.L_16:
        /*004c*/ 	.word	0x00000000
        /*0050*/ 	.short	0x0009
        /*0052*/ 	.short	0x0030
        /*0054*/ 	.byte	0x00, 0xf0, 0x11, 0x00


	//----- nvinfo : EIATTR_KPARAM_INFO
	.align		4
.L_17:
        /*0058*/ 	.byte	0x04, 0x17
        /*005a*/ 	.short	(.L_19 - .L_18)
.L_18:
        /*005c*/ 	.word	0x00000000
        /*0060*/ 	.short	0x0008
        /*0062*/ 	.short	0x002c
        /*0064*/ 	.byte	0x00, 0xf0, 0x11, 0x00


	//----- nvinfo : EIATTR_KPARAM_INFO
	.align		4
.L_19:
        /*0068*/ 	.byte	0x04, 0x17
        /*006a*/ 	.short	(.L_21 - .L_20)
.L_20:
        /*006c*/ 	.word	0x00000000
        /*0070*/ 	.short	0x0007
        /*0072*/ 	.short	0x0028
        /*0074*/ 	.byte	0x00, 0xf0, 0x11, 0x00


	//----- nvinfo : EIATTR_KPARAM_INFO
	.align		4
.L_21:
        /*0078*/ 	.byte	0x04, 0x17
        /*007a*/ 	.short	(.L_23 - .L_22)
.L_22:
        /*007c*/ 	.word	0x00000000
        /*0080*/ 	.short	0x0006
        /*0082*/ 	.short	0x0024
        /*0084*/ 	.byte	0x00, 0xf0, 0x11, 0x00


	//----- nvinfo : EIATTR_KPARAM_INFO
	.align		4
.L_23:
        /*0088*/ 	.byte	0x04, 0x17
        /*008a*/ 	.short	(.L_25 - .L_24)
.L_24:
        /*008c*/ 	.word	0x00000000
        /*0090*/ 	.short	0x0005
        /*0092*/ 	.short	0x0020
        /*0094*/ 	.byte	0x00, 0xf0, 0x11, 0x00


	//----- nvinfo : EIATTR_KPARAM_INFO
	.align		4
.L_25:
        /*0098*/ 	.byte	0x04, 0x17
        /*009a*/ 	.short	(.L_27 - .L_26)
.L_26:
        /*009c*/ 	.word	0x00000000
        /*00a0*/ 	.short	0x0004
        /*00a2*/ 	.short	0x001c
        /*00a4*/ 	.byte	0x00, 0xf0, 0x11, 0x00


	//----- nvinfo : EIATTR_KPARAM_INFO
	.align		4
.L_27:
        /*00a8*/ 	.byte	0x04, 0x17
        /*00aa*/ 	.short	(.L_29 - .L_28)
.L_28:
        /*00ac*/ 	.word	0x00000000
        /*00b0*/ 	.short	0x0003
        /*00b2*/ 	.short	0x0018
        /*00b4*/ 	.byte	0x00, 0xf0, 0x11, 0x00


	//----- nvinfo : EIATTR_KPARAM_INFO
	.align		4
.L_29:
        /*00b8*/ 	.byte	0x04, 0x17
        /*00ba*/ 	.short	(.L_31 - .L_30)
.L_30:
        /*00bc*/ 	.word	0x00000000
        /*00c0*/ 	.short	0x0002
        /*00c2*/ 	.short	0x0010
        /*00c4*/ 	.byte	0x00, 0xf4, 0x21, 0x00


	//----- nvinfo : EIATTR_KPARAM_INFO
	.align		4
.L_31:
        /*00c8*/ 	.byte	0x04, 0x17
        /*00ca*/ 	.short	(.L_33 - .L_32)
.L_32:
        /*00cc*/ 	.word	0x00000000
        /*00d0*/ 	.short	0x0001
        /*00d2*/ 	.short	0x0008
        /*00d4*/ 	.byte	0x00, 0xf4, 0x21, 0x00


	//----- nvinfo : EIATTR_KPARAM_INFO
	.align		4
.L_33:
        /*00d8*/ 	.byte	0x04, 0x17
        /*00da*/ 	.short	(.L_35 - .L_34)
.L_34:
        /*00dc*/ 	.word	0x00000000
        /*00e0*/ 	.short	0x0000
        /*00e2*/ 	.short	0x0000
        /*00e4*/ 	.byte	0x00, 0xf4, 0x21, 0x00


	//----- nvinfo : EIATTR_EXPLICIT_CLUSTER
	.align		4
.L_35:
        /*00e8*/ 	.byte	0x01, 0x3e
	.zero		2


	//----- nvinfo : EIATTR_CTA_PER_CLUSTER
	.align		4
        /*00ec*/ 	.byte	0x04, 0x3d
        /*00ee*/ 	.short	(.L_37 - .L_36)
.L_36:
        /*00f0*/ 	.word	0x00000002
        /*00f4*/ 	.word	0x00000001
        /*00f8*/ 	.word	0x00000001


	//----- nvinfo : EIATTR_SPARSE_MMA_MASK
	.align		4
.L_37:
        /*00fc*/ 	.byte	0x03, 0x50
        /*00fe*/ 	.short	0x0000


	//----- nvinfo : EIATTR_MAXREG_COUNT
	.align		4
        /*0100*/ 	.byte	0x03, 0x1b
        /*0102*/ 	.short	0x00ff


	//----- nvinfo : EIATTR_NUM_BARRIERS
	.align		4
        /*0104*/ 	.byte	0x02, 0x4c
        /*0106*/ 	.byte	0x01
	.zero		1


	//----- nvinfo : EIATTR_ANNOTATIONS
	.align		4
        /*0108*/ 	.byte	0x04, 0x55
        /*010a*/ 	.short	(.L_39 - .L_38)


	//   ....[0]....
.L_38:
        /*010c*/ 	.word	0x00000001
        /*0110*/ 	.byte	0x80, 0x05, 0x00, 0x00, 0x01, 0x00, 0x00, 0x00, 0xb0, 0x05, 0x00, 0x00, 0x01, 0x00, 0x00, 0x00
        /* <DEDUP_REMOVED lines=2197> */
        /*8a70*/ 	.byte	0x60, 0x74, 0x03, 0x00


	//----- nvinfo : EIATTR_MERCURY_ISA_VERSION
	.align		4
.L_39:
        /*8a74*/ 	.byte	0x03, 0x5f
        /*8a76*/ 	.short	0x0101


	//----- nvinfo : EIATTR_EXIT_INSTR_OFFSETS
	.align		4
        /*8a78*/ 	.byte	0x04, 0x1c
        /*8a7a*/ 	.short	(.L_41 - .L_40)


	//   ....[0]....
.L_40:
        /*8a7c*/ 	.word	0x0008bb20


	//   ....[1]....
        /*8a80*/ 	.word	0x0008bb40


	//----- nvinfo : EIATTR_REQNTID
	.align		4
.L_41:
        /*8a84*/ 	.byte	0x04, 0x10
        /*8a86*/ 	.short	(.L_43 - .L_42)
.L_42:
        /*8a88*/ 	.word	0x00000080
        /*8a8c*/ 	.word	0x00000001
        /*8a90*/ 	.word	0x00000001


	//----- nvinfo : EIATTR_CBANK_PARAM_SIZE
	.align		4
.L_43:
        /*8a94*/ 	.byte	0x03, 0x19
        /*8a96*/ 	.short	0x0050


	//----- nvinfo : EIATTR_PARAM_CBANK
	.align		4
        /*8a98*/ 	.byte	0x04, 0x0a
        /*8a9a*/ 	.short	(.L_45 - .L_44)
	.align		4
.L_44:
        /*8a9c*/ 	.word	index@(.nv.constant0.matmul_kernel)
        /*8aa0*/ 	.short	0x0210
        /*8aa2*/ 	.short	0x0050


	//----- nvinfo : EIATTR_SW_WAR
	.align		4
.L_45:
        /*8aa4*/ 	.byte	0x04, 0x36
        /*8aa6*/ 	.short	(.L_47 - .L_46)
.L_46:
        /*8aa8*/ 	.word	0x00000008
.L_47:


//--------------------- .nv.callgraph             --------------------------
	.section	.nv.callgraph,"",@"SHT_CUDA_CALLGRAPH"
	.align	4
	.sectionentsize	8
	.align		4
        /*0000*/ 	.word	0x00000000
	.align		4
        /*0004*/ 	.word	0xffffffff
	.align		4
        /*0008*/ 	.word	0x00000000
	.align		4
        /*000c*/ 	.word	0xfffffffe
	.align		4
        /*0010*/ 	.word	0x00000000
	.align		4
        /*0014*/ 	.word	0xfffffffd
	.align		4
        /*0018*/ 	.word	0x00000000
	.align		4
        /*001c*/ 	.word	0xfffffffc


//--------------------- .text.matmul_kernel       --------------------------
	.section	.text.matmul_kernel,"ax",@progbits
	.align	128
        .global         matmul_kernel
        .type           matmul_kernel,@function
        .size           matmul_kernel,(.L_x_4 - matmul_kernel)
        .other          matmul_kernel,@"STO_CUDA_ENTRY STV_DEFAULT"
matmul_kernel:
.text.matmul_kernel:
[----:B------:R-:W0:Y:S08]  /*0000*/  LDC R1, c[0x0][0x28] ;  /* 0x00000a00ff017b82 */ /* 0x000e300000000800 */
[----:B------:R-:W1:Y:S01]  /*0010*/  LDC.64 R124, c[0x0][0x228] ;  /* 0x00008a00ff7c7b82 */ /* 0x000e620000000a00 */
[----:B0-----:R-:W-:Y:S01]  /*0020*/  VIADD R1, R1, 0xffffda70 ;  /* 0xffffda7001017836 */ /* 0x001fe20000000000 */
[----:B------:R-:W0:Y:S06]  /*0030*/  S2R R126, SR_TID.X ;  /* 0x00000000007e7919 */ /* 0x000e2c0000002100 */
[----:B------:R-:W2:Y:S08]  /*0040*/  S2UR UR4, SR_CTAID.X ;  /* 0x00000000000479c3 */ /* 0x000eb00000002500 */
[----:B------:R-:W3:Y:S01]  /*0050*/  S2UR UR7, SR_CgaCtaId ;  /* 0x00000000000779c3 */ /* 0x000ee20000008800 */
[----:B-1----:R-:W-:-:S05]  /*0060*/  VIADD R0, R125, 0x1ff ;  /* 0x000001ff7d007836 */ /* 0x002fca0000000000 */
[----:B------:R-:W-:Y:S02]  /*0070*/  SHF.R.S32.HI R3, RZ, 0x1f, R0 ;  /* 0x0000001fff037819 */ /* 0x000fe40000011400 */
[----:B--2---:R-:W-:Y:S01]  /*0080*/  I2FP.F32.U32 R5, UR4 ;  /* 0x0000000400057c45 */ /* 0x004fe20008201000 */
[----:B------:R-:W-:Y:S01]  /*0090*/  ULDC UR4, c[0x0][0x150] ;  /* 0x0000540000047ab9 */ /* 0x000fe20000000800 */
[----:B------:R-:W-:Y:S02]  /*00a0*/  LEA.HI R3, R3, R0, RZ, 0x9 ;  /* 0x0000000003037211 */ /* 0x000fe400078f48ff */
[----:B0-----:R-:W-:Y:S01]  /*00b0*/  LOP3.LUT R127, R126, 0x7f, RZ, 0xc0, !PT ;  /* 0x0000007f7e7f7812 */ /* 0x001fe200078ec0ff */
[----:B------:R-:W-:Y:S01]  /*00c0*/  FMUL R5, R5, UR4 ;  /* 0x0000000405057c20 */ /* 0x000fe20008400000 */
[----:B------:R-:W-:Y:S01]  /*00d0*/  SHF.R.S32.HI R3, RZ, 0x9, R3 ;  /* 0x00000009ff037819 */ /* 0x000fe20000011403 */
[----:B------:R-:W-:Y:S01]  /*00e0*/  UMOV UR4, 0x400 ;  /* 0x0000040000047882 */ /* 0x000fe20000000000 */
[----:B---3--:R-:W-:-:S02]  /*00f0*/  USHF.L.U32 UR6, UR7, 0x7, URZ ;  /* 0x0000000707067899 */ /* 0x008fc4000800063f */
[----:B------:R-:W-:Y:S01]  /*0100*/  ULEA UR4, UR7, UR4, 0x18 ;  /* 0x0000000407047291 */ /* 0x000fe2000f8ec03f */
[----:B------:R-:W-:Y:S01]  /*0110*/  IMAD.SHL.U32 R4, R3, 0x8, RZ ;  /* 0x0000000803047824 */ /* 0x000fe200078e00ff */
[----:B------:R-:W0:Y:S01]  /*0120*/  F2I.U32.TRUNC.NTZ R5, R5 ;  /* 0x0000000500057305 */ /* 0x000e22000020f000 */
[----:B------:R-:W-:-:S03]  /*0130*/  ULOP3.LUT UR6, UR6, 0x80, URZ, 0xc0, !UPT ;  /* 0x0000008006067892 */ /* 0x000fc6000f8ec03f */
[----:B------:R-:W-:-:S04]  /*0140*/  IABS R7, R4 ;  /* 0x0000000400077213 */ /* 0x000fc80000000000 */
[----:B------:R-:W1:Y:S01]  /*0150*/  I2F.RP R0, R7 ;  /* 0x0000000700007306 */ /* 0x000e620000209400 */
[----:B0-----:R-:W-:-:S07]  /*0160*/  IABS R11, R5 ;  /* 0x00000005000b7213 */ /* 0x001fce0000000000 */
[----:B-1----:R-:W0:Y:S02]  /*0170*/  MUFU.RCP R0, R0 ;  /* 0x0000000000007308 */ /* 0x002e240000001000 */
[----:B0-----:R-:W-:Y:S01]  /*0180*/  VIADD R2, R0, 0xffffffe ;  /* 0x0ffffffe00027836 */ /* 0x001fe20000000000 */
[----:B------:R-:W-:-:S05]  /*0190*/  IABS R0, R4 ;  /* 0x0000000400007213 */ /* 0x000fca0000000000 */
[----:B------:R0:W1:Y:S01]  /*01a0*/  F2I.FTZ.U32.TRUNC.NTZ R3, R2 ;  /* 0x0000000200037305 */ /* 0x000062000021f000 */
[----:B------:R-:W-:Y:S02]  /*01b0*/  IMAD.MOV R0, RZ, RZ, -R0 ;  /* 0x000000ffff007224 */ /* 0x000fe400078e0a00 */
[----:B0-----:R-:W-:Y:S02]  /*01c0*/  IMAD.MOV.U32 R2, RZ, RZ, RZ ;  /* 0x000000ffff027224 */ /* 0x001fe400078e00ff */
[----:B-1----:R-:W-:-:S04]  /*01d0*/  IMAD.MOV R6, RZ, RZ, -R3 ;  /* 0x000000ffff067224 */ /* 0x002fc800078e0a03 */
[----:B------:R-:W-:-:S04]  /*01e0*/  IMAD R9, R6, R7, RZ ;  /* 0x0000000706097224 */ /* 0x000fc800078e02ff */
[----:B------:R-:W-:-:S06]  /*01f0*/  IMAD.HI.U32 R2, R3, R9, R2 ;  /* 0x0000000903027227 */ /* 0x000fcc00078e0002 */
[----:B------:R-:W-:-:S04]  /*0200*/  IMAD.HI.U32 R2, R2, R11, RZ ;  /* 0x0000000b02027227 */ /* 0x000fc800078e00ff */
[----:B------:R-:W-:-:S05]  /*0210*/  IMAD R0, R2, R0, R11 ;  /* 0x0000000002007224 */ /* 0x000fca00078e020b */
[----:B------:R-:W-:-:S13]  /*0220*/  ISETP.GT.U32.AND P1, PT, R7, R0, PT ;  /* 0x000000000700720c */ /* 0x000fda0003f24070 */
[----:B------:R-:W-:Y:S02]  /*0230*/  @!P1 IMAD.IADD R0, R0, 0x1, -R7 ;  /* 0x0000000100009824 */ /* 0x000fe400078e0a07 */
[----:B------:R-:W-:Y:S01]  /*0240*/  @!P1 VIADD R2, R2, 0x1 ;  /* 0x0000000102029836 */ /* 0x000fe20000000000 */
[----:B------:R-:W-:Y:S02]  /*0250*/  ISETP.NE.AND P1, PT, R4, RZ, PT ;  /* 0x000000ff0400720c */ /* 0x000fe40003f25270 */
[----:B------:R-:W-:Y:S02]  /*0260*/  ISETP.GE.U32.AND P0, PT, R0, R7, PT ;  /* 0x000000070000720c */ /* 0x000fe40003f06070 */
[----:B------:R-:W-:-:S04]  /*0270*/  LOP3.LUT R0, R5, R4, RZ, 0x3c, !PT ;  /* 0x0000000405007212 */ /* 0x000fc800078e3cff */
[----:B------:R-:W-:Y:S01]  /*0280*/  ISETP.GE.AND P2, PT, R0, RZ, PT ;  /* 0x000000ff0000720c */ /* 0x000fe20003f46270 */
[----:B------:R-:W-:-:S05]  /*0290*/  VIADD R0, R124, 0xff ;  /* 0x000000ff7c007836 */ /* 0x000fca0000000000 */
[----:B------:R-:W-:Y:S01]  /*02a0*/  SHF.R.S32.HI R3, RZ, 0x1f, R0 ;  /* 0x0000001fff037819 */ /* 0x000fe20000011400 */
[----:B------:R-:W-:-:S03]  /*02b0*/  @P0 VIADD R2, R2, 0x1 ;  /* 0x0000000102020836 */ /* 0x000fc60000000000 */
[----:B------:R-:W-:-:S03]  /*02c0*/  LEA.HI R3, R3, R0, RZ, 0x8 ;  /* 0x0000000003037211 */ /* 0x000fc600078f40ff */
[----:B------:R-:W-:Y:S01]  /*02d0*/  @!P2 IMAD.MOV R2, RZ, RZ, -R2 ;  /* 0x000000ffff02a224 */ /* 0x000fe200078e0a02 */
[----:B------:R-:W-:-:S05]  /*02e0*/  @!P1 LOP3.LUT R2, RZ, R4, RZ, 0x33, !PT ;  /* 0x00000004ff029212 */ /* 0x000fca00078e33ff */
[----:B------:R-:W-:Y:S02]  /*02f0*/  IMAD.SHL.U32 R6, R2, 0x8, RZ ;  /* 0x0000000802067824 */ /* 0x000fe400078e00ff */
[----:B------:R-:W-:-:S03]  /*0300*/  IMAD.MOV R2, RZ, RZ, -R2 ;  /* 0x000000ffff027224 */ /* 0x000fc600078e0a02 */
[----:B------:R-:W-:Y:S01]  /*0310*/  LEA.HI.SX32 R3, R3, -R6, 0x18 ;  /* 0x8000000603037211 */ /* 0x000fe200078fc2ff */
[----:B------:R-:W-:-:S03]  /*0320*/  IMAD R4, R4, R2, R5 ;  /* 0x0000000204047224 */ /* 0x000fc600078e0205 */
[----:B------:R-:W-:Y:S02]  /*0330*/  VIMNMX R11, R3, 0x8, PT ;  /* 0x00000008030b7848 */ /* 0x000fe40003fe0100 */
[----:B------:R-:W-:Y:S02]  /*0340*/  IABS R9, R4 ;  /* 0x0000000400097213 */ /* 0x000fe40000000000 */
[----:B------:R-:W-:-:S04]  /*0350*/  IABS R7, R11 ;  /* 0x0000000b00077213 */ /* 0x000fc80000000000 */
[----:B------:R-:W0:Y:S08]  /*0360*/  I2F.RP R0, R7 ;  /* 0x0000000700007306 */ /* 0x000e300000209400 */
[----:B0-----:R-:W0:Y:S02]  /*0370*/  MUFU.RCP R0, R0 ;  /* 0x0000000000007308 */ /* 0x001e240000001000 */
[----:B0-----:R-:W-:-:S06]  /*0380*/  VIADD R3, R0, 0xffffffe ;  /* 0x0ffffffe00037836 */ /* 0x001fcc0000000000 */
[----:B------:R-:W0:Y:S02]  /*0390*/  F2I.FTZ.U32.TRUNC.NTZ R3, R3 ;  /* 0x0000000300037305 */ /* 0x000e24000021f000 */
[----:B0-----:R-:W-:-:S04]  /*03a0*/  IMAD.MOV R8, RZ, RZ, -R3 ;  /* 0x000000ffff087224 */ /* 0x001fc800078e0a03 */
[----:B------:R-:W-:Y:S01]  /*03b0*/  IMAD.MOV.U32 R2, RZ, RZ, R8 ;  /* 0x000000ffff027224 */ /* 0x000fe200078e0008 */
[----:B------:R-:W-:-:S03]  /*03c0*/  IABS R8, R11 ;  /* 0x0000000b00087213 */ /* 0x000fc60000000000 */
[----:B------:R-:W-:Y:S02]  /*03d0*/  IMAD R5, R2, R7, RZ ;  /* 0x0000000702057224 */ /* 0x000fe400078e02ff */
[----:B------:R-:W-:Y:S02]  /*03e0*/  IMAD.MOV.U32 R2, RZ, RZ, RZ ;  /* 0x000000ffff027224 */ /* 0x000fe400078e00ff */
[----:B------:R-:W-:Y:S02]  /*03f0*/  IMAD.MOV R0, RZ, RZ, -R8 ;  /* 0x000000ffff007224 */ /* 0x000fe400078e0a08 */
[----:B------:R-:W-:Y:S02]  /*0400*/  IMAD.HI.U32 R2, R3, R5, R2 ;  /* 0x0000000503027227 */ /* 0x000fe400078e0002 */
[----:B------:R-:W0:Y:S04]  /*0410*/  LDC R3, c[0x0][0x230] ;  /* 0x00008c00ff037b82 */ /* 0x000e280000000800 */
[----:B------:R-:W-:-:S04]  /*0420*/  IMAD.HI.U32 R2, R2, R9, RZ ;  /* 0x0000000902027227 */ /* 0x000fc800078e00ff */
[----:B------:R-:W-:-:S05]  /*0430*/  IMAD R0, R2, R0, R9 ;  /* 0x0000000002007224 */ /* 0x000fca00078e0209 */
[----:B------:R-:W-:Y:S01]  /*0440*/  ISETP.GT.U32.AND P1, PT, R7, R0, PT ;  /* 0x000000000700720c */ /* 0x000fe20003f24070 */
[----:B0-----:R-:W-:-:S12]  /*0450*/  VIADD R10, R3, 0x7f ;  /* 0x0000007f030a7836 */ /* 0x001fd80000000000 */
[----:B------:R-:W-:Y:S02]  /*0460*/  @!P1 IMAD.IADD R0, R0, 0x1, -R7 ;  /* 0x0000000100009824 */ /* 0x000fe400078e0a07 */
[----:B------:R-:W-:Y:S01]  /*0470*/  @!P1 VIADD R2, R2, 0x1 ;  /* 0x0000000102029836 */ /* 0x000fe20000000000 */
[----:B------:R-:W-:Y:S02]  /*0480*/  ISETP.NE.AND P1, PT, R11, RZ, PT ;  /* 0x000000ff0b00720c */ /* 0x000fe40003f25270 */
[----:B------:R-:W-:Y:S02]  /*0490*/  ISETP.GE.U32.AND P0, PT, R0, R7, PT ;  /* 0x000000070000720c */ /* 0x000fe40003f06070 */
[----:B------:R-:W-:-:S04]  /*04a0*/  LOP3.LUT R0, R4, R11, RZ, 0x3c, !PT ;  /* 0x0000000b04007212 */ /* 0x000fc800078e3cff */
[----:B------:R-:W-:-:S07]  /*04b0*/  ISETP.GE.AND P2, PT, R0, RZ, PT ;  /* 0x000000ff0000720c */ /* 0x000fce0003f46270 */
[----:B------:R-:W-:Y:S01]  /*04c0*/  @P0 VIADD R2, R2, 0x1 ;  /* 0x0000000102020836 */ /* 0x000fe20000000000 */
[----:B------:R-:W-:-:S05]  /*04d0*/  ISETP.GT.AND P0, PT, R10, 0x7f, PT ;  /* 0x0000007f0a00780c */ /* 0x000fca0003f04270 */
[----:B------:R-:W-:Y:S01]  /*04e0*/  @!P2 IMAD.MOV R2, RZ, RZ, -R2 ;  /* 0x000000ffff02a224 */ /* 0x000fe200078e0a02 */
[----:B------:R-:W-:-:S05]  /*04f0*/  @!P1 LOP3.LUT R2, RZ, R11, RZ, 0x33, !PT ;  /* 0x0000000bff029212 */ /* 0x000fca00078e33ff */
[----:B------:R-:W-:-:S04]  /*0500*/  IMAD.MOV R0, RZ, RZ, -R2 ;  /* 0x000000ffff007224 */ /* 0x000fc800078e0a02 */
[----:B------:R-:W-:-:S04]  /*0510*/  IMAD R0, R11, R0, R4 ;  /* 0x000000000b007224 */ /* 0x000fc800078e0204 */
[----:B------:R-:W-:-:S05]  /*0520*/  IMAD.IADD R0, R6, 0x1, R0 ;  /* 0x0000000106007824 */ /* 0x000fca00078e0200 */
[----:B------:R-:W-:Y:S01]  /*0530*/  R2UR UR5, R0 ;  /* 0x00000000000572ca */ /* 0x000fe200000e0000 */
[----:B------:R-:W-:-:S04]  /*0540*/  IMAD.SHL.U32 R0, R2, 0x200, RZ ;  /* 0x0000020002007824 */ /* 0x000fc800078e00ff */
[C---:B------:R-:W-:Y:S02]  /*0550*/  VIADD R2, R0.reuse, 0x1 ;  /* 0x0000000100027836 */ /* 0x040fe40000000000 */
[C---:B------:R-:W-:Y:S02]  /*0560*/  VIADD R4, R0.reuse, 0x2 ;  /* 0x0000000200047836 */ /* 0x040fe40000000000 */
[C---:B------:R-:W-:Y:S01]  /*0570*/  VIADD R3, R0.reuse, 0x3 ;  /* 0x0000000300037836 */ /* 0x040fe20000000000 */
[----:B------:R0:W-:Y:S01]  /*0580*/  STL [R1+0x820], R2 ;  /* 0x0008200201007387 */ /* 0x0001e20000100800 */
[C---:B------:R-:W-:Y:S02]  /*0590*/  VIADD R5, R0.reuse, 0xf6 ;  /* 0x000000f600057836 */ /* 0x040fe40000000000 */
[C---:B------:R-:W-:Y:S01]  /*05a0*/  VIADD R6, R0.reuse, 0x108 ;  /* 0x0000010800067836 */ /* 0x040fe20000000000 */
[----:B------:R1:W-:Y:S01]  /*05b0*/  STL [R1+0x81c], R4 ;  /* 0x00081c0401007387 */ /* 0x0003e20000100800 */
[----:B------:R-:W-:Y:S01]  /*05c0*/  ULEA UR5, UR5, UR6, 0x8 ;  /* 0x0000000605057291 */ /* 0x000fe2000f8e403f */
[----:B------:R-:W-:-:S02]  /*05d0*/  VIADD R251, R0, 0xff ;  /* 0x000000ff00fb7836 */ /* 0x000fc40000000000 */
[----:B------:R2:W-:Y:S01]  /*05e0*/  STL [R1+0x818], R3 ;  /* 0x0008180301007387 */ /* 0x0005e20000100800 */
[----:B------:R-:W-:Y:S01]  /*05f0*/  ULDC.64 UR6, c[0x0][0x208] ;  /* 0x0000820000067ab9 */ /* 0x000fe20000000a00 */
[C---:B0-----:R-:W-:Y:S02]  /*0600*/  VIADD R2, R0.reuse, 0x4 ;  /* 0x0000000400027836 */ /* 0x041fe40000000000 */
[----:B------:R-:W-:Y:S02]  /*0610*/  VIADD R127, R127, UR5 ;  /* 0x000000057f7f7c36 */ /* 0x000fe40008000000 */
[C---:B-1----:R-:W-:Y:S01]  /*0620*/  VIADD R4, R0.reuse, 0x5 ;  /* 0x0000000500047836 */ /* 0x042fe20000000000 */
[----:B------:R0:W-:Y:S01]  /*0630*/  STL [R1+0x814], R2 ;  /* 0x0008140201007387 */ /* 0x0001e20000100800 */
[C---:B------:R-:W-:Y:S02]  /*0640*/  VIADD R252, R0.reuse, 0x10d ;  /* 0x0000010d00fc7836 */ /* 0x040fe40000000000 */
[C---:B--2---:R-:W-:Y:S01]  /*0650*/  VIADD R3, R0.reuse, 0x6 ;  /* 0x0000000600037836 */ /* 0x044fe20000000000 */
[----:B------:R1:W-:Y:S01]  /*0660*/  STL [R1+0x810], R4 ;  /* 0x0008100401007387 */ /* 0x0003e20000100800 */
[----:B------:R-:W-:-:S02]  /*0670*/  VIADD R8, R0, 0x112 ;  /* 0x0000011200087836 */ /* 0x000fc40000000000 */
[C---:B------:R-:W-:Y:S01]  /*0680*/  VIADD R7, R0.reuse, 0x113 ;  /* 0x0000011300077836 */ /* 0x040fe20000000000 */
[----:B------:R2:W-:Y:S01]  /*0690*/  STL [R1+0x80c], R3 ;  /* 0x00080c0301007387 */ /* 0x0005e20000100800 */
[C---:B------:R-:W-:Y:S02]  /*06a0*/  VIADD R250, R0.reuse, 0x114 ;  /* 0x0000011400fa7836 */ /* 0x040fe40000000000 */
[C---:B0-----:R-:W-:Y:S02]  /*06b0*/  VIADD R2, R0.reuse, 0x7 ;  /* 0x0000000700027836 */ /* 0x041fe40000000000 */
[C---:B------:R-:W-:Y:S02]  /*06c0*/  VIADD R249, R0.reuse, 0x115 ;  /* 0x0000011500f97836 */ /* 0x040fe40000000000 */
[C---:B-1----:R-:W-:Y:S01]  /*06d0*/  VIADD R4, R0.reuse, 0x8 ;  /* 0x0000000800047836 */ /* 0x042fe20000000000 */
[----:B------:R0:W-:Y:S01]  /*06e0*/  STL [R1+0x808], R2 ;  /* 0x0008080201007387 */ /* 0x0001e20000100800 */
[----:B------:R-:W-:-:S02]  /*06f0*/  VIADD R248, R0, 0x116 ;  /* 0x0000011600f87836 */ /* 0x000fc40000000000 */
[C---:B--2---:R-:W-:Y:S01]  /*0700*/  VIADD R3, R0.reuse, 0x9 ;  /* 0x0000000900037836 */ /* 0x044fe20000000000 */
[----:B------:R1:W-:Y:S01]  /*0710*/  STL [R1+0x804], R4 ;  /* 0x0008040401007387 */ /* 0x0003e20000100800 */
[C---:B------:R-:W-:Y:S02]  /*0720*/  VIADD R247, R0.reuse, 0x117 ;  /* 0x0000011700f77836 */ /* 0x040fe40000000000 */
[C---:B------:R-:W-:Y:S01]  /*0730*/  VIADD R246, R0.reuse, 0x118 ;  /* 0x0000011800f67836 */ /* 0x040fe20000000000 */
[----:B------:R2:W-:Y:S01]  /*0740*/  STL [R1+0x800], R3 ;  /* 0x0008000301007387 */ /* 0x0005e20000100800 */
[C---:B------:R-:W-:Y:S02]  /*0750*/  VIADD R245, R0.reuse, 0x119 ;  /* 0x0000011900f57836 */ /* 0x040fe40000000000 */
[C---:B0-----:R-:W-:Y:S02]  /*0760*/  VIADD R2, R0.reuse, 0xa ;  /* 0x0000000a00027836 */ /* 0x041fe40000000000 */
[----:B------:R-:W-:-:S02]  /*0770*/  VIADD R244, R0, 0x11a ;  /* 0x0000011a00f47836 */ /* 0x000fc40000000000 */
[C---:B-1----:R-:W-:Y:S01]  /*0780*/  VIADD R4, R0.reuse, 0xb ;  /* 0x0000000b00047836 */ /* 0x042fe20000000000 */
[----:B------:R0:W-:Y:S01]  /*0790*/  STL [R1+0x7fc], R2 ;  /* 0x0007fc0201007387 */ /* 0x0001e20000100800 */
[C---:B------:R-:W-:Y:S02]  /*07a0*/  VIADD R243, R0.reuse, 0x11b ;  /* 0x0000011b00f37836 */ /* 0x040fe40000000000 */
[C---:B--2---:R-:W-:Y:S01]  /*07b0*/  VIADD R3, R0.reuse, 0xc ;  /* 0x0000000c00037836 */ /* 0x044fe20000000000 */
[----:B------:R1:W-:Y:S01]  /*07c0*/  STL [R1+0x7f8], R4 ;  /* 0x0007f80401007387 */ /* 0x0003e20000100800 */
[C---:B------:R-:W-:Y:S02]  /*07d0*/  VIADD R242, R0.reuse, 0x11c ;  /* 0x0000011c00f27836 */ /* 0x040fe40000000000 */
[C---:B------:R-:W-:Y:S01]  /*07e0*/  VIADD R241, R0.reuse, 0x11d ;  /* 0x0000011d00f17836 */ /* 0x040fe20000000000 */
[----:B------:R2:W-:Y:S01]  /*07f0*/  STL [R1+0x7f4], R3 ;  /* 0x0007f40301007387 */ /* 0x0005e20000100800 */
[----:B------:R-:W-:-:S02]  /*0800*/  VIADD R240, R0, 0x11e ;  /* 0x0000011e00f07836 */ /* 0x000fc40000000000 */
[C---:B0-----:R-:W-:Y:S02]  /*0810*/  VIADD R2, R0.reuse, 0xd ;  /* 0x0000000d00027836 */ /* 0x041fe40000000000 */
[C---:B------:R-:W-:Y:S02]  /*0820*/  VIADD R239, R0.reuse, 0x11f ;  /* 0x0000011f00ef7836 */ /* 0x040fe40000000000 */
        /* <DEDUP_REMOVED lines=494> */
[----:B-1----:R-:W-:-:S03]  /*2710*/  VIADD R4, R0, 0x95 ;  /* 0x0000009500047836 */ /* 0x002fc60000000000 */
[----:B------:R0:W-:Y:S01]  /*2720*/  STL [R1+0x5b0], R2 ;  /* 0x0005b00201007387 */ /* 0x0001e20000100800 */
[----:B--2---:R-:W-:-:S03]  /*2730*/  VIADD R3, R0, 0x96 ;  /* 0x0000009600037836 */ /* 0x004fc60000000000 */
[----:B------:R1:W-:Y:S04]  /*2740*/  STL [R1+0x5a0], R4 ;  /* 0x0005a00401007387 */ /* 0x0003e80000100800 */
[----:B------:R2:W-:Y:S01]  /*2750*/  STL [R1+0x59c], R3 ;  /* 0x00059c0301007387 */ /* 0x0005e20000100800 */
        /* <DEDUP_REMOVED lines=208> */
[----:B------:R1:W-:Y:S01]  /*3460*/  STL [R1+0xc8], R5 ;  /* 0x0000c80501007387 */ /* 0x0003e20000100800 */
[C---:B0-----:R-:W-:Y:S02]  /*3470*/  VIADD R2, R0.reuse, 0x101 ;  /* 0x0000010100027836 */ /* 0x041fe40000000000 */
[----:B-1----:R-:W-:-:S03]  /*3480*/  VIADD R5, R0, 0x105 ;  /* 0x0000010500057836 */ /* 0x002fc60000000000 */
[----:B------:R0:W-:Y:S04]  /*3490*/  STL [R1+0x9c], R2 ;  /* 0x00009c0201007387 */ /* 0x0001e80000100800 */
[----:B------:R1:W-:Y:S01]  /*34a0*/  STL [R1+0x2c], R3 ;  /* 0x00002c0301007387 */ /* 0x0003e20000100800 */
[C---:B0-----:R-:W-:Y:S02]  /*34b0*/  VIADD R2, R0.reuse, 0x103 ;  /* 0x0000010300027836 */ /* 0x041fe40000000000 */
[----:B-1----:R-:W-:-:S03]  /*34c0*/  VIADD R3, R0, 0x104 ;  /* 0x0000010400037836 */ /* 0x002fc60000000000 */
[----:B------:R0:W-:Y:S04]  /*34d0*/  STL [R1+0x28], R2 ;  /* 0x0000280201007387 */ /* 0x0001e80000100800 */
        /* <DEDUP_REMOVED lines=14> */
[----:B------:R1:W-:Y:S01]  /*35c0*/  STL [R1], R5 ;  /* 0x0000000501007387 */ /* 0x0003e20000100800 */
[C---:B0-----:R-:W-:Y:S02]  /*35d0*/  VIADD R2, R0.reuse, 0x10e ;  /* 0x0000010e00027836 */ /* 0x041fe40000000000 */
[----:B-1----:R-:W-:-:S03]  /*35e0*/  VIADD R5, R0, 0x110 ;  /* 0x0000011000057836 */ /* 0x002fc60000000000 */
[----:B------:R0:W-:Y:S04]  /*35f0*/  STL [R1+0x8], R2 ;  /* 0x0000080201007387 */ /* 0x0001e80000100800 */
[----:B------:R1:W-:Y:S01]  /*3600*/  STL [R1+0x1d54], R127 ;  /* 0x001d547f01007387 */ /* 0x0003e20000100800 */
[----:B0-----:R-:W-:Y:S01]  /*3610*/  VIADD R2, R0, 0x111 ;  /* 0x0000011100027836 */ /* 0x001fe20000000000 */
[----:B------:R-:W-:Y:S06]  /*3620*/  @P0 BRA `(.L_x_0) ;  /* 0x0000001c000c0947 */ /* 0x000fec0003800000 */
[----:B------:R-:W-:Y:S01]  /*3630*/  IMAD.SHL.U32 R2, R126, 0x10, RZ ;  /* 0x000000107e027824 */ /* 0x000fe200078e00ff */
[----:B------:R2:W-:Y:S01]  /*3640*/  STL [R1+0x400], RZ ;  /* 0x000400ff01007387 */ /* 0x0005e20000100800 */
[----:B------:R-:W-:Y:S02]  /*3650*/  CS2R R24, SRZ ;  /* 0x0000000000187805 */ /* 0x000fe4000001ff00 */
[----:B------:R-:W-:Y:S02]  /*3660*/  CS2R R26, SRZ ;  /* 0x00000000001a7805 */ /* 0x000fe4000001ff00 */
[----:B------:R-:W-:Y:S01]  /*3670*/  CS2R R28, SRZ ;  /* 0x00000000001c7805 */ /* 0x000fe2000001ff00 */
[----:B------:R2:W-:Y:S01]  /*3680*/  STL [R1+0x1d50], R2 ;  /* 0x001d500201007387 */ /* 0x0005e20000100800 */
[----:B------:R-:W-:Y:S02]  /*3690*/  CS2R R30, SRZ ;  /* 0x00000000001e7805 */ /* 0x000fe4000001ff00 */
[----:B------:R-:W-:-:S02]  /*36a0*/  CS2R R32, SRZ ;  /* 0x0000000000207805 */ /* 0x000fc4000001ff00 */
[----:B------:R-:W-:Y:S01]  /*36b0*/  CS2R R34, SRZ ;  /* 0x0000000000227805 */ /* 0x000fe2000001ff00 */
[----:B------:R2:W-:Y:S01]  /*36c0*/  STL [R1+0x404], RZ ;  /* 0x000404ff01007387 */ /* 0x0005e20000100800 */
[----:B------:R-:W-:Y:S02]  /*36d0*/  CS2R R36, SRZ ;  /* 0x0000000000247805 */ /* 0x000fe4000001ff00 */
[----:B------:R-:W-:Y:S02]  /*36e0*/  CS2R R38, SRZ ;  /* 0x0000000000267805 */ /* 0x000fe4000001ff00 */
[----:B------:R-:W-:Y:S01]  /*36f0*/  CS2R R40, SRZ ;  /* 0x0000000000287805 */ /* 0x000fe2000001ff00 */
[----:B------:R2:W-:Y:S01]  /*3700*/  STL [R1+0x408], RZ ;  /* 0x000408ff01007387 */ /* 0x0005e20000100800 */
        /* <DEDUP_REMOVED lines=56> */
[----:B-1----:R-:W-:Y:S02]  /*3a90*/  CS2R R126, SRZ ;  /* 0x00000000007e7805 */ /* 0x002fe4000001ff00 */
        /* <DEDUP_REMOVED lines=15> */
[----:B------:R-:W-:-:S03]  /*3b90*/  CS2R R150, SRZ ;  /* 0x0000000000967805 */ /* 0x000fc6000001ff00 */
[----:B------:R2:W-:Y:S04]  /*3ba0*/  STL [R1+0x454], RZ ;  /* 0x000454ff01007387 */ /* 0x0005e80000100800 */
        /* <DEDUP_REMOVED lines=234> */
[----:B------:R2:W-:Y:S04]  /*4a50*/  STL [R1], RZ ;  /* 0x000000ff01007387 */ /* 0x0005e80000100800 */
        /* <DEDUP_REMOVED lines=126> */
[----:B------:R2:W-:Y:S01]  /*5240*/  STL [R1+0x1fc], RZ ;  /* 0x0001fcff01007387 */ /* 0x0005e20000100800 */
[----:B------:R-:W-:Y:S05]  /*5250*/  BRA `(.L_x_1) ;  /* 0x000005b800087947 */ /* 0x000fea0003800000 */
.L_x_0:
[----:B------:R0:W-:Y:S01]  /*5260*/  STL [R1+0x1e80], R246 ;  /* 0x001e80f601007387 */ /* 0x0001e20000100800 */
[----:B------:R-:W-:Y:S01]  /*5270*/  ISETP.GE.AND P4, PT, R9, RZ, PT ;  /* 0x000000ff0900720c */ /* 0x000fe20003f86270 */
[----:B------:R-:W-:Y:S01]  /*5280*/  ULDC UR5, c[0x0][0x23c] ;  /* 0x00008f0000057ab9 */ /* 0x000fe20000000800 */
[----:B------:R-:W-:Y:S01]  /*5290*/  ISETP.GE.AND P2, PT, R11, RZ, PT ;  /* 0x000000ff0b00720c */ /* 0x000fe20003f46270 */
[----:B------:R-:W-:Y:S01]  /*52a0*/  ULDC.64 UR8, c[0x0][0x218] ;  /* 0x0000860000087ab9 */ /* 0x000fe20000000a00 */
[----:B------:R-:W-:Y:S01]  /*52b0*/  ISETP.NE.AND P6, PT, R124, RZ, PT ;  /* 0x000000ff7c00720c */ /* 0x000fe20003fc5270 */
[----:B------:R-:W-:Y:S01]  /*52c0*/  ULDC.64 UR10, c[0x0][0x210] ;  /* 0x00008400000a7ab9 */ /* 0x000fe20000000a00 */
[----:B0-----:R-:W2:Y:S04]  /*52d0*/  LDL.LU R246, [R1+0x3cc] ;  /* 0x0003cc0001f67983 */ /* 0x001ea80000300800 */
[----:B------:R-:W-:Y:S04]  /*52e0*/  STL [R1+0x1e7c], R247 ;  /* 0x001e7cf701007387 */ /* 0x000fe80000100800 */
[----:B------:R-:W-:Y:S04]  /*52f0*/  STL [R1+0x1e78], R248 ;  /* 0x001e78f801007387 */ /* 0x000fe80000100800 */
[----:B------:R-:W-:Y:S04]  /*5300*/  STL [R1+0x1e74], R249 ;  /* 0x001e74f901007387 */ /* 0x000fe80000100800 */
[----:B------:R-:W-:Y:S04]  /*5310*/  STL [R1+0x1e70], R250 ;  /* 0x001e70fa01007387 */ /* 0x000fe80000100800 */
[----:B------:R-:W-:Y:S04]  /*5320*/  STL [R1+0x1e6c], R7 ;  /* 0x001e6c0701007387 */ /* 0x000fe80000100800 */
[----:B------:R0:W-:Y:S04]  /*5330*/  STL [R1+0x1e68], R8 ;  /* 0x001e680801007387 */ /* 0x0001e80000100800 */
[----:B0-----:R-:W3:Y:S04]  /*5340*/  LDL.LU R8, [R1+0x258] ;  /* 0x0002580001087983 */ /* 0x001ee80000300800 */
[----:B------:R-:W-:Y:S04]  /*5350*/  STL [R1+0x1e64], R2 ;  /* 0x001e640201007387 */ /* 0x000fe80000100800 */
[----:B------:R-:W-:Y:S04]  /*5360*/  STL [R1+0x1e60], R5 ;  /* 0x001e600501007387 */ /* 0x000fe80000100800 */
[----:B------:R0:W-:Y:S04]  /*5370*/  STL [R1+0x1e5c], R6 ;  /* 0x001e5c0601007387 */ /* 0x0001e80000100800 */
[----:B0-----:R-:W4:Y:S04]  /*5380*/  LDL.LU R6, [R1+0x1c0] ;  /* 0x0001c00001067983 */ /* 0x001f280000300800 */
[----:B------:R0:W-:Y:S04]  /*5390*/  STL [R1+0x1e58], R252 ;  /* 0x001e58fc01007387 */ /* 0x0001e80000100800 */
[----:B0-----:R-:W2:Y:S04]  /*53a0*/  LDL.LU R252, [R1+0xf8] ;  /* 0x0000f80001fc7983 */ /* 0x001ea80000300800 */
[----:B------:R-:W2:Y:S04]  /*53b0*/  LDL.LU R2, [R1+0x154] ;  /* 0x0001540001027983 */ /* 0x000ea80000300800 */
[----:B------:R-:W2:Y:S04]  /*53c0*/  LDL.LU R247, [R1+0x2e4] ;  /* 0x0002e40001f77983 */ /* 0x000ea80000300800 */
[----:B------:R-:W2:Y:S04]  /*53d0*/  LDL.LU R250, [R1+0x220] ;  /* 0x0002200001fa7983 */ /* 0x000ea80000300800 */
[----:B------:R-:W2:Y:S01]  /*53e0*/  LDL.LU R249, [R1+0x1a4] ;  /* 0x0001a40001f97983 */ /* 0x000ea20000300800 */
[----:B------:R-:W-:-:S02]  /*53f0*/  IMAD.MOV.U32 R5, RZ, RZ, R251 ;  /* 0x000000ffff057224 */ /* 0x000fc400078e00fb */
[----:B------:R-:W-:Y:S01]  /*5400*/  IMAD.MOV.U32 R248, RZ, RZ, R3 ;  /* 0x000000fffff87224 */ /* 0x000fe200078e0003 */
[----:B------:R0:W-:Y:S01]  /*5410*/  STL [R1+0x1e54], R0 ;  /* 0x001e540001007387 */ /* 0x0001e20000100800 */
[----:B------:R-:W-:-:S03]  /*5420*/  IMAD.MOV.U32 R7, RZ, RZ, R4 ;  /* 0x000000ffff077224 */ /* 0x000fc600078e0004 */
[----:B0-----:R-:W3:Y:S01]  /*5430*/  LDL R0, [R1+0x1d54] ;  /* 0x001d540001007983 */ /* 0x001ee20000100800 */
[----:B------:R-:W-:Y:S02]  /*5440*/  IABS R251, R124 ;  /* 0x0000007c00fb7213 */ /* 0x000fe40000000000 */
[----:B------:R-:W-:Y:S02]  /*5450*/  IABS R3, R125 ;  /* 0x0000007d00037213 */ /* 0x000fe40000000000 */
[----:B------:R-:W0:Y:S08]  /*5460*/  I2F.RP R126, R251 ;  /* 0x000000fb007e7306 */ /* 0x000e300000209400 */
[----:B------:R-:W1:Y:S08]  /*5470*/  I2F.RP R128, R3 ;  /* 0x0000000300807306 */ /* 0x000e700000209400 */
[----:B0-----:R-:W0:Y:S08]  /*5480*/  MUFU.RCP R126, R126 ;  /* 0x0000007e007e7308 */ /* 0x001e300000001000 */
[----:B-1----:R-:W1:Y:S01]  /*5490*/  MUFU.RCP R128, R128 ;  /* 0x0000008000807308 */ /* 0x002e620000001000 */
[----:B0-----:R-:W-:-:S07]  /*54a0*/  VIADD R126, R126, 0xffffffe ;  /* 0x0ffffffe7e7e7836 */ /* 0x001fce0000000000 */
[----:B------:R0:W0:Y:S01]  /*54b0*/  F2I.FTZ.U32.TRUNC.NTZ R127, R126 ;  /* 0x0000007e007f7305 */ /* 0x000022000021f000 */
[----:B-1----:R-:W-:-:S07]  /*54c0*/  VIADD R128, R128, 0xffffffe ;  /* 0x0ffffffe80807836 */ /* 0x002fce0000000000 */
[----:B------:R-:W1:Y:S01]  /*54d0*/  F2I.FTZ.U32.TRUNC.NTZ R129, R128 ;  /* 0x0000008000817305 */ /* 0x000e62000021f000 */
[----:B0-----:R-:W-:Y:S02]  /*54e0*/  IMAD.MOV.U32 R126, RZ, RZ, RZ ;  /* 0x000000ffff7e7224 */ /* 0x001fe400078e00ff */
[----:B------:R-:W-:-:S04]  /*54f0*/  IMAD.MOV R4, RZ, RZ, -R127 ;  /* 0x000000ffff047224 */ /* 0x000fc800078e0a7f */
[----:B------:R-:W-:-:S04]  /*5500*/  IMAD R4, R4, R251, RZ ;  /* 0x000000fb04047224 */ /* 0x000fc800078e02ff */
[----:B------:R-:W-:-:S04]  /*5510*/  IMAD.HI.U32 R4, R127, R4, R126 ;  /* 0x000000047f047227 */ /* 0x000fc800078e007e */
[----:B-1----:R-:W-:Y:S01]  /*5520*/  IMAD.MOV R127, RZ, RZ, -R129 ;  /* 0x000000ffff7f7224 */ /* 0x002fe200078e0a81 */
[----:B---3--:R-:W-:Y:S02]  /*5530*/  IABS R128, R0 ;  /* 0x0000000000807213 */ /* 0x008fe40000000000 */
[----:B------:R-:W-:Y:S01]  /*5540*/  ISETP.GE.AND P3, PT, R0, RZ, PT ;  /* 0x000000ff0000720c */ /* 0x000fe20003f66270 */
[----:B----4-:R-:W-:Y:S02]  /*5550*/  IMAD.MOV.U32 R0, RZ, RZ, R6 ;  /* 0x000000ffff007224 */ /* 0x010fe400078e0006 */
[----:B------:R-:W-:Y:S02]  /*5560*/  IMAD.MOV.U32 R126, RZ, RZ, R128 ;  /* 0x000000ffff7e7224 */ /* 0x000fe400078e0080 */
[----:B------:R-:W-:Y:S02]  /*5570*/  IMAD.MOV.U32 R128, RZ, RZ, RZ ;  /* 0x000000ffff807224 */ /* 0x000fe400078e00ff */
[----:B------:R-:W-:-:S04]  /*5580*/  IMAD.HI.U32 R4, R4, R126, RZ ;  /* 0x0000007e04047227 */ /* 0x000fc800078e00ff */
[----:B------:R-:W-:Y:S02]  /*5590*/  IMAD.MOV R4, RZ, RZ, -R4 ;  /* 0x000000ffff047224 */ /* 0x000fe400078e0a04 */
[----:B------:R-:W-:Y:S02]  /*55a0*/  IMAD.MOV.U32 R6, RZ, RZ, R8 ;  /* 0x000000ffff067224 */ /* 0x000fe400078e0008 */
[----:B------:R-:W-:Y:S02]  /*55b0*/  IMAD R126, R251, R4, R126 ;  /* 0x00000004fb7e7224 */ /* 0x000fe400078e027e */
[----:B------:R-:W-:Y:S01]  /*55c0*/  IMAD R4, R127, R3, RZ ;  /* 0x000000037f047224 */ /* 0x000fe200078e02ff */
[----:B------:R-:W-:Y:S01]  /*55d0*/  IABS R127, R9 ;  /* 0x00000009007f7213 */ /* 0x000fe20000000000 */
[----:B--2---:R-:W-:Y:S01]  /*55e0*/  IMAD.MOV.U32 R8, RZ, RZ, R246 ;  /* 0x000000ffff087224 */ /* 0x004fe200078e00f6 */
[----:B------:R-:W-:Y:S01]  /*55f0*/  ISETP.GT.U32.AND P0, PT, R251, R126, PT ;  /* 0x0000007efb00720c */ /* 0x000fe20003f04070 */
[----:B------:R-:W-:Y:S01]  /*5600*/  IMAD.HI.U32 R4, R129, R4, R128 ;  /* 0x0000000481047227 */ /* 0x000fe200078e0080 */
[----:B------:R-:W-:-:S02]  /*5610*/  IABS R129, R11 ;  /* 0x0000000b00817213 */ /* 0x000fc40000000000 */
[----:B------:R-:W-:-:S03]  /*5620*/  IABS R128, R10 ;  /* 0x0000000a00807213 */ /* 0x000fc60000000000 */
[----:B------:R-:W-:-:S04]  /*5630*/  IMAD.HI.U32 R9, R4, R127, RZ ;  /* 0x0000007f04097227 */ /* 0x000fc800078e00ff */
[----:B------:R-:W-:Y:S02]  /*5640*/  IMAD.MOV R9, RZ, RZ, -R9 ;  /* 0x000000ffff097224 */ /* 0x000fe400078e0a09 */
[----:B------:R-:W-:Y:S01]  /*5650*/  @!P0 IMAD.IADD R126, R126, 0x1, -R251 ;  /* 0x000000017e7e8824 */ /* 0x000fe200078e0afb */
[----:B------:R-:W-:Y:S01]  /*5660*/  ISETP.GE.AND P0, PT, R10, RZ, PT ;  /* 0x000000ff0a00720c */ /* 0x000fe20003f06270 */
[----:B------:R-:W-:-:S03]  /*5670*/  IMAD.HI.U32 R10, R4, R129, RZ ;  /* 0x00000081040a7227 */ /* 0x000fc600078e00ff */
[----:B------:R-:W-:Y:S01]  /*5680*/  ISETP.GT.U32.AND P5, PT, R251, R126, PT ;  /* 0x0000007efb00720c */ /* 0x000fe20003fa4070 */
[----:B------:R-:W-:Y:S02]  /*5690*/  IMAD.MOV R10, RZ, RZ, -R10 ;  /* 0x000000ffff0a7224 */ /* 0x000fe400078e0a0a */
[----:B------:R-:W-:Y:S01]  /*56a0*/  IMAD R127, R3, R9, R127 ;  /* 0x00000009037f7224 */ /* 0x000fe200078e027f */
[----:B------:R-:W-:Y:S01]  /*56b0*/  IABS R9, R13 ;  /* 0x0000000d00097213 */ /* 0x000fe20000000000 */
[----:B------:R-:W-:-:S03]  /*56c0*/  IMAD.HI.U32 R11, R4, R128, RZ ;  /* 0x00000080040b7227 */ /* 0x000fc600078e00ff */
[C---:B------:R-:W-:Y:S01]  /*56d0*/  ISETP.GT.U32.AND P1, PT, R3.reuse, R127, PT ;  /* 0x0000007f0300720c */ /* 0x040fe20003f24070 */
[C---:B------:R-:W-:Y:S01]  /*56e0*/  IMAD R129, R3.reuse, R10, R129 ;  /* 0x0000000a03817224 */ /* 0x040fe200078e0281 */
[----:B------:R-:W-:Y:S01]  /*56f0*/  IABS R10, R12 ;  /* 0x0000000c000a7213 */ /* 0x000fe20000000000 */
[----:B------:R-:W-:Y:S02]  /*5700*/  IMAD.MOV R11, RZ, RZ, -R11 ;  /* 0x000000ffff0b7224 */ /* 0x000fe400078e0a0b */
[----:B------:R-:W-:Y:S02]  /*5710*/  @!P5 IMAD.IADD R126, R126, 0x1, -R251 ;  /* 0x000000017e7ed824 */ /* 0x000fe400078e0afb */
[C---:B------:R-:W-:Y:S01]  /*5720*/  IMAD R128, R3.reuse, R11, R128 ;  /* 0x0000000b03807224 */ /* 0x040fe200078e0280 */
[----:B------:R-:W-:Y:S01]  /*5730*/  IABS R11, R14 ;  /* 0x0000000e000b7213 */ /* 0x000fe20000000000 */
[----:B------:R-:W-:Y:S02]  /*5740*/  IMAD.MOV.U32 R246, RZ, RZ, R126 ;  /* 0x000000fffff67224 */ /* 0x000fe400078e007e */
[----:B------:R-:W-:Y:S01]  /*5750*/  IMAD.HI.U32 R126, R4, R10, RZ ;  /* 0x0000000a047e7227 */ /* 0x000fe200078e00ff */
[----:B------:R-:W-:-:S03]  /*5760*/  ISETP.GT.U32.AND P5, PT, R3, R128, PT ;  /* 0x000000800300720c */ /* 0x000fc60003fa4070 */
[----:B------:R-:W-:Y:S02]  /*5770*/  IMAD.MOV R126, RZ, RZ, -R126 ;  /* 0x000000ffff7e7224 */ /* 0x000fe400078e0a7e */
[--C-:B------:R-:W-:Y:S02]  /*5780*/  @!P1 IMAD.IADD R127, R127, 0x1, -R3.reuse ;  /* 0x000000017f7f9824 */ /* 0x100fe400078e0a03 */
[C---:B------:R-:W-:Y:S02]  /*5790*/  IMAD R10, R3.reuse, R126, R10 ;  /* 0x0000007e030a7224 */ /* 0x040fe400078e020a */
[----:B------:R-:W-:Y:S01]  /*57a0*/  @!P3 IMAD.MOV R246, RZ, RZ, -R246 ;  /* 0x000000fffff6b224 */ /* 0x000fe200078e0af6 */
[C---:B------:R-:W-:Y:S01]  /*57b0*/  ISETP.GT.U32.AND P3, PT, R3.reuse, R129, PT ;  /* 0x000000810300720c */ /* 0x040fe20003f64070 */
[----:B------:R-:W-:Y:S01]  /*57c0*/  IMAD.HI.U32 R251, R4, R9, RZ ;  /* 0x0000000904fb7227 */ /* 0x000fe200078e00ff */
[----:B------:R-:W-:Y:S02]  /*57d0*/  @!P6 LOP3.LUT R246, RZ, R124, RZ, 0x33, !PT ;  /* 0x0000007cfff6e212 */ /* 0x000fe400078e33ff */
[C---:B------:R-:W-:Y:S01]  /*57e0*/  ISETP.GT.U32.AND P1, PT, R3.reuse, R127, PT ;  /* 0x0000007f0300720c */ /* 0x040fe20003f24070 */
[----:B------:R-:W-:Y:S01]  /*57f0*/  @!P5 IMAD.IADD R128, R128, 0x1, -R3 ;  /* 0x000000018080d824 */ /* 0x000fe200078e0a03 */
[----:B------:R-:W-:Y:S01]  /*5800*/  ISETP.GT.U32.AND P6, PT, R3, R10, PT ;  /* 0x0000000a0300720c */ /* 0x000fe20003fc4070 */
[----:B------:R-:W-:-:S02]  /*5810*/  IMAD.MOV R251, RZ, RZ, -R251 ;  /* 0x000000fffffb7224 */ /* 0x000fc400078e0afb */
[----:B------:R-:W-:Y:S01]  /*5820*/  IMAD.HI.U32 R126, R4, R11, RZ ;  /* 0x0000000b047e7227 */ /* 0x000fe200078e00ff */
[----:B------:R-:W-:-:S03]  /*5830*/  ISETP.GT.U32.AND P5, PT, R3, R128, PT ;  /* 0x000000800300720c */ /* 0x000fc60003fa4070 */
[----:B------:R-:W-:Y:S02]  /*5840*/  @!P3 IMAD.IADD R129, R129, 0x1, -R3 ;  /* 0x000000018181b824 */ /* 0x000fe400078e0a03 */
[----:B------:R-:W-:Y:S02]  /*5850*/  IMAD R9, R3, R251, R9 ;  /* 0x000000fb03097224 */ /* 0x000fe400078e0209 */
[--C-:B------:R-:W-:Y:S02]  /*5860*/  @!P1 IMAD.IADD R127, R127, 0x1, -R3.reuse ;  /* 0x000000017f7f9824 */ /* 0x100fe400078e0a03 */
[----:B------:R-:W-:Y:S01]  /*5870*/  @!P6 IMAD.IADD R10, R10, 0x1, -R3 ;  /* 0x000000010a0ae824 */ /* 0x000fe200078e0a03 */
[C---:B------:R-:W-:Y:S01]  /*5880*/  ISETP.GT.U32.AND P3, PT, R3.reuse, R129, PT ;  /* 0x000000810300720c */ /* 0x040fe20003f64070 */
[----:B------:R-:W-:Y:S01]  /*5890*/  IMAD.MOV R126, RZ, RZ, -R126 ;  /* 0x000000ffff7e7224 */ /* 0x000fe200078e0a7e */
[C---:B------:R-:W-:Y:S01]  /*58a0*/  ISETP.GT.U32.AND P1, PT, R3.reuse, R9, PT ;  /* 0x000000090300720c */ /* 0x040fe20003f24070 */
[----:B------:R-:W-:Y:S01]  /*58b0*/  @!P4 IMAD.MOV R127, RZ, RZ, -R127 ;  /* 0x000000ffff7fc224 */ /* 0x000fe200078e0a7f */
[C---:B------:R-:W-:Y:S01]  /*58c0*/  ISETP.GT.U32.AND P4, PT, R3.reuse, R10, PT ;  /* 0x0000000a0300720c */ /* 0x040fe20003f84070 */
[----:B------:R-:W-:Y:S01]  /*58d0*/  IMAD R11, R3, R126, R11 ;  /* 0x0000007e030b7224 */ /* 0x000fe200078e020b */
[----:B------:R-:W-:Y:S01]  /*58e0*/  IABS R124, R15 ;  /* 0x0000000f007c7213 */ /* 0x000fe20000000000 */
[----:B------:R-:W2:Y:S01]  /*58f0*/  LDL.LU R251, [R1+0x204] ;  /* 0x0002040001fb7983 */ /* 0x000ea20000300800 */
[----:B------:R-:W-:-:S02]  /*5900*/  IABS R126, R16 ;  /* 0x00000010007e7213 */ /* 0x000fc40000000000 */
[----:B------:R-:W-:Y:S01]  /*5910*/  ISETP.GE.AND P6, PT, R12, RZ, PT ;  /* 0x000000ff0c00720c */ /* 0x000fe20003fc6270 */
[----:B------:R0:W-:Y:S01]  /*5920*/  STL [R1+0x5f4], R246 ;  /* 0x0005f4f601007387 */ /* 0x0001e20000100800 */
[----:B------:R-:W-:-:S04]  /*5930*/  IMAD.HI.U32 R12, R4, R124, RZ ;  /* 0x0000007c040c7227 */ /* 0x000fc800078e00ff */
[--C-:B------:R-:W-:Y:S01]  /*5940*/  @!P5 IMAD.IADD R128, R128, 0x1, -R3.reuse ;  /* 0x000000018080d824 */ /* 0x100fe200078e0a03 */
[----:B------:R-:W-:Y:S01]  /*5950*/  ISETP.GT.U32.AND P5, PT, R3, R11, PT ;  /* 0x0000000b0300720c */ /* 0x000fe20003fa4070 */
[----:B0-----:R-:W3:Y:S01]  /*5960*/  LDL.LU R246, [R1+0x1e80] ;  /* 0x001e800001f67983 */ /* 0x001ee20000300800 */
[----:B------:R-:W-:Y:S02]  /*5970*/  IMAD.MOV R12, RZ, RZ, -R12 ;  /* 0x000000ffff0c7224 */ /* 0x000fe400078e0a0c */
[--C-:B------:R-:W-:Y:S01]  /*5980*/  @!P3 IMAD.IADD R129, R129, 0x1, -R3.reuse ;  /* 0x000000018181b824 */ /* 0x100fe200078e0a03 */
[----:B------:R0:W-:Y:S01]  /*5990*/  STL [R1+0x5e8], R127 ;  /* 0x0005e87f01007387 */ /* 0x0001e20000100800 */
[----:B------:R-:W-:Y:S01]  /*59a0*/  @!P0 IMAD.MOV R128, RZ, RZ, -R128 ;  /* 0x000000ffff808224 */ /* 0x000fe200078e0a80 */
[----:B------:R-:W-:Y:S01]  /*59b0*/  ISETP.GE.AND P3, PT, R13, RZ, PT ;  /* 0x000000ff0d00720c */ /* 0x000fe20003f66270 */
[--C-:B------:R-:W-:Y:S01]  /*59c0*/  @!P1 IMAD.IADD R9, R9, 0x1, -R3.reuse ;  /* 0x0000000109099824 */ /* 0x100fe200078e0a03 */
[----:B------:R-:W-:Y:S01]  /*59d0*/  ISETP.GE.AND P1, PT, R14, RZ, PT ;  /* 0x000000ff0e00720c */ /* 0x000fe20003f26270 */
[----:B------:R-:W-:-:S02]  /*59e0*/  @!P4 IMAD.IADD R10, R10, 0x1, -R3 ;  /* 0x000000010a0ac824 */ /* 0x000fc400078e0a03 */
[----:B0-----:R-:W-:-:S04]  /*59f0*/  IMAD.HI.U32 R127, R4, R126, RZ ;  /* 0x0000007e047f7227 */ /* 0x001fc800078e00ff */
[----:B------:R-:W-:Y:S02]  /*5a00*/  IMAD.MOV R13, RZ, RZ, -R127 ;  /* 0x000000ffff0d7224 */ /* 0x000fe400078e0a7f */
[----:B------:R-:W4:Y:S01]  /*5a10*/  LDL.LU R127, [R1+0x140] ;  /* 0x00014000017f7983 */ /* 0x000f220000300800 */
[----:B------:R-:W-:-:S03]  /*5a20*/  IMAD R124, R3, R12, R124 ;  /* 0x0000000c037c7224 */ /* 0x000fc600078e027c */
[----:B------:R-:W2:Y:S01]  /*5a30*/  LDL.LU R14, [R1+0x1a0] ;  /* 0x0001a000010e7983 */ /* 0x000ea20000300800 */
[C---:B------:R-:W-:Y:S01]  /*5a40*/  IMAD R126, R3.reuse, R13, R126 ;  /* 0x0000000d037e7224 */ /* 0x040fe200078e027e */
[----:B------:R-:W-:Y:S01]  /*5a50*/  ISETP.GT.U32.AND P4, PT, R3, R124, PT ;  /* 0x0000007c0300720c */ /* 0x000fe20003f84070 */
[----:B------:R-:W-:Y:S01]  /*5a60*/  @!P5 IMAD.IADD R11, R11, 0x1, -R3 ;  /* 0x000000010b0bd824 */ /* 0x000fe200078e0a03 */
[----:B------:R0:W-:Y:S01]  /*5a70*/  STL [R1+0x5e4], R128 ;  /* 0x0005e48001007387 */ /* 0x0001e20000100800 */
[C---:B------:R-:W-:Y:S01]  /*5a80*/  ISETP.GT.U32.AND P0, PT, R3.reuse, R9, PT ;  /* 0x000000090300720c */ /* 0x040fe20003f04070 */
[----:B------:R-:W-:Y:S01]  /*5a90*/  IMAD.MOV.U32 R12, RZ, RZ, R129 ;  /* 0x000000ffff0c7224 */ /* 0x000fe200078e0081 */
[----:B------:R-:W-:Y:S02]  /*5aa0*/  IABS R13, R17 ;  /* 0x00000011000d7213 */ /* 0x000fe40000000000 */
[----:B------:R-:W-:Y:S01]  /*5ab0*/  ISETP.GT.U32.AND P5, PT, R3, R11, PT ;  /* 0x0000000b0300720c */ /* 0x000fe20003fa4070 */
[----:B------:R-:W-:Y:S01]  /*5ac0*/  @!P2 IMAD.MOV R12, RZ, RZ, -R12 ;  /* 0x000000ffff0ca224 */ /* 0x000fe200078e0a0c */
[----:B------:R-:W-:-:S02]  /*5ad0*/  ISETP.GE.AND P2, PT, R15, RZ, PT ;  /* 0x000000ff0f00720c */ /* 0x000fc40003f46270 */
[----:B------:R-:W-:Y:S01]  /*5ae0*/  IABS R15, R19 ;  /* 0x00000013000f7213 */ /* 0x000fe20000000000 */
[----:B0-----:R-:W-:Y:S01]  /*5af0*/  IMAD.MOV.U32 R128, RZ, RZ, R10 ;  /* 0x000000ffff807224 */ /* 0x001fe200078e000a */
[----:B------:R0:W-:Y:S01]  /*5b00*/  STL [R1+0x5e0], R12 ;  /* 0x0005e00c01007387 */ /* 0x0001e20000100800 */
[--C-:B------:R-:W-:Y:S01]  /*5b10*/  @!P4 IMAD.IADD R124, R124, 0x1, -R3.reuse ;  /* 0x000000017c7cc824 */ /* 0x100fe200078e0a03 */
[----:B------:R-:W-:Y:S01]  /*5b20*/  ISETP.GE.AND P4, PT, R18, RZ, PT ;  /* 0x000000ff1200720c */ /* 0x000fe20003f86270 */
[----:B------:R-:W-:Y:S01]  /*5b30*/  @!P6 IMAD.MOV R128, RZ, RZ, -R128 ;  /* 0x000000ffff80e224 */ /* 0x000fe200078e0a80 */
[----:B------:R-:W-:Y:S01]  /*5b40*/  ISETP.GT.U32.AND P6, PT, R3, R126, PT ;  /* 0x0000007e0300720c */ /* 0x000fe20003fc4070 */
[--C-:B------:R-:W-:Y:S01]  /*5b50*/  @!P0 IMAD.IADD R9, R9, 0x1, -R3.reuse ;  /* 0x0000000109098824 */ /* 0x100fe200078e0a03 */
[----:B------:R-:W-:Y:S01]  /*5b60*/  ISETP.GE.AND P0, PT, R16, RZ, PT ;  /* 0x000000ff1000720c */ /* 0x000fe20003f06270 */
[----:B------:R-:W-:Y:S01]  /*5b70*/  @!P5 IMAD.IADD R11, R11, 0x1, -R3 ;  /* 0x000000010b0bd824 */ /* 0x000fe200078e0a03 */
[----:B------:R-:W-:Y:S01]  /*5b80*/  ISETP.GE.AND P5, PT, R17, RZ, PT ;  /* 0x000000ff1100720c */ /* 0x000fe20003fa6270 */
[----:B------:R-:W-:Y:S01]  /*5b90*/  @!P3 IMAD.MOV R9, RZ, RZ, -R9 ;  /* 0x000000ffff09b224 */ /* 0x000fe200078e0a09 */
[----:B------:R-:W-:Y:S01]  /*5ba0*/  STL [R1+0x5dc], R128 ;  /* 0x0005dc8001007387 */ /* 0x000fe20000100800 */
[----:B------:R-:W-:Y:S01]  /*5bb0*/  IMAD.MOV.U32 R129, RZ, RZ, R11 ;  /* 0x000000ffff817224 */ /* 0x000fe200078e000b */
[----:B------:R-:W-:Y:S01]  /*5bc0*/  IABS R11, R20 ;  /* 0x00000014000b7213 */ /* 0x000fe20000000000 */
[----:B------:R-:W-:Y:S01]  /*5bd0*/  IMAD.MOV.U32 R10, RZ, RZ, R13 ;  /* 0x000000ffff0a7224 */ /* 0x000fe200078e000d */
[----:B------:R-:W-:Y:S01]  /*5be0*/  STL [R1+0x5cc], R9 ;  /* 0x0005cc0901007387 */ /* 0x000fe20000100800 */
[----:B------:R-:W-:Y:S01]  /*5bf0*/  @!P1 IMAD.MOV R129, RZ, RZ, -R129 ;  /* 0x000000ffff819224 */ /* 0x000fe200078e0a81 */
[----:B------:R-:W-:Y:S01]  /*5c00*/  ISETP.GE.AND P1, PT, R19, RZ, PT ;  /* 0x000000ff1300720c */ /* 0x000fe20003f26270 */
[----:B------:R-:W-:Y:S01]  /*5c10*/  @!P6 IMAD.IADD R126, R126, 0x1, -R3 ;  /* 0x000000017e7ee824 */ /* 0x000fe200078e0a03 */
[C---:B------:R-:W-:Y:S01]  /*5c20*/  ISETP.GT.U32.AND P6, PT, R3.reuse, R124, PT ;  /* 0x0000007c0300720c */ /* 0x040fe20003fc4070 */
[----:B------:R-:W-:Y:S01]  /*5c30*/  IMAD.MOV.U32 R19, RZ, RZ, R247 ;  /* 0x000000ffff137224 */ /* 0x000fe200078e00f7 */
[----:B------:R-:W-:Y:S01]  /*5c40*/  STL [R1+0x5c8], R129 ;  /* 0x0005c88101007387 */ /* 0x000fe20000100800 */
[----:B------:R-:W-:Y:S01]  /*5c50*/  IMAD.HI.U32 R17, R4, R11, RZ ;  /* 0x0000000b04117227 */ /* 0x000fe200078e00ff */
[----:B------:R-:W-:-:S02]  /*5c60*/  ISETP.GT.U32.AND P3, PT, R3, R126, PT ;  /* 0x0000007e0300720c */ /* 0x000fc40003f64070 */
[----:B0-----:R-:W-:Y:S01]  /*5c70*/  IABS R12, R18 ;  /* 0x00000012000c7213 */ /* 0x001fe20000000000 */
[----:B------:R-:W-:-:S04]  /*5c80*/  IMAD.HI.U32 R13, R4, R10, RZ ;  /* 0x0000000a040d7227 */ /* 0x000fc800078e00ff */
[----:B------:R-:W-:Y:S01]  /*5c90*/  IMAD.MOV.U32 R16, RZ, RZ, R15 ;  /* 0x000000ffff107224 */ /* 0x000fe200078e000f */
[----:B------:R-:W-:Y:S01]  /*5ca0*/  IABS R15, R23 ;  /* 0x00000017000f7213 */ /* 0x000fe20000000000 */
[----:B------:R-:W-:Y:S02]  /*5cb0*/  @!P6 IMAD.IADD R124, R124, 0x1, -R3 ;  /* 0x000000017c7ce824 */ /* 0x000fe400078e0a03 */
[----:B------:R-:W-:Y:S02]  /*5cc0*/  IMAD.MOV R13, RZ, RZ, -R13 ;  /* 0x000000ffff0d7224 */ /* 0x000fe400078e0a0d */
[----:B------:R-:W-:Y:S02]  /*5cd0*/  @!P3 IMAD.IADD R126, R126, 0x1, -R3 ;  /* 0x000000017e7eb824 */ /* 0x000fe400078e0a03 */
[----:B------:R-:W-:Y:S02]  /*5ce0*/  IMAD.MOV.U32 R247, RZ, RZ, R124 ;  /* 0x000000fffff77224 */ /* 0x000fe400078e007c */
[----:B------:R-:W-:-:S02]  /*5cf0*/  IMAD.MOV.U32 R124, RZ, RZ, R19 ;  /* 0x000000ffff7c7224 */ /* 0x000fc400078e0013 */
[----:B------:R-:W-:Y:S02]  /*5d00*/  IMAD.MOV R19, RZ, RZ, -R17 ;  /* 0x000000ffff137224 */ /* 0x000fe400078e0a11 */
[----:B------:R-:W-:Y:S02]  /*5d10*/  IMAD.MOV.U32 R17, RZ, RZ, R248 ;  /* 0x000000ffff117224 */ /* 0x000fe400078e00f8 */
[----:B------:R-:W-:Y:S02]  /*5d20*/  IMAD.MOV.U32 R248, RZ, RZ, R126 ;  /* 0x000000fffff87224 */ /* 0x000fe400078e007e */
[----:B------:R-:W3:Y:S01]  /*5d30*/  LDL.LU R126, [R1+0x3e8] ;  /* 0x0003e800017e7983 */ /* 0x000ee20000300800 */
[----:B------:R-:W-:Y:S01]  /*5d40*/  IMAD R10, R3, R13, R10 ;  /* 0x0000000d030a7224 */ /* 0x000fe200078e020a */
[----:B------:R-:W-:Y:S01]  /*5d50*/  IABS R13, R21 ;  /* 0x00000015000d7213 */ /* 0x000fe20000000000 */
[----:B------:R-:W-:Y:S02]  /*5d60*/  @!P2 IMAD.MOV R247, RZ, RZ, -R247 ;  /* 0x000000fffff7a224 */ /* 0x000fe400078e0af7 */
[----:B------:R-:W-:Y:S01]  /*5d70*/  @!P0 IMAD.MOV R248, RZ, RZ, -R248 ;  /* 0x000000fffff88224 */ /* 0x000fe200078e0af8 */
[----:B------:R-:W-:-:S02]  /*5d80*/  ISETP.GE.AND P0, PT, R20, RZ, PT ;  /* 0x000000ff1400720c */ /* 0x000fc40003f06270 */
[----:B------:R0:W-:Y:S01]  /*5d90*/  STL [R1+0x5bc], R247 ;  /* 0x0005bcf701007387 */ /* 0x0001e20000100800 */
[C---:B------:R-:W-:Y:S01]  /*5da0*/  IMAD R11, R3.reuse, R19, R11 ;  /* 0x00000013030b7224 */ /* 0x040fe200078e020b */
[----:B------:R-:W-:Y:S02]  /*5db0*/  ISETP.GT.U32.AND P6, PT, R3, R10, PT ;  /* 0x0000000a0300720c */ /* 0x000fe40003fc4070 */
[----:B0-----:R-:W3:Y:S04]  /*5dc0*/  LDL.LU R247, [R1+0x1e7c] ;  /* 0x001e7c0001f77983 */ /* 0x001ee80000300800 */
[----:B------:R0:W-:Y:S07]  /*5dd0*/  STL [R1+0x5b8], R248 ;  /* 0x0005b8f801007387 */ /* 0x0001ee0000100800 */
[----:B------:R-:W-:Y:S01]  /*5de0*/  @!P6 IMAD.IADD R10, R10, 0x1, -R3 ;  /* 0x000000010a0ae824 */ /* 0x000fe200078e0a03 */
[----:B0-----:R-:W3:Y:S01]  /*5df0*/  LDL.LU R248, [R1+0x1e78] ;  /* 0x001e780001f87983 */ /* 0x001ee20000300800 */
[----:B----4-:R-:W-:-:S02]  /*5e00*/  IMAD.MOV.U32 R129, RZ, RZ, R127 ;  /* 0x000000ffff817224 */ /* 0x010fc400078e007f */
[----:B------:R-:W-:-:S04]  /*5e10*/  IMAD.HI.U32 R127, R4, R15, RZ ;  /* 0x0000000f047f7227 */ /* 0x000fc800078e00ff */
[----:B--2---:R-:W-:Y:S02]  /*5e20*/  IMAD.MOV.U32 R128, RZ, RZ, R14 ;  /* 0x000000ffff807224 */ /* 0x004fe400078e000e */
[----:B------:R-:W-:-:S04]  /*5e30*/  IMAD.HI.U32 R14, R4, R12, RZ ;  /* 0x0000000c040e7227 */ /* 0x000fc800078e00ff */
[----:B------:R-:W-:Y:S01]  /*5e40*/  IMAD.MOV R9, RZ, RZ, -R14 ;  /* 0x000000ffff097224 */ /* 0x000fe200078e0a0e */
[----:B------:R-:W-:-:S03]  /*5e50*/  IABS R14, R22 ;  /* 0x00000016000e7213 */ /* 0x000fc60000000000 */
[----:B------:R-:W-:Y:S02]  /*5e60*/  IMAD R12, R3, R9, R12 ;  /* 0x00000009030c7224 */ /* 0x000fe400078e020c */
[----:B------:R-:W-:-:S03]  /*5e70*/  IMAD.HI.U32 R9, R4, R16, RZ ;  /* 0x0000001004097227 */ /* 0x000fc600078e00ff */
[----:B------:R-:W-:Y:S01]  /*5e80*/  ISETP.GT.U32.AND P3, PT, R3, R12, PT ;  /* 0x0000000c0300720c */ /* 0x000fe20003f64070 */
[----:B------:R-:W-:Y:S02]  /*5e90*/  IMAD.MOV R9, RZ, RZ, -R9 ;  /* 0x000000ffff097224 */ /* 0x000fe400078e0a09 */
[----:B------:R-:W-:-:S04]  /*5ea0*/  IMAD.HI.U32 R18, R4, R14, RZ ;  /* 0x0000000e04127227 */ /* 0x000fc800078e00ff */
[----:B------:R-:W-:Y:S02]  /*5eb0*/  IMAD R9, R3, R9, R16 ;  /* 0x0000000903097224 */ /* 0x000fe400078e0210 */
[----:B------:R-:W-:-:S03]  /*5ec0*/  IMAD.HI.U32 R16, R4, R13, RZ ;  /* 0x0000000d04107227 */ /* 0x000fc600078e00ff */
[C---:B------:R-:W-:Y:S01]  /*5ed0*/  ISETP.GT.U32.AND P6, PT, R3.reuse, R9, PT ;  /* 0x000000090300720c */ /* 0x040fe20003fc4070 */
[----:B------:R-:W-:Y:S02]  /*5ee0*/  IMAD.MOV R16, RZ, RZ, -R16 ;  /* 0x000000ffff107224 */ /* 0x000fe400078e0a10 */
[----:B---3--:R-:W-:Y:S02]  /*5ef0*/  IMAD.MOV.U32 R20, RZ, RZ, R126 ;  /* 0x000000ffff147224 */ /* 0x008fe400078e007e */
[----:B------:R-:W-:Y:S02]  /*5f00*/  IMAD.MOV.U32 R126, RZ, RZ, R17 ;  /* 0x000000ffff7e7224 */ /* 0x000fe400078e0011 */
[----:B------:R-:W-:Y:S02]  /*5f10*/  IMAD.MOV R17, RZ, RZ, -R18 ;  /* 0x000000ffff117224 */ /* 0x000fe400078e0a12 */
[----:B------:R-:W-:Y:S02]  /*5f20*/  IMAD.MOV R18, RZ, RZ, -R127 ;  /* 0x000000ffff127224 */ /* 0x000fe400078e0a7f */
[----:B------:R-:W2:Y:S01]  /*5f30*/  LDL.LU R127, [R1] ;  /* 0x00000000017f7983 */ /* 0x000ea20000300800 */
[C---:B------:R-:W-:Y:S01]  /*5f40*/  IMAD R13, R3.reuse, R16, R13 ;  /* 0x00000010030d7224 */ /* 0x040fe200078e020d */
[C---:B------:R-:W-:Y:S01]  /*5f50*/  ISETP.GT.U32.AND P2, PT, R3.reuse, R10, PT ;  /* 0x0000000a0300720c */ /* 0x040fe20003f44070 */
[--C-:B------:R-:W-:Y:S01]  /*5f60*/  @!P3 IMAD.IADD R12, R12, 0x1, -R3.reuse ;  /* 0x000000010c0cb824 */ /* 0x100fe200078e0a03 */
[----:B------:R-:W3:Y:S04]  /*5f70*/  LDL.LU R19, [R1+0x11c] ;  /* 0x00011c0001137983 */ /* 0x000ee80000300800 */
[----:B------:R-:W4:Y:S01]  /*5f80*/  LDL.LU R16, [R1+0x4] ;  /* 0x0000040001107983 */ /* 0x000f220000300800 */
[----:B------:R-:W-:Y:S01]  /*5f90*/  ISETP.GT.U32.AND P3, PT, R3, R12, PT ;  /* 0x0000000c0300720c */ /* 0x000fe20003f64070 */
[----:B------:R-:W-:-:S02]  /*5fa0*/  @!P6 IMAD.IADD R9, R9, 0x1, -R3 ;  /* 0x000000010909e824 */ /* 0x000fc400078e0a03 */
[----:B------:R-:W-:-:S03]  /*5fb0*/  IMAD R15, R3, R18, R15 ;  /* 0x00000012030f7224 */ /* 0x000fc600078e020f */
[----:B------:R-:W-:Y:S01]  /*5fc0*/  @!P2 IMAD.IADD R10, R10, 0x1, -R3 ;  /* 0x000000010a0aa824 */ /* 0x000fe200078e0a03 */
[C---:B------:R-:W-:Y:S01]  /*5fd0*/  ISETP.GT.U32.AND P6, PT, R3.reuse, R9, PT ;  /* 0x000000090300720c */ /* 0x040fe20003fc4070 */
[----:B------:R-:W-:Y:S02]  /*5fe0*/  IMAD.MOV.U32 R18, RZ, RZ, R249 ;  /* 0x000000ffff127224 */ /* 0x000fe400078e00f9 */
[C---:B------:R-:W-:Y:S02]  /*5ff0*/  IMAD R14, R3.reuse, R17, R14 ;  /* 0x00000011030e7224 */ /* 0x040fe400078e020e */
[----:B------:R-:W-:Y:S02]  /*6000*/  IMAD.MOV.U32 R249, RZ, RZ, R10 ;  /* 0x000000fffff97224 */ /* 0x000fe400078e000a */
[----:B------:R-:W-:Y:S01]  /*6010*/  @!P3 IMAD.IADD R12, R12, 0x1, -R3 ;  /* 0x000000010c0cb824 */ /* 0x000fe200078e0a03 */
[C---:B------:R-:W-:Y:S01]  /*6020*/  ISETP.GT.U32.AND P3, PT, R3.reuse, R13, PT ;  /* 0x0000000d0300720c */ /* 0x040fe20003f64070 */
[----:B------:R-:W-:Y:S01]  /*6030*/  @!P5 IMAD.MOV R249, RZ, RZ, -R249 ;  /* 0x000000fffff9d224 */ /* 0x000fe200078e0af9 */
[C---:B------:R-:W-:Y:S01]  /*6040*/  ISETP.GT.U32.AND P5, PT, R3.reuse, R14, PT ;  /* 0x0000000e0300720c */ /* 0x040fe20003fa4070 */
[----:B------:R-:W-:Y:S01]  /*6050*/  IMAD.MOV.U32 R10, RZ, RZ, R250 ;  /* 0x000000ffff0a7224 */ /* 0x000fe200078e00fa */
[----:B------:R-:W-:Y:S01]  /*6060*/  ISETP.GT.U32.AND P2, PT, R3, R11, PT ;  /* 0x0000000b0300720c */ /* 0x000fe20003f44070 */
[----:B------:R-:W-:Y:S01]  /*6070*/  @!P6 IMAD.IADD R9, R9, 0x1, -R3 ;  /* 0x000000010909e824 */ /* 0x000fe200078e0a03 */
[----:B------:R-:W-:Y:S01]  /*6080*/  ISETP.GT.U32.AND P6, PT, R3, R15, PT ;  /* 0x0000000f0300720c */ /* 0x000fe20003fc4070 */
[----:B------:R-:W-:-:S02]  /*6090*/  IMAD.MOV.U32 R250, RZ, RZ, R12 ;  /* 0x000000fffffa7224 */ /* 0x000fc400078e000c */
[----:B------:R-:W-:-:S04]  /*60a0*/  IMAD.MOV.U32 R12, RZ, RZ, R10 ;  /* 0x000000ffff0c7224 */ /* 0x000fc800078e000a */
[--C-:B------:R-:W-:Y:S02]  /*60b0*/  @!P3 IMAD.IADD R13, R13, 0x1, -R3.reuse ;  /* 0x000000010d0db824 */ /* 0x100fe400078e0a03 */
[----:B------:R-:W-:-:S03]  /*60c0*/  @!P5 IMAD.IADD R14, R14, 0x1, -R3 ;  /* 0x000000010e0ed824 */ /* 0x000fc600078e0a03 */
[----:B------:R-:W-:Y:S01]  /*60d0*/  ISETP.GT.U32.AND P5, PT, R3, R13, PT ;  /* 0x0000000d0300720c */ /* 0x000fe20003fa4070 */
[--C-:B------:R-:W-:Y:S02]  /*60e0*/  @!P2 IMAD.IADD R11, R11, 0x1, -R3.reuse ;  /* 0x000000010b0ba824 */ /* 0x100fe400078e0a03 */
[----:B------:R-:W-:Y:S02]  /*60f0*/  @!P6 IMAD.IADD R15, R15, 0x1, -R3 ;  /* 0x000000010f0fe824 */ /* 0x000fe400078e0a03 */
[----:B------:R-:W-:Y:S01]  /*6100*/  @!P1 IMAD.MOV R9, RZ, RZ, -R9 ;  /* 0x000000ffff099224 */ /* 0x000fe200078e0a09 */
[C---:B------:R-:W-:Y:S02]  /*6110*/  ISETP.GT.U32.AND P3, PT, R3.reuse, R11, PT ;  /* 0x0000000b0300720c */ /* 0x040fe40003f64070 */
[----:B------:R-:W-:Y:S01]  /*6120*/  ISETP.GT.U32.AND P1, PT, R3, R15, PT ;  /* 0x0000000f0300720c */ /* 0x000fe20003f24070 */
[----:B------:R-:W-:Y:S01]  /*6130*/  @!P4 IMAD.MOV R250, RZ, RZ, -R250 ;  /* 0x000000fffffac224 */ /* 0x000fe200078e0afa */
[----:B------:R-:W-:Y:S01]  /*6140*/  ISETP.GE.AND P4, PT, R21, RZ, PT ;  /* 0x000000ff1500720c */ /* 0x000fe20003f86270 */
[----:B------:R-:W-:-:S02]  /*6150*/  IMAD.MOV.U32 R21, RZ, RZ, R12 ;  /* 0x000000ffff157224 */ /* 0x000fc400078e000c */
[----:B------:R-:W-:Y:S01]  /*6160*/  @!P5 IMAD.IADD R13, R13, 0x1, -R3 ;  /* 0x000000010d0dd824 */ /* 0x000fe200078e0a03 */
[----:B------:R-:W-:-:S05]  /*6170*/  IABS R12, R25 ;  /* 0x00000019000c7213 */ /* 0x000fca0000000000 */
[--C-:B------:R-:W-:Y:S01]  /*6180*/  @!P3 IMAD.IADD R11, R11, 0x1, -R3.reuse ;  /* 0x000000010b0bb824 */ /* 0x100fe200078e0a03 */
[----:B------:R-:W-:Y:S01]  /*6190*/  ISETP.GE.AND P3, PT, R23, RZ, PT ;  /* 0x000000ff1700720c */ /* 0x000fe20003f66270 */
[----:B------:R-:W-:Y:S01]  /*61a0*/  @!P1 IMAD.IADD R15, R15, 0x1, -R3 ;  /* 0x000000010f0f9824 */ /* 0x000fe200078e0a03 */
[----:B------:R-:W-:Y:S01]  /*61b0*/  ISETP.GE.AND P1, PT, R24, RZ, PT ;  /* 0x000000ff1800720c */ /* 0x000fe20003f26270 */
[----:B------:R-:W-:Y:S01]  /*61c0*/  IMAD.MOV.U32 R23, RZ, RZ, R21 ;  /* 0x000000ffff177224 */ /* 0x000fe200078e0015 */
[----:B------:R-:W-:Y:S01]  /*61d0*/  ISETP.GT.U32.AND P6, PT, R3, R14, PT ;  /* 0x0000000e0300720c */ /* 0x000fe20003fc4070 */
[----:B------:R0:W-:Y:S04]  /*61e0*/  STL [R1+0x5ac], R249 ;  /* 0x0005acf901007387 */ /* 0x0001e80000100800 */
[----:B0-----:R-:W2:Y:S04]  /*61f0*/  LDL.LU R249, [R1+0x1e74] ;  /* 0x001e740001f97983 */ /* 0x001ea80000300800 */
[----:B------:R0:W-:Y:S04]  /*6200*/  STL [R1+0x5a8], R250 ;  /* 0x0005a8fa01007387 */ /* 0x0001e80000100800 */
[----:B------:R-:W-:Y:S01]  /*6210*/  @!P6 IMAD.IADD R14, R14, 0x1, -R3 ;  /* 0x000000010e0ee824 */ /* 0x000fe200078e0a03 */
[----:B0-----:R-:W2:Y:S04]  /*6220*/  LDL.LU R250, [R1+0x1e70] ;  /* 0x001e700001fa7983 */ /* 0x001ea80000300800 */
[----:B------:R-:W-:Y:S01]  /*6230*/  STL [R1+0x5a4], R9 ;  /* 0x0005a40901007387 */ /* 0x000fe20000100800 */
[----:B----4-:R-:W-:Y:S01]  /*6240*/  IMAD.MOV.U32 R17, RZ, RZ, R16 ;  /* 0x000000ffff117224 */ /* 0x010fe200078e0010 */
[----:B------:R-:W-:-:S05]  /*6250*/  IABS R16, R24 ;  /* 0x0000001800107213 */ /* 0x000fca0000000000 */
[----:B------:R-:W-:-:S04]  /*6260*/  IMAD.MOV.U32 R10, RZ, RZ, R16 ;  /* 0x000000ffff0a7224 */ /* 0x000fc800078e0010 */
[----:B------:R-:W-:-:S04]  /*6270*/  IMAD.HI.U32 R16, R4, R10, RZ ;  /* 0x0000000a04107227 */ /* 0x000fc800078e00ff */
[----:B------:R-:W-:-:S04]  /*6280*/  IMAD.MOV R16, RZ, RZ, -R16 ;  /* 0x000000ffff107224 */ /* 0x000fc800078e0a10 */
[----:B------:R-:W-:-:S05]  /*6290*/  IMAD R10, R3, R16, R10 ;  /* 0x00000010030a7224 */ /* 0x000fca00078e020a */
[----:B------:R-:W-:Y:S01]  /*62a0*/  ISETP.GT.U32.AND P5, PT, R3, R10, PT ;  /* 0x0000000a0300720c */ /* 0x000fe20003fa4070 */
[----:B------:R-:W-:-:S04]  /*62b0*/  IMAD.HI.U32 R16, R4, R12, RZ ;  /* 0x0000000c04107227 */ /* 0x000fc800078e00ff */
[----:B------:R-:W-:Y:S02]  /*62c0*/  IMAD.MOV R16, RZ, RZ, -R16 ;  /* 0x000000ffff107224 */ /* 0x000fe400078e0a10 */
[----:B---3--:R-:W-:Y:S02]  /*62d0*/  IMAD.MOV.U32 R24, RZ, RZ, R19 ;  /* 0x000000ffff187224 */ /* 0x008fe400078e0013 */
[----:B------:R-:W-:Y:S02]  /*62e0*/  IMAD.MOV.U32 R21, RZ, RZ, R17 ;  /* 0x000000ffff157224 */ /* 0x000fe400078e0011 */
[----:B------:R-:W-:Y:S02]  /*62f0*/  IMAD R16, R3, R16, R12 ;  /* 0x0000001003107224 */ /* 0x000fe400078e020c */
[----:B------:R-:W-:Y:S01]  /*6300*/  @!P5 IMAD.IADD R10, R10, 0x1, -R3 ;  /* 0x000000010a0ad824 */ /* 0x000fe200078e0a03 */
[----:B------:R-:W-:Y:S01]  /*6310*/  ISETP.GE.AND P5, PT, R25, RZ, PT ;  /* 0x000000ff1900720c */ /* 0x000fe20003fa6270 */
[----:B------:R-:W-:Y:S01]  /*6320*/  IMAD.MOV.U32 R25, RZ, RZ, R24 ;  /* 0x000000ffff197224 */ /* 0x000fe200078e0018 */
[----:B------:R-:W-:Y:S01]  /*6330*/  IABS R12, R27 ;  /* 0x0000001b000c7213 */ /* 0x000fe20000000000 */
[----:B------:R-:W-:-:S02]  /*6340*/  IMAD.MOV.U32 R24, RZ, RZ, R21 ;  /* 0x000000ffff187224 */ /* 0x000fc400078e0015 */
[----:B--2---:R-:W-:Y:S02]  /*6350*/  IMAD.MOV.U32 R21, RZ, RZ, R127 ;  /* 0x000000ffff157224 */ /* 0x004fe400078e007f */
[----:B------:R-:W-:Y:S02]  /*6360*/  IMAD.MOV.U32 R127, RZ, RZ, R7 ;  /* 0x000000ffff7f7224 */ /* 0x000fe400078e0007 */
[----:B------:R-:W-:Y:S02]  /*6370*/  IMAD.MOV.U32 R7, RZ, RZ, R11 ;  /* 0x000000ffff077224 */ /* 0x000fe400078e000b */
[----:B------:R-:W-:-:S04]  /*6380*/  IMAD.HI.U32 R19, R4, R12, RZ ;  /* 0x0000000c04137227 */ /* 0x000fc800078e00ff */
[----:B------:R-:W-:Y:S02]  /*6390*/  @!P0 IMAD.MOV R7, RZ, RZ, -R7 ;  /* 0x000000ffff078224 */ /* 0x000fe400078e0a07 */
[----:B------:R-:W-:Y:S02]  /*63a0*/  IMAD.MOV R11, RZ, RZ, -R19 ;  /* 0x000000ffff0b7224 */ /* 0x000fe400078e0a13 */
[----:B------:R-:W2:Y:S04]  /*63b0*/  LDL.LU R19, [R1+0x1ec] ;  /* 0x0001ec0001137983 */ /* 0x000ea80000300800 */
[----:B------:R0:W-:Y:S02]  /*63c0*/  STL [R1+0x598], R7 ;  /* 0x0005980701007387 */ /* 0x0001e40000100800 */
[----:B0-----:R-:W-:-:S02]  /*63d0*/  IMAD.MOV.U32 R7, RZ, RZ, R13 ;  /* 0x000000ffff077224 */ /* 0x001fc400078e000d */
[----:B------:R-:W-:Y:S02]  /*63e0*/  IMAD.MOV.U32 R13, RZ, RZ, R8 ;  /* 0x000000ffff0d7224 */ /* 0x000fe400078e0008 */
[----:B------:R-:W-:Y:S02]  /*63f0*/  IMAD.MOV.U32 R8, RZ, RZ, R14 ;  /* 0x000000ffff087224 */ /* 0x000fe400078e000e */
[----:B------:R-:W-:Y:S02]  /*6400*/  IMAD.MOV.U32 R14, RZ, RZ, R2 ;  /* 0x000000ffff0e7224 */ /* 0x000fe400078e0002 */
[----:B------:R-:W-:Y:S02]  /*6410*/  IMAD.MOV.U32 R2, RZ, RZ, R15 ;  /* 0x000000ffff027224 */ /* 0x000fe400078e000f */
[----:B------:R-:W3:Y:S01]  /*6420*/  LDL.LU R15, [R1+0x10] ;  /* 0x00001000010f7983 */ /* 0x000ee20000300800 */
[----:B------:R-:W-:Y:S02]  /*6430*/  ISETP.GT.U32.AND P6, PT, R3, R16, PT ;  /* 0x000000100300720c */ /* 0x000fe40003fc4070 */
[----:B------:R-:W-:-:S02]  /*6440*/  IABS R9, R26 ;  /* 0x0000001a00097213 */ /* 0x000fc40000000000 */
[----:B------:R-:W-:Y:S01]  /*6450*/  ISETP.GE.AND P2, PT, R22, RZ, PT ;  /* 0x000000ff1600720c */ /* 0x000fe20003f46270 */
[----:B------:R-:W-:Y:S01]  /*6460*/  IMAD.MOV.U32 R22, RZ, RZ, R18 ;  /* 0x000000ffff167224 */ /* 0x000fe200078e0012 */
[----:B------:R-:W-:Y:S01]  /*6470*/  ISETP.GT.U32.AND P0, PT, R3, R10, PT ;  /* 0x0000000a0300720c */ /* 0x000fe20003f04070 */
[----:B------:R-:W-:-:S06]  /*6480*/  IMAD.HI.U32 R18, R4, R9, RZ ;  /* 0x0000000904127227 */ /* 0x000fcc00078e00ff */
[----:B------:R-:W-:Y:S02]  /*6490*/  @!P6 IMAD.IADD R16, R16, 0x1, -R3 ;  /* 0x000000011010e824 */ /* 0x000fe400078e0a03 */
[----:B------:R-:W-:-:S03]  /*64a0*/  IMAD.MOV R18, RZ, RZ, -R18 ;  /* 0x000000ffff127224 */ /* 0x000fc600078e0a12 */
[C---:B------:R-:W-:Y:S01]  /*64b0*/  ISETP.GT.U32.AND P6, PT, R3.reuse, R16, PT ;  /* 0x000000100300720c */ /* 0x040fe20003fc4070 */
[C---:B------:R-:W-:Y:S02]  /*64c0*/  IMAD R9, R3.reuse, R18, R9 ;  /* 0x0000001203097224 */ /* 0x040fe400078e0209 */
[----:B------:R-:W-:Y:S02]  /*64d0*/  @!P4 IMAD.MOV R7, RZ, RZ, -R7 ;  /* 0x000000ffff07c224 */ /* 0x000fe400078e0a07 */
[C---:B------:R-:W-:Y:S01]  /*64e0*/  IMAD R11, R3.reuse, R11, R12 ;  /* 0x0000000b030b7224 */ /* 0x040fe200078e020c */
[----:B------:R-:W-:Y:S01]  /*64f0*/  ISETP.GT.U32.AND P4, PT, R3, R9, PT ;  /* 0x000000090300720c */ /* 0x000fe20003f84070 */
[----:B------:R-:W-:Y:S02]  /*6500*/  @!P0 IMAD.IADD R10, R10, 0x1, -R3 ;  /* 0x000000010a0a8824 */ /* 0x000fe400078e0a03 */
[----:B------:R-:W-:Y:S01]  /*6510*/  @!P3 IMAD.MOV R2, RZ, RZ, -R2 ;  /* 0x000000ffff02b224 */ /* 0x000fe200078e0a02 */
[----:B------:R-:W-:Y:S01]  /*6520*/  ISETP.GE.AND P3, PT, R27, RZ, PT ;  /* 0x000000ff1b00720c */ /* 0x000fe20003f66270 */
[----:B------:R-:W-:-:S02]  /*6530*/  IMAD.MOV.U32 R27, RZ, RZ, R10 ;  /* 0x000000ffff1b7224 */ /* 0x000fc400078e000a */
[----:B------:R-:W-:Y:S01]  /*6540*/  @!P6 IMAD.IADD R16, R16, 0x1, -R3 ;  /* 0x000000011010e824 */ /* 0x000fe200078e0a03 */
[----:B------:R-:W-:Y:S01]  /*6550*/  ISETP.GT.U32.AND P6, PT, R3, R11, PT ;  /* 0x0000000b0300720c */ /* 0x000fe20003fc4070 */
[----:B------:R-:W-:Y:S01]  /*6560*/  @!P1 IMAD.MOV R27, RZ, RZ, -R27 ;  /* 0x000000ffff1b9224 */ /* 0x000fe200078e0a1b */
[----:B------:R-:W-:Y:S02]  /*6570*/  ISETP.GE.AND P1, PT, R29, RZ, PT ;  /* 0x000000ff1d00720c */ /* 0x000fe40003f26270 */
[----:B------:R-:W-:Y:S01]  /*6580*/  IABS R29, R29 ;  /* 0x0000001d001d7213 */ /* 0x000fe20000000000 */
[----:B------:R-:W-:Y:S01]  /*6590*/  @!P2 IMAD.MOV R8, RZ, RZ, -R8 ;  /* 0x000000ffff08a224 */ /* 0x000fe200078e0a08 */
[----:B------:R-:W-:Y:S01]  /*65a0*/  ISETP.GE.AND P2, PT, R26, RZ, PT ;  /* 0x000000ff1a00720c */ /* 0x000fe20003f46270 */
[----:B------:R-:W-:Y:S02]  /*65b0*/  @!P4 IMAD.IADD R9, R9, 0x1, -R3 ;  /* 0x000000010909c824 */ /* 0x000fe400078e0a03 */
[----:B------:R-:W-:-:S02]  /*65c0*/  IMAD.MOV.U32 R26, RZ, RZ, R16 ;  /* 0x000000ffff1a7224 */ /* 0x000fc400078e0010 */
[----:B------:R-:W-:Y:S01]  /*65d0*/  IMAD.HI.U32 R10, R4, R29, RZ ;  /* 0x0000001d040a7227 */ /* 0x000fe200078e00ff */
[----:B------:R-:W-:Y:S01]  /*65e0*/  ISETP.GT.U32.AND P4, PT, R3, R9, PT ;  /* 0x000000090300720c */ /* 0x000fe20003f84070 */
[----:B------:R0:W-:Y:S01]  /*65f0*/  STL [R1+0x594], R7 ;  /* 0x0005940701007387 */ /* 0x0001e20000100800 */
[----:B------:R-:W-:Y:S01]  /*6600*/  IABS R17, R28 ;  /* 0x0000001c00117213 */ /* 0x000fe20000000000 */
[----:B------:R-:W-:Y:S02]  /*6610*/  @!P6 IMAD.IADD R11, R11, 0x1, -R3 ;  /* 0x000000010b0be824 */ /* 0x000fe400078e0a03 */
[----:B------:R-:W-:Y:S01]  /*6620*/  @!P5 IMAD.MOV R26, RZ, RZ, -R26 ;  /* 0x000000ffff1ad224 */ /* 0x000fe200078e0a1a */
[----:B------:R-:W-:Y:S01]  /*6630*/  ISETP.GE.AND P5, PT, R30, RZ, PT ;  /* 0x000000ff1e00720c */ /* 0x000fe20003fa6270 */
[----:B------:R-:W-:Y:S01]  /*6640*/  IMAD.MOV R10, RZ, RZ, -R10 ;  /* 0x000000ffff0a7224 */ /* 0x000fe200078e0a0a */
[----:B------:R-:W-:Y:S01]  /*6650*/  IABS R30, R30 ;  /* 0x0000001e001e7213 */ /* 0x000fe20000000000 */
[----:B0-----:R-:W4:Y:S01]  /*6660*/  LDL.LU R7, [R1+0x1e6c] ;  /* 0x001e6c0001077983 */ /* 0x001f220000300800 */
[----:B------:R-:W-:-:S03]  /*6670*/  ISETP.GT.U32.AND P6, PT, R3, R11, PT ;  /* 0x0000000b0300720c */ /* 0x000fc60003fc4070 */
[----:B------:R0:W-:Y:S01]  /*6680*/  STL [R1+0x590], R8 ;  /* 0x0005900801007387 */ /* 0x0001e20000100800 */
[----:B------:R-:W-:Y:S01]  /*6690*/  IMAD.HI.U32 R18, R4, R17, RZ ;  /* 0x0000001104127227 */ /* 0x000fe200078e00ff */
[----:B------:R-:W-:-:S03]  /*66a0*/  ISETP.GE.AND P0, PT, R28, RZ, PT ;  /* 0x000000ff1c00720c */ /* 0x000fc60003f06270 */
[----:B------:R-:W-:Y:S02]  /*66b0*/  IMAD R10, R3, R10, R29 ;  /* 0x0000000a030a7224 */ /* 0x000fe400078e021d */
[----:B------:R-:W-:Y:S01]  /*66c0*/  IMAD.MOV.U32 R29, RZ, RZ, R14 ;  /* 0x000000ffff1d7224 */ /* 0x000fe200078e000e */
[----:B0-----:R-:W4:Y:S01]  /*66d0*/  LDL.LU R8, [R1+0x1e68] ;  /* 0x001e680001087983 */ /* 0x001f220000300800 */
[----:B------:R-:W-:-:S03]  /*66e0*/  IMAD.HI.U32 R14, R4, R30, RZ ;  /* 0x0000001e040e7227 */ /* 0x000fc600078e00ff */
[----:B------:R0:W-:Y:S01]  /*66f0*/  STL [R1+0x58c], R2 ;  /* 0x00058c0201007387 */ /* 0x0001e20000100800 */
[----:B------:R-:W-:Y:S02]  /*6700*/  IMAD.MOV R18, RZ, RZ, -R18 ;  /* 0x000000ffff127224 */ /* 0x000fe400078e0a12 */
[----:B------:R-:W-:Y:S01]  /*6710*/  IMAD.MOV R14, RZ, RZ, -R14 ;  /* 0x000000ffff0e7224 */ /* 0x000fe200078e0a0e */
[----:B0-----:R-:W4:Y:S04]  /*6720*/  LDL.LU R2, [R1+0x1e64] ;  /* 0x001e640001027983 */ /* 0x001f280000300800 */
[----:B------:R0:W-:Y:S01]  /*6730*/  STL [R1+0x588], R27 ;  /* 0x0005881b01007387 */ /* 0x0001e20000100800 */
[----:B------:R-:W-:-:S03]  /*6740*/  @!P4 IMAD.IADD R9, R9, 0x1, -R3 ;  /* 0x000000010909c824 */ /* 0x000fc600078e0a03 */
[----:B------:R2:W-:Y:S01]  /*6750*/  STL [R1+0x580], R26 ;  /* 0x0005801a01007387 */ /* 0x0005e20000100800 */
[----:B0-----:R-:W-:Y:S01]  /*6760*/  IMAD.MOV.U32 R27, RZ, RZ, R13 ;  /* 0x000000ffff1b7224 */ /* 0x001fe200078e000d */
[----:B------:R-:W-:Y:S01]  /*6770*/  IABS R13, R31 ;  /* 0x0000001f000d7213 */ /* 0x000fe20000000000 */
[C---:B------:R-:W-:Y:S02]  /*6780*/  IMAD R17, R3.reuse, R18, R17 ;  /* 0x0000001203117224 */ /* 0x040fe400078e0211 */
[----:B------:R-:W-:Y:S02]  /*6790*/  IMAD R14, R3, R14, R30 ;  /* 0x0000000e030e7224 */ /* 0x000fe400078e021e */
[----:B------:R-:W-:Y:S02]  /*67a0*/  IMAD.MOV.U32 R30, RZ, RZ, R9 ;  /* 0x000000ffff1e7224 */ /* 0x000fe400078e0009 */
[----:B------:R-:W-:Y:S02]  /*67b0*/  @!P6 IMAD.IADD R11, R11, 0x1, -R3 ;  /* 0x000000010b0be824 */ /* 0x000fe400078e0a03 */
[----:B------:R-:W-:-:S02]  /*67c0*/  @!P2 IMAD.MOV R30, RZ, RZ, -R30 ;  /* 0x000000ffff1ea224 */ /* 0x000fc400078e0a1e */
[----:B------:R-:W-:-:S03]  /*67d0*/  @!P3 IMAD.MOV R11, RZ, RZ, -R11 ;  /* 0x000000ffff0bb224 */ /* 0x000fc600078e0a0b */
[----:B------:R-:W-:Y:S04]  /*67e0*/  STL [R1+0x578], R30 ;  /* 0x0005781e01007387 */ /* 0x000fe80000100800 */
[----:B------:R0:W-:Y:S01]  /*67f0*/  STL [R1+0x574], R11 ;  /* 0x0005740b01007387 */ /* 0x0001e20000100800 */
[----:B--2---:R-:W-:Y:S02]  /*6800*/  IMAD.MOV.U32 R26, RZ, RZ, R19 ;  /* 0x000000ffff1a7224 */ /* 0x004fe400078e0013 */
[----:B------:R-:W-:-:S04]  /*6810*/  IMAD.HI.U32 R19, R4, R13, RZ ;  /* 0x0000000d04137227 */ /* 0x000fc800078e00ff */
[----:B------:R-:W-:-:S04]  /*6820*/  IMAD.MOV R19, RZ, RZ, -R19 ;  /* 0x000000ffff137224 */ /* 0x000fc800078e0a13 */
[----:B------:R-:W-:Y:S02]  /*6830*/  IMAD R13, R3, R19, R13 ;  /* 0x00000013030d7224 */ /* 0x000fe400078e020d */
[----:B---3--:R-:W-:Y:S01]  /*6840*/  IMAD.MOV.U32 R28, RZ, RZ, R15 ;  /* 0x000000ffff1c7224 */ /* 0x008fe200078e000f */
[----:B------:R-:W-:-:S05]  /*6850*/  IABS R15, R33 ;  /* 0x00000021000f7213 */ /* 0x000fca0000000000 */
[----:B------:R-:W-:-:S04]  /*6860*/  IMAD.HI.U32 R18, R4, R15, RZ ;  /* 0x0000000f04127227 */ /* 0x000fc800078e00ff */
[----:B------:R-:W-:Y:S01]  /*6870*/  IMAD.MOV R18, RZ, RZ, -R18 ;  /* 0x000000ffff127224 */ /* 0x000fe200078e0a12 */
[----:B------:R-:W-:-:S03]  /*6880*/  IABS R19, R35 ;  /* 0x0000002300137213 */ /* 0x000fc60000000000 */
[----:B------:R-:W-:Y:S01]  /*6890*/  IMAD R9, R3, R18, R15 ;  /* 0x0000001203097224 */ /* 0x000fe200078e020f */
[----:B------:R-:W-:Y:S01]  /*68a0*/  IABS R18, R36 ;  /* 0x0000002400127213 */ /* 0x000fe20000000000 */
[----:B0-----:R-:W-:-:S04]  /*68b0*/  IMAD.HI.U32 R11, R4, R19, RZ ;  /* 0x00000013040b7227 */ /* 0x001fc800078e00ff */
[----:B------:R-:W-:-:S04]  /*68c0*/  IMAD.HI.U32 R15, R4, R18, RZ ;  /* 0x00000012040f7227 */ /* 0x000fc800078e00ff */
[----:B------:R-:W-:Y:S02]  /*68d0*/  IMAD.MOV R11, RZ, RZ, -R11 ;  /* 0x000000ffff0b7224 */ /* 0x000fe400078e0a0b */
[----:B------:R-:W-:Y:S02]  /*68e0*/  IMAD.MOV R15, RZ, RZ, -R15 ;  /* 0x000000ffff0f7224 */ /* 0x000fe400078e0a0f */
[C---:B------:R-:W-:Y:S02]  /*68f0*/  IMAD R11, R3.reuse, R11, R19 ;  /* 0x0000000b030b7224 */ /* 0x040fe400078e0213 */
[----:B------:R-:W2:Y:S01]  /*6900*/  LDL.LU R19, [R1+0x1f8] ;  /* 0x0001f80001137983 */ /* 0x000ea20000300800 */
[----:B------:R-:W-:-:S03]  /*6910*/  IMAD R15, R3, R15, R18 ;  /* 0x0000000f030f7224 */ /* 0x000fc600078e0212 */
[----:B------:R-:W3:Y:S01]  /*6920*/  LDL.LU R18, [R1+0xc8] ;  /* 0x0000c80001127983 */ /* 0x000ee20000300800 */
[C---:B------:R-:W-:Y:S02]  /*6930*/  ISETP.GT.U32.AND P4, PT, R3.reuse, R17, PT ;  /* 0x000000110300720c */ /* 0x040fe40003f84070 */
[----:B------:R-:W-:Y:S02]  /*6940*/  ISETP.GT.U32.AND P6, PT, R3, R10, PT ;  /* 0x0000000a0300720c */ /* 0x000fe40003fc4070 */
[----:B------:R-:W-:-:S09]  /*6950*/  IABS R12, R32 ;  /* 0x00000020000c7213 */ /* 0x000fd20000000000 */
[--C-:B------:R-:W-:Y:S02]  /*6960*/  @!P4 IMAD.IADD R17, R17, 0x1, -R3.reuse ;  /* 0x000000011111c824 */ /* 0x100fe400078e0a03 */
[----:B------:R-:W-:-:S03]  /*6970*/  @!P6 IMAD.IADD R10, R10, 0x1, -R3 ;  /* 0x000000010a0ae824 */ /* 0x000fc600078e0a03 */
[C---:B------:R-:W-:Y:S01]  /*6980*/  ISETP.GT.U32.AND P6, PT, R3.reuse, R17, PT ;  /* 0x000000110300720c */ /* 0x040fe20003fc4070 */
[----:B------:R-:W-:Y:S01]  /*6990*/  IMAD.HI.U32 R16, R4, R12, RZ ;  /* 0x0000000c04107227 */ /* 0x000fe200078e00ff */
[----:B------:R-:W-:Y:S02]  /*69a0*/  ISETP.GT.U32.AND P2, PT, R3, R10, PT ;  /* 0x0000000a0300720c */ /* 0x000fe40003f44070 */
[----:B------:R-:W-:Y:S01]  /*69b0*/  ISETP.GE.AND P4, PT, R31, RZ, PT ;  /* 0x000000ff1f00720c */ /* 0x000fe20003f86270 */
[----:B------:R-:W-:Y:S01]  /*69c0*/  IMAD.MOV.U32 R31, RZ, RZ, R20 ;  /* 0x000000ffff1f7224 */ /* 0x000fe200078e0014 */
[----:B------:R-:W-:Y:S01]  /*69d0*/  IABS R20, R34 ;  /* 0x0000002200147213 */ /* 0x000fe20000000000 */
[----:B------:R-:W-:Y:S02]  /*69e0*/  IMAD.MOV R16, RZ, RZ, -R16 ;  /* 0x000000ffff107224 */ /* 0x000fe400078e0a10 */
[----:B------:R-:W-:Y:S01]  /*69f0*/  IMAD.MOV.U32 R30, RZ, RZ, R29 ;  /* 0x000000ffff1e7224 */ /* 0x000fe200078e001d */
[C---:B------:R-:W-:Y:S01]  /*6a00*/  ISETP.GT.U32.AND P3, PT, R3.reuse, R14, PT ;  /* 0x0000000e0300720c */ /* 0x040fe20003f64070 */
[----:B------:R-:W-:-:S02]  /*6a10*/  IMAD R12, R3, R16, R12 ;  /* 0x00000010030c7224 */ /* 0x000fc400078e020c */
[----:B------:R-:W-:Y:S01]  /*6a20*/  @!P6 IMAD.IADD R17, R17, 0x1, -R3 ;  /* 0x000000011111e824 */ /* 0x000fe200078e0a03 */
[----:B------:R-:W-:Y:S01]  /*6a30*/  ISETP.GT.U32.AND P6, PT, R3, R13, PT ;  /* 0x0000000d0300720c */ /* 0x000fe20003fc4070 */
[----:B------:R-:W-:Y:S02]  /*6a40*/  IMAD.MOV.U32 R29, RZ, RZ, R21 ;  /* 0x000000ffff1d7224 */ /* 0x000fe400078e0015 */
[----:B------:R-:W-:-:S04]  /*6a50*/  IMAD.HI.U32 R21, R4, R20, RZ ;  /* 0x0000001404157227 */ /* 0x000fc800078e00ff */
[----:B------:R-:W-:Y:S01]  /*6a60*/  @!P2 IMAD.IADD R10, R10, 0x1, -R3 ;  /* 0x000000010a0aa824 */ /* 0x000fe200078e0a03 */
[----:B------:R-:W-:Y:S01]  /*6a70*/  ISETP.GT.U32.AND P2, PT, R3, R12, PT ;  /* 0x0000000c0300720c */ /* 0x000fe20003f44070 */
[----:B------:R-:W-:-:S04]  /*6a80*/  IMAD.MOV R21, RZ, RZ, -R21 ;  /* 0x000000ffff157224 */ /* 0x000fc800078e0a15 */
[----:B------:R-:W-:Y:S02]  /*6a90*/  IMAD R21, R3, R21, R20 ;  /* 0x0000001503157224 */ /* 0x000fe400078e0214 */
[--C-:B------:R-:W-:Y:S02]  /*6aa0*/  @!P6 IMAD.IADD R13, R13, 0x1, -R3.reuse ;  /* 0x000000010d0de824 */ /* 0x100fe400078e0a03 */
[----:B------:R-:W-:Y:S01]  /*6ab0*/  @!P3 IMAD.IADD R14, R14, 0x1, -R3 ;  /* 0x000000010e0eb824 */ /* 0x000fe200078e0a03 */
[----:B------:R-:W-:-:S03]  /*6ac0*/  ISETP.GT.U32.AND P6, PT, R3, R21, PT ;  /* 0x000000150300720c */ /* 0x000fc60003fc4070 */
[----:B------:R-:W-:Y:S01]  /*6ad0*/  @!P2 IMAD.IADD R12, R12, 0x1, -R3 ;  /* 0x000000010c0ca824 */ /* 0x000fe200078e0a03 */
[----:B------:R-:W-:Y:S02]  /*6ae0*/  ISETP.GT.U32.AND P2, PT, R3, R14, PT ;  /* 0x0000000e0300720c */ /* 0x000fe40003f44070 */
[----:B------:R-:W-:Y:S01]  /*6af0*/  IABS R16, R37 ;  /* 0x0000002500107213 */ /* 0x000fe20000000000 */
[----:B------:R-:W-:Y:S02]  /*6b00*/  @!P0 IMAD.MOV R17, RZ, RZ, -R17 ;  /* 0x000000ffff118224 */ /* 0x000fe400078e0a11 */
[----:B------:R-:W-:Y:S02]  /*6b10*/  @!P1 IMAD.MOV R10, RZ, RZ, -R10 ;  /* 0x000000ffff0a9224 */ /* 0x000fe400078e0a0a */
[----:B------:R-:W-:-:S04]  /*6b20*/  IMAD.HI.U32 R20, R4, R16, RZ ;  /* 0x0000001004147227 */ /* 0x000fc800078e00ff */
[--C-:B------:R-:W-:Y:S01]  /*6b30*/  @!P6 IMAD.IADD R21, R21, 0x1, -R3.reuse ;  /* 0x000000011515e824 */ /* 0x100fe200078e0a03 */
[----:B------:R0:W-:Y:S01]  /*6b40*/  STL [R1+0x564], R17 ;  /* 0x0005641101007387 */ /* 0x0001e20000100800 */
[----:B------:R-:W-:Y:S01]  /*6b50*/  @!P2 IMAD.IADD R14, R14, 0x1, -R3 ;  /* 0x000000010e0ea824 */ /* 0x000fe200078e0a03 */
[C---:B------:R-:W-:Y:S01]  /*6b60*/  ISETP.GT.U32.AND P2, PT, R3.reuse, R11, PT ;  /* 0x0000000b0300720c */ /* 0x040fe20003f44070 */
[----:B------:R-:W-:Y:S01]  /*6b70*/  IMAD.MOV R20, RZ, RZ, -R20 ;  /* 0x000000ffff147224 */ /* 0x000fe200078e0a14 */
[----:B------:R-:W-:-:S03]  /*6b80*/  ISETP.GT.U32.AND P1, PT, R3, R21, PT ;  /* 0x000000150300720c */ /* 0x000fc60003f24070 */
[----:B------:R-:W-:Y:S01]  /*6b90*/  IMAD R16, R3, R20, R16 ;  /* 0x0000001403107224 */ /* 0x000fe200078e0210 */
[----:B0-----:R-:W-:Y:S01]  /*6ba0*/  IABS R17, R38 ;  /* 0x0000002600117213 */ /* 0x001fe20000000000 */
[----:B------:R0:W-:Y:S06]  /*6bb0*/  STL [R1+0x560], R10 ;  /* 0x0005600a01007387 */ /* 0x0001ec0000100800 */
[--C-:B------:R-:W-:Y:S02]  /*6bc0*/  @!P2 IMAD.IADD R11, R11, 0x1, -R3.reuse ;  /* 0x000000010b0ba824 */ /* 0x100fe400078e0a03 */
[----:B------:R-:W-:Y:S01]  /*6bd0*/  @!P1 IMAD.IADD R21, R21, 0x1, -R3 ;  /* 0x0000000115159824 */ /* 0x000fe200078e0a03 */
[----:B------:R-:W-:-:S02]  /*6be0*/  ISETP.GE.AND P1, PT, R33, RZ, PT ;  /* 0x000000ff2100720c */ /* 0x000fc40003f26270 */
[----:B------:R-:W4:Y:S01]  /*6bf0*/  LDL.LU R33, [R1+0xd4] ;  /* 0x0000d40001217983 */ /* 0x000f220000300800 */
[----:B------:R-:W-:-:S03]  /*6c00*/  ISETP.GE.AND P2, PT, R34, RZ, PT ;  /* 0x000000ff2200720c */ /* 0x000fc60003f46270 */
[----:B------:R-:W4:Y:S01]  /*6c10*/  LDL.LU R34, [R1+0xf0] ;  /* 0x0000f00001227983 */ /* 0x000f220000300800 */
[----:B---3--:R-:W-:Y:S02]  /*6c20*/  IMAD.MOV.U32 R20, RZ, RZ, R18 ;  /* 0x000000ffff147224 */ /* 0x008fe400078e0012 */
[----:B------:R-:W-:-:S04]  /*6c30*/  IMAD.HI.U32 R18, R4, R17, RZ ;  /* 0x0000001104127227 */ /* 0x000fc800078e00ff */
[----:B------:R-:W-:-:S04]  /*6c40*/  IMAD.MOV R18, RZ, RZ, -R18 ;  /* 0x000000ffff127224 */ /* 0x000fc800078e0a12 */
[C---:B------:R-:W-:Y:S02]  /*6c50*/  IMAD R17, R3.reuse, R18, R17 ;  /* 0x0000001203117224 */ /* 0x040fe400078e0211 */
[----:B------:R-:W3:Y:S01]  /*6c60*/  LDL.LU R18, [R1+0x20] ;  /* 0x0000200001127983 */ /* 0x000ee20000300800 */
[C---:B------:R-:W-:Y:S02]  /*6c70*/  ISETP.GT.U32.AND P3, PT, R3.reuse, R9, PT ;  /* 0x000000090300720c */ /* 0x040fe40003f64070 */
[----:B------:R-:W-:-:S11]  /*6c80*/  ISETP.GT.U32.AND P0, PT, R3, R13, PT ;  /* 0x0000000d0300720c */ /* 0x000fd60003f04070 */
[--C-:B------:R-:W-:Y:S01]  /*6c90*/  @!P3 IMAD.IADD R9, R9, 0x1, -R3.reuse ;  /* 0x000000010909b824 */ /* 0x100fe200078e0a03 */
[----:B------:R-:W-:Y:S02]  /*6ca0*/  ISETP.GT.U32.AND P3, PT, R3, R12, PT ;  /* 0x0000000c0300720c */ /* 0x000fe40003f64070 */
[----:B0-----:R-:W-:Y:S01]  /*6cb0*/  IABS R10, R39 ;  /* 0x00000027000a7213 */ /* 0x001fe20000000000 */
[----:B------:R-:W-:Y:S01]  /*6cc0*/  @!P0 IMAD.IADD R13, R13, 0x1, -R3 ;  /* 0x000000010d0d8824 */ /* 0x000fe200078e0a03 */
[----:B------:R-:W-:-:S09]  /*6cd0*/  ISETP.GT.U32.AND P0, PT, R3, R15, PT ;  /* 0x0000000f0300720c */ /* 0x000fd20003f04070 */
[----:B------:R-:W-:Y:S01]  /*6ce0*/  @!P3 IMAD.IADD R12, R12, 0x1, -R3 ;  /* 0x000000010c0cb824 */ /* 0x000fe200078e0a03 */
[----:B------:R-:W-:Y:S01]  /*6cf0*/  ISETP.GE.AND P3, PT, R32, RZ, PT ;  /* 0x000000ff2000720c */ /* 0x000fe20003f66270 */
[----:B--2---:R-:W-:Y:S02]  /*6d00*/  IMAD.MOV.U32 R32, RZ, RZ, R19 ;  /* 0x000000ffff207224 */ /* 0x004fe400078e0013 */
[----:B------:R-:W-:-:S04]  /*6d10*/  IMAD.HI.U32 R19, R4, R10, RZ ;  /* 0x0000000a04137227 */ /* 0x000fc800078e00ff */
[----:B------:R-:W-:-:S04]  /*6d20*/  IMAD.MOV R19, RZ, RZ, -R19 ;  /* 0x000000ffff137224 */ /* 0x000fc800078e0a13 */
[----:B------:R-:W-:Y:S02]  /*6d30*/  IMAD R10, R3, R19, R10 ;  /* 0x00000013030a7224 */ /* 0x000fe400078e020a */
[----:B------:R-:W-:Y:S02]  /*6d40*/  IMAD.MOV.U32 R19, RZ, RZ, R5 ;  /* 0x000000ffff137224 */ /* 0x000fe400078e0005 */
[----:B------:R-:W-:Y:S02]  /*6d50*/  IMAD.MOV.U32 R5, RZ, RZ, R14 ;  /* 0x000000ffff057224 */ /* 0x000fe400078e000e */
[----:B------:R-:W-:Y:S02]  /*6d60*/  IMAD.MOV.U32 R14, RZ, RZ, R252 ;  /* 0x000000ffff0e7224 */ /* 0x000fe400078e00fc */
[----:B------:R-:W-:Y:S01]  /*6d70*/  @!P0 IMAD.IADD R15, R15, 0x1, -R3 ;  /* 0x000000010f0f8824 */ /* 0x000fe200078e0a03 */
[----:B------:R-:W-:Y:S01]  /*6d80*/  ISETP.GE.AND P0, PT, R35, RZ, PT ;  /* 0x000000ff2300720c */ /* 0x000fe20003f06270 */
[----:B------:R-:W-:-:S02]  /*6d90*/  IMAD.MOV.U32 R35, RZ, RZ, R20 ;  /* 0x000000ffff237224 */ /* 0x000fc400078e0014 */
[----:B------:R-:W-:Y:S02]  /*6da0*/  IMAD.MOV.U32 R252, RZ, RZ, R13 ;  /* 0x000000fffffc7224 */ /* 0x000fe400078e000d */
[----:B------:R-:W-:Y:S02]  /*6db0*/  IMAD.MOV.U32 R13, RZ, RZ, R14 ;  /* 0x000000ffff0d7224 */ /* 0x000fe400078e000e */
[----:B------:R-:W-:Y:S02]  /*6dc0*/  IMAD.MOV.U32 R14, RZ, RZ, R19 ;  /* 0x000000ffff0e7224 */ /* 0x000fe400078e0013 */
[----:B------:R-:W-:-:S05]  /*6dd0*/  @!P5 IMAD.MOV R5, RZ, RZ, -R5 ;  /* 0x000000ffff05d224 */ /* 0x000fca00078e0a05 */
[----:B------:R0:W-:Y:S04]  /*6de0*/  STL [R1+0x558], R5 ;  /* 0x0005580501007387 */ /* 0x0001e80000100800 */
[----:B0-----:R-:W2:Y:S01]  /*6df0*/  LDL.LU R5, [R1+0x1e60] ;  /* 0x001e600001057983 */ /* 0x001ea20000300800 */
[----:B---3--:R-:W-:Y:S02]  /*6e00*/  IMAD.MOV.U32 R19, RZ, RZ, R18 ;  /* 0x000000ffff137224 */ /* 0x008fe400078e0012 */
[----:B------:R-:W-:Y:S02]  /*6e10*/  IMAD.MOV.U32 R18, RZ, RZ, R35 ;  /* 0x000000ffff127224 */ /* 0x000fe400078e0023 */
[----:B----4-:R-:W-:Y:S02]  /*6e20*/  IMAD.MOV.U32 R35, RZ, RZ, R33 ;  /* 0x000000ffff237224 */ /* 0x010fe400078e0021 */
[----:B------:R-:W-:-:S02]  /*6e30*/  IMAD.MOV.U32 R33, RZ, RZ, R29 ;  /* 0x000000ffff217224 */ /* 0x000fc400078e001d */
[----:B------:R-:W-:Y:S02]  /*6e40*/  IMAD.MOV.U32 R29, RZ, RZ, R124 ;  /* 0x000000ffff1d7224 */ /* 0x000fe400078e007c */
[----:B------:R-:W-:Y:S02]  /*6e50*/  IMAD.MOV.U32 R124, RZ, RZ, R6 ;  /* 0x000000ffff7c7224 */ /* 0x000fe400078e0006 */
[----:B------:R-:W-:Y:S02]  /*6e60*/  IMAD.MOV.U32 R6, RZ, RZ, R12 ;  /* 0x000000ffff067224 */ /* 0x000fe400078e000c */
[----:B------:R-:W3:Y:S01]  /*6e70*/  LDL.LU R12, [R1+0x8] ;  /* 0x00000800010c7983 */ /* 0x000ee20000300800 */
[----:B------:R-:W-:Y:S01]  /*6e80*/  ISETP.GT.U32.AND P6, PT, R3, R9, PT ;  /* 0x000000090300720c */ /* 0x000fe20003fc4070 */
[----:B------:R-:W-:-:S12]  /*6e90*/  @!P4 IMAD.MOV R252, RZ, RZ, -R252 ;  /* 0x000000fffffcc224 */ /* 0x000fd800078e0afc */
[----:B------:R-:W-:Y:S01]  /*6ea0*/  @!P6 IMAD.IADD R9, R9, 0x1, -R3 ;  /* 0x000000010909e824 */ /* 0x000fe200078e0a03 */
[C---:B------:R-:W-:Y:S01]  /*6eb0*/  ISETP.GT.U32.AND P6, PT, R3.reuse, R16, PT ;  /* 0x000000100300720c */ /* 0x040fe20003fc4070 */
[----:B------:R0:W-:Y:S01]  /*6ec0*/  STL [R1+0x554], R252 ;  /* 0x000554fc01007387 */ /* 0x0001e20000100800 */
[----:B------:R-:W-:Y:S01]  /*6ed0*/  ISETP.GT.U32.AND P5, PT, R3, R15, PT ;  /* 0x0000000f0300720c */ /* 0x000fe20003fa4070 */
[----:B------:R-:W-:Y:S02]  /*6ee0*/  @!P3 IMAD.MOV R6, RZ, RZ, -R6 ;  /* 0x000000ffff06b224 */ /* 0x000fe400078e0a06 */
[----:B0-----:R-:W-:-:S08]  /*6ef0*/  IMAD.MOV.U32 R252, RZ, RZ, R9 ;  /* 0x000000fffffc7224 */ /* 0x001fd000078e0009 */
[----:B------:R-:W-:Y:S01]  /*6f00*/  @!P6 IMAD.IADD R16, R16, 0x1, -R3 ;  /* 0x000000011010e824 */ /* 0x000fe200078e0a03 */
[----:B------:R-:W-:-:S04]  /*6f10*/  ISETP.GT.U32.AND P6, PT, R3, R11, PT ;  /* 0x0000000b0300720c */ /* 0x000fc80003fc4070 */
[----:B------:R-:W-:Y:S01]  /*6f20*/  ISETP.GT.U32.AND P4, PT, R3, R16, PT ;  /* 0x000000100300720c */ /* 0x000fe20003f84070 */
[----:B------:R-:W-:Y:S01]  /*6f30*/  @!P1 IMAD.MOV R252, RZ, RZ, -R252 ;  /* 0x000000fffffc9224 */ /* 0x000fe200078e0afc */
[----:B------:R0:W-:Y:S01]  /*6f40*/  STL [R1+0x550], R6 ;  /* 0x0005500601007387 */ /* 0x0001e20000100800 */
[--C-:B------:R-:W-:Y:S01]  /*6f50*/  @!P5 IMAD.IADD R15, R15, 0x1, -R3.reuse ;  /* 0x000000010f0fd824 */ /* 0x100fe200078e0a03 */
[----:B------:R-:W-:Y:S02]  /*6f60*/  ISETP.GE.AND P5, PT, R38, RZ, PT ;  /* 0x000000ff2600720c */ /* 0x000fe40003fa6270 */
[----:B0-----:R-:W4:Y:S03]  /*6f70*/  LDL.LU R6, [R1+0x1e5c] ;  /* 0x001e5c0001067983 */ /* 0x001f260000300800 */
[----:B------:R-:W-:Y:S01]  /*6f80*/  @!P6 IMAD.IADD R11, R11, 0x1, -R3 ;  /* 0x000000010b0be824 */ /* 0x000fe200078e0a03 */
[----:B------:R-:W-:-:S03]  /*6f90*/  ISETP.GE.AND P6, PT, R37, RZ, PT ;  /* 0x000000ff2500720c */ /* 0x000fc60003fc6270 */
[----:B------:R-:W-:Y:S01]  /*6fa0*/  @!P4 IMAD.IADD R16, R16, 0x1, -R3 ;  /* 0x000000011010c824 */ /* 0x000fe200078e0a03 */
[----:B------:R-:W-:Y:S02]  /*6fb0*/  ISETP.GE.AND P4, PT, R39, RZ, PT ;  /* 0x000000ff2700720c */ /* 0x000fe40003f86270 */
[----:B------:R-:W-:Y:S02]  /*6fc0*/  ISETP.GE.AND P1, PT, R36, RZ, PT ;  /* 0x000000ff2400720c */ /* 0x000fe40003f26270 */
[----:B------:R-:W-:Y:S02]  /*6fd0*/  ISETP.GT.U32.AND P3, PT, R3, R17, PT ;  /* 0x000000110300720c */ /* 0x000fe40003f64070 */
[----:B------:R-:W-:Y:S01]  /*6fe0*/  IABS R20, R40 ;  /* 0x0000002800147213 */ /* 0x000fe20000000000 */
[----:B---3--:R-:W-:Y:S02]  /*6ff0*/  IMAD.MOV.U32 R9, RZ, RZ, R12 ;  /* 0x000000ffff097224 */ /* 0x008fe400078e000c */
[----:B------:R-:W-:-:S02]  /*7000*/  IMAD.MOV.U32 R12, RZ, RZ, R14 ;  /* 0x000000ffff0c7224 */ /* 0x000fc400078e000e */
[----:B------:R-:W-:Y:S02]  /*7010*/  IMAD.MOV.U32 R14, RZ, RZ, R33 ;  /* 0x000000ffff0e7224 */ /* 0x000fe400078e0021 */
[----:B------:R-:W-:Y:S02]  /*7020*/  IMAD.MOV.U32 R33, RZ, RZ, R29 ;  /* 0x000000ffff217224 */ /* 0x000fe400078e001d */
[----:B------:R-:W-:Y:S02]  /*7030*/  IMAD.MOV.U32 R29, RZ, RZ, R0 ;  /* 0x000000ffff1d7224 */ /* 0x000fe400078e0000 */
[----:B------:R-:W-:Y:S02]  /*7040*/  IMAD.MOV.U32 R0, RZ, RZ, R21 ;  /* 0x000000ffff007224 */ /* 0x000fe400078e0015 */
[----:B------:R-:W3:Y:S02]  /*7050*/  LDL.LU R21, [R1+0x1c4] ;  /* 0x0001c40001157983 */ /* 0x000ee40000300800 */
[----:B------:R-:W-:-:S02]  /*7060*/  @!P2 IMAD.MOV R0, RZ, RZ, -R0 ;  /* 0x000000ffff00a224 */ /* 0x000fc400078e0a00 */
[----:B------:R0:W-:Y:S04]  /*7070*/  STL [R1+0x54c], R252 ;  /* 0x00054cfc01007387 */ /* 0x0001e80000100800 */
[----:B0-----:R-:W4:Y:S04]  /*7080*/  LDL.LU R252, [R1+0x1e58] ;  /* 0x001e580001fc7983 */ /* 0x001f280000300800 */
[----:B------:R0:W-:Y:S04]  /*7090*/  STL [R1+0x548], R0 ;  /* 0x0005480001007387 */ /* 0x0001e80000100800 */
[----:B0-----:R-:W4:Y:S04]  /*70a0*/  LDL.LU R0, [R1+0x1e54] ;  /* 0x001e540001007983 */ /* 0x001f280000300800 */
[----:B------:R-:W2:Y:S04]  /*70b0*/  LDL.LU R37, [R1+0xc] ;  /* 0x00000c0001257983 */ /* 0x000ea80000300800 */
[----:B------:R-:W4:Y:S04]  /*70c0*/  LDL.LU R38, [R1+0x24] ;  /* 0x0000240001267983 */ /* 0x000f280000300800 */
[----:B------:R-:W3:Y:S01]  /*70d0*/  LDL.LU R39, [R1+0xfc] ;  /* 0x0000fc0001277983 */ /* 0x000ee20000300800 */
[----:B------:R-:W-:-:S02]  /*70e0*/  IMAD.MOV.U32 R36, RZ, RZ, R9 ;  /* 0x000000ffff247224 */ /* 0x000fc400078e0009 */
[----:B------:R-:W-:Y:S01]  /*70f0*/  IMAD.HI.U32 R9, R4, R20, RZ ;  /* 0x0000001404097227 */ /* 0x000fe200078e00ff */
[----:B------:R-:W-:-:S03]  /*7100*/  ISETP.GT.U32.AND P2, PT, R3, R10, PT ;  /* 0x0000000a0300720c */ /* 0x000fc60003f44070 */
[----:B------:R-:W-:Y:S02]  /*7110*/  @!P0 IMAD.MOV R11, RZ, RZ, -R11 ;  /* 0x000000ffff0b8224 */ /* 0x000fe400078e0a0b */
[----:B------:R-:W-:Y:S02]  /*7120*/  @!P1 IMAD.MOV R15, RZ, RZ, -R15 ;  /* 0x000000ffff0f9224 */ /* 0x000fe400078e0a0f */
[----:B------:R-:W-:Y:S01]  /*7130*/  IMAD.MOV R9, RZ, RZ, -R9 ;  /* 0x000000ffff097224 */ /* 0x000fe200078e0a09 */
[----:B------:R-:W-:Y:S01]  /*7140*/  STL [R1+0x53c], R11 ;  /* 0x00053c0b01007387 */ /* 0x000fe20000100800 */
[----:B------:R-:W-:Y:S02]  /*7150*/  @!P3 IMAD.IADD R17, R17, 0x1, -R3 ;  /* 0x000000011111b824 */ /* 0x000fe400078e0a03 */
[----:B------:R-:W-:Y:S01]  /*7160*/  IMAD R9, R3, R9, R20 ;  /* 0x0000000903097224 */ /* 0x000fe200078e0214 */
[----:B------:R0:W-:Y:S01]  /*7170*/  STL [R1+0x538], R15 ;  /* 0x0005380f01007387 */ /* 0x0001e20000100800 */
[----:B------:R-:W-:-:S02]  /*7180*/  ISETP.GE.AND P1, PT, R41, RZ, PT ;  /* 0x000000ff2900720c */ /* 0x000fc40003f26270 */
[----:B------:R-:W-:Y:S02]  /*7190*/  ISETP.GT.U32.AND P0, PT, R3, R17, PT ;  /* 0x000000110300720c */ /* 0x000fe40003f04070 */
[----:B------:R-:W-:Y:S01]  /*71a0*/  IABS R41, R41 ;  /* 0x0000002900297213 */ /* 0x000fe20000000000 */
[----:B0-----:R-:W-:-:S04]  /*71b0*/  IMAD.MOV.U32 R15, RZ, RZ, R16 ;  /* 0x000000ffff0f7224 */ /* 0x001fc800078e0010 */
[----:B------:R-:W-:Y:S01]  /*71c0*/  @!P6 IMAD.MOV R15, RZ, RZ, -R15 ;  /* 0x000000ffff0fe224 */ /* 0x000fe200078e0a0f */
[C---:B------:R-:W-:Y:S01]  /*71d0*/  ISETP.GT.U32.AND P6, PT, R3.reuse, R9, PT ;  /* 0x000000090300720c */ /* 0x040fe20003fc4070 */
[----:B------:R-:W-:Y:S01]  /*71e0*/  IMAD.MOV.U32 R20, RZ, RZ, R12 ;  /* 0x000000ffff147224 */ /* 0x000fe200078e000c */
[----:B------:R-:W-:Y:S01]  /*71f0*/  IABS R11, R42 ;  /* 0x0000002a000b7213 */ /* 0x000fe20000000000 */
[----:B------:R-:W-:Y:S02]  /*7200*/  @!P2 IMAD.IADD R10, R10, 0x1, -R3 ;  /* 0x000000010a0aa824 */ /* 0x000fe400078e0a03 */
[----:B------:R-:W-:Y:S01]  /*7210*/  IMAD.HI.U32 R12, R4, R41, RZ ;  /* 0x00000029040c7227 */ /* 0x000fe200078e00ff */
[----:B------:R-:W-:Y:S02]  /*7220*/  ISETP.GE.AND P3, PT, R40, RZ, PT ;  /* 0x000000ff2800720c */ /* 0x000fe40003f66270 */
[----:B------:R-:W-:Y:S01]  /*7230*/  ISETP.GT.U32.AND P2, PT, R3, R10, PT ;  /* 0x0000000a0300720c */ /* 0x000fe20003f44070 */
[----:B------:R-:W-:-:S02]  /*7240*/  IMAD.MOV R12, RZ, RZ, -R12 ;  /* 0x000000ffff0c7224 */ /* 0x000fc400078e0a0c */
[----:B------:R-:W-:Y:S01]  /*7250*/  IMAD.HI.U32 R16, R4, R11, RZ ;  /* 0x0000000b04107227 */ /* 0x000fe200078e00ff */
[----:B------:R0:W-:Y:S03]  /*7260*/  STL [R1+0x534], R15 ;  /* 0x0005340f01007387 */ /* 0x0001e60000100800 */
[----:B------:R-:W-:Y:S02]  /*7270*/  IMAD.MOV.U32 R40, RZ, RZ, R36 ;  /* 0x000000ffff287224 */ /* 0x000fe400078e0024 */
[----:B------:R-:W-:Y:S02]  /*7280*/  @!P0 IMAD.IADD R17, R17, 0x1, -R3 ;  /* 0x0000000111118824 */ /* 0x000fe400078e0a03 */
[----:B------:R-:W-:Y:S02]  /*7290*/  IMAD R12, R3, R12, R41 ;  /* 0x0000000c030c7224 */ /* 0x000fe400078e0229 */
[----:B------:R-:W-:Y:S01]  /*72a0*/  IMAD.MOV.U32 R36, RZ, RZ, R13 ;  /* 0x000000ffff247224 */ /* 0x000fe200078e000d */
[----:B0-----:R-:W-:Y:S01]  /*72b0*/  IABS R15, R44 ;  /* 0x0000002c000f7213 */ /* 0x001fe20000000000 */
[----:B------:R-:W-:Y:S01]  /*72c0*/  IMAD.MOV R16, RZ, RZ, -R16 ;  /* 0x000000ffff107224 */ /* 0x000fe200078e0a10 */
[----:B------:R-:W-:Y:S01]  /*72d0*/  IABS R13, R43 ;  /* 0x0000002b000d7213 */ /* 0x000fe20000000000 */
[----:B------:R-:W-:Y:S01]  /*72e0*/  @!P6 IMAD.IADD R9, R9, 0x1, -R3 ;  /* 0x000000010909e824 */ /* 0x000fe200078e0a03 */
[----:B------:R-:W-:Y:S01]  /*72f0*/  ISETP.GE.AND P0, PT, R42, RZ, PT ;  /* 0x000000ff2a00720c */ /* 0x000fe20003f06270 */
[----:B------:R-:W-:Y:S01]  /*7300*/  @!P5 IMAD.MOV R17, RZ, RZ, -R17 ;  /* 0x000000ffff11d224 */ /* 0x000fe200078e0a11 */
[C---:B------:R-:W-:Y:S01]  /*7310*/  ISETP.GT.U32.AND P5, PT, R3.reuse, R12, PT ;  /* 0x0000000c0300720c */ /* 0x040fe20003fa4070 */
[C---:B------:R-:W-:Y:S01]  /*7320*/  IMAD R11, R3.reuse, R16, R11 ;  /* 0x00000010030b7224 */ /* 0x040fe200078e020b */
[----:B------:R-:W-:Y:S01]  /*7330*/  ISETP.GT.U32.AND P6, PT, R3, R9, PT ;  /* 0x000000090300720c */ /* 0x000fe20003fc4070 */
[----:B------:R-:W-:-:S02]  /*7340*/  IMAD.MOV.U32 R42, RZ, RZ, R14 ;  /* 0x000000ffff2a7224 */ /* 0x000fc400078e000e */
[----:B------:R-:W-:-:S04]  /*7350*/  IMAD.HI.U32 R16, R4, R15, RZ ;  /* 0x0000000f04107227 */ /* 0x000fc800078e00ff */
[----:B------:R-:W-:-:S04]  /*7360*/  IMAD.HI.U32 R14, R4, R13, RZ ;  /* 0x0000000d040e7227 */ /* 0x000fc800078e00ff */
[----:B------:R-:W-:Y:S02]  /*7370*/  @!P2 IMAD.IADD R10, R10, 0x1, -R3 ;  /* 0x000000010a0aa824 */ /* 0x000fe400078e0a03 */
[----:B------:R-:W-:Y:S02]  /*7380*/  IMAD.MOV R16, RZ, RZ, -R16 ;  /* 0x000000ffff107224 */ /* 0x000fe400078e0a10 */
[----:B------:R-:W-:Y:S02]  /*7390*/  IMAD.MOV R14, RZ, RZ, -R14 ;  /* 0x000000ffff0e7224 */ /* 0x000fe400078e0a0e */
[----:B------:R-:W-:Y:S01]  /*73a0*/  @!P4 IMAD.MOV R10, RZ, RZ, -R10 ;  /* 0x000000ffff0ac224 */ /* 0x000fe200078e0a0a */
[C---:B------:R-:W-:Y:S01]  /*73b0*/  ISETP.GT.U32.AND P4, PT, R3.reuse, R11, PT ;  /* 0x0000000b0300720c */ /* 0x040fe20003f84070 */
[C---:B------:R-:W-:Y:S02]  /*73c0*/  IMAD R15, R3.reuse, R16, R15 ;  /* 0x00000010030f7224 */ /* 0x040fe400078e020f */
[----:B------:R-:W-:-:S02]  /*73d0*/  IMAD R13, R3, R14, R13 ;  /* 0x0000000e030d7224 */ /* 0x000fc400078e020d */
[--C-:B------:R-:W-:Y:S01]  /*73e0*/  @!P5 IMAD.IADD R12, R12, 0x1, -R3.reuse ;  /* 0x000000010c0cd824 */ /* 0x100fe200078e0a03 */
[----:B------:R-:W-:Y:S01]  /*73f0*/  ISETP.GT.U32.AND P5, PT, R3, R15, PT ;  /* 0x0000000f0300720c */ /* 0x000fe20003fa4070 */
[--C-:B------:R-:W-:Y:S01]  /*7400*/  @!P6 IMAD.IADD R9, R9, 0x1, -R3.reuse ;  /* 0x000000010909e824 */ /* 0x100fe200078e0a03 */
[----:B------:R-:W-:Y:S01]  /*7410*/  ISETP.GT.U32.AND P6, PT, R3, R13, PT ;  /* 0x0000000d0300720c */ /* 0x000fe20003fc4070 */
[----:B------:R-:W-:Y:S04]  /*7420*/  STL [R1+0x528], R17 ;  /* 0x0005281101007387 */ /* 0x000fe80000100800 */
[----:B------:R0:W-:Y:S01]  /*7430*/  STL [R1+0x524], R10 ;  /* 0x0005240a01007387 */ /* 0x0001e20000100800 */
[----:B------:R-:W-:Y:S02]  /*7440*/  @!P4 IMAD.IADD R11, R11, 0x1, -R3 ;  /* 0x000000010b0bc824 */ /* 0x000fe400078e0a03 */
[----:B------:R-:W-:Y:S01]  /*7450*/  IMAD.MOV.U32 R41, RZ, RZ, R9 ;  /* 0x000000ffff297224 */ /* 0x000fe200078e0009 */
[----:B0-----:R-:W-:-:S03]  /*7460*/  IABS R10, R46 ;  /* 0x0000002e000a7213 */ /* 0x001fc60000000000 */
[----:B------:R-:W-:Y:S02]  /*7470*/  @!P3 IMAD.MOV R41, RZ, RZ, -R41 ;  /* 0x000000ffff29b224 */ /* 0x000fe400078e0a29 */
[C---:B------:R-:W-:Y:S01]  /*7480*/  IMAD.HI.U32 R17, R4.reuse, R10, RZ ;  /* 0x0000000a04117227 */ /* 0x040fe200078e00ff */
[----:B------:R-:W-:Y:S02]  /*7490*/  IABS R16, R47 ;  /* 0x0000002f00107213 */ /* 0x000fe40000000000 */
[----:B------:R-:W-:Y:S01]  /*74a0*/  ISETP.GT.U32.AND P3, PT, R3, R11, PT ;  /* 0x0000000b0300720c */ /* 0x000fe20003f64070 */
[----:B------:R-:W-:Y:S02]  /*74b0*/  @!P5 IMAD.IADD R15, R15, 0x1, -R3 ;  /* 0x000000010f0fd824 */ /* 0x000fe400078e0a03 */
[----:B------:R-:W-:Y:S02]  /*74c0*/  IMAD.MOV R17, RZ, RZ, -R17 ;  /* 0x000000ffff117224 */ /* 0x000fe400078e0a11 */
[----:B------:R-:W-:Y:S01]  /*74d0*/  @!P6 IMAD.IADD R13, R13, 0x1, -R3 ;  /* 0x000000010d0de824 */ /* 0x000fe200078e0a03 */
[C---:B------:R-:W-:Y:S01]  /*74e0*/  ISETP.GT.U32.AND P4, PT, R3.reuse, R12, PT ;  /* 0x0000000c0300720c */ /* 0x040fe20003f84070 */
[C---:B------:R-:W-:Y:S01]  /*74f0*/  IMAD R10, R3.reuse, R17, R10 ;  /* 0x00000011030a7224 */ /* 0x040fe200078e020a */
[C---:B------:R-:W-:Y:S01]  /*7500*/  ISETP.GT.U32.AND P5, PT, R3.reuse, R15, PT ;  /* 0x0000000f0300720c */ /* 0x040fe20003fa4070 */
[----:B------:R-:W-:Y:S01]  /*7510*/  IMAD.HI.U32 R17, R4, R16, RZ ;  /* 0x0000001004117227 */ /* 0x000fe200078e00ff */
[----:B------:R-:W-:-:S02]  /*7520*/  ISETP.GT.U32.AND P6, PT, R3, R13, PT ;  /* 0x0000000d0300720c */ /* 0x000fc40003fc4070 */
[----:B------:R-:W-:Y:S01]  /*7530*/  ISETP.GE.AND P2, PT, R43, RZ, PT ;  /* 0x000000ff2b00720c */ /* 0x000fe20003f46270 */
[----:B------:R-:W-:Y:S01]  /*7540*/  IMAD.MOV.U32 R43, RZ, RZ, R40 ;  /* 0x000000ffff2b7224 */ /* 0x000fe200078e0028 */
[----:B------:R-:W-:Y:S01]  /*7550*/  IABS R14, R45 ;  /* 0x0000002d000e7213 */ /* 0x000fe20000000000 */
[----:B------:R-:W-:Y:S02]  /*7560*/  IMAD.MOV R17, RZ, RZ, -R17 ;  /* 0x000000ffff117224 */ /* 0x000fe400078e0a11 */
[--C-:B------:R-:W-:Y:S01]  /*7570*/  @!P3 IMAD.IADD R11, R11, 0x1, -R3.reuse ;  /* 0x000000010b0bb824 */ /* 0x100fe200078e0a03 */
[C---:B------:R-:W-:Y:S01]  /*7580*/  ISETP.GT.U32.AND P3, PT, R3.reuse, R10, PT ;  /* 0x0000000a0300720c */ /* 0x040fe20003f64070 */
[----:B------:R-:W-:Y:S02]  /*7590*/  IMAD R16, R3, R17, R16 ;  /* 0x0000001103107224 */ /* 0x000fe400078e0210 */
[--C-:B------:R-:W-:Y:S01]  /*75a0*/  @!P4 IMAD.IADD R12, R12, 0x1, -R3.reuse ;  /* 0x000000010c0cc824 */ /* 0x100fe200078e0a03 */
[----:B------:R0:W-:Y:S01]  /*75b0*/  STL [R1+0x51c], R41 ;  /* 0x00051c2901007387 */ /* 0x0001e20000100800 */
[--C-:B------:R-:W-:Y:S01]  /*75c0*/  @!P5 IMAD.IADD R15, R15, 0x1, -R3.reuse ;  /* 0x000000010f0fd824 */ /* 0x100fe200078e0a03 */
[----:B------:R-:W-:Y:S01]  /*75d0*/  IABS R9, R48 ;  /* 0x0000003000097213 */ /* 0x000fe20000000000 */
[----:B------:R-:W-:Y:S01]  /*75e0*/  @!P6 IMAD.IADD R13, R13, 0x1, -R3 ;  /* 0x000000010d0de824 */ /* 0x000fe200078e0a03 */
[----:B------:R-:W-:-:S02]  /*75f0*/  ISETP.GT.U32.AND P5, PT, R3, R16, PT ;  /* 0x000000100300720c */ /* 0x000fc40003fa4070 */
[----:B------:R-:W-:Y:S01]  /*7600*/  ISETP.GE.AND P6, PT, R44, RZ, PT ;  /* 0x000000ff2c00720c */ /* 0x000fe20003fc6270 */
[----:B------:R-:W-:Y:S02]  /*7610*/  IMAD.MOV.U32 R44, RZ, RZ, R12 ;  /* 0x000000ffff2c7224 */ /* 0x000fe400078e000c */
[----:B0-----:R-:W-:Y:S02]  /*7620*/  IMAD.MOV.U32 R41, RZ, RZ, R43 ;  /* 0x000000ffff297224 */ /* 0x001fe400078e002b */
[----:B------:R-:W-:Y:S02]  /*7630*/  IMAD.MOV.U32 R43, RZ, RZ, R42 ;  /* 0x000000ffff2b7224 */ /* 0x000fe400078e002a */
[----:B------:R-:W-:Y:S02]  /*7640*/  IMAD.MOV.U32 R42, RZ, RZ, R20 ;  /* 0x000000ffff2a7224 */ /* 0x000fe400078e0014 */
[----:B------:R-:W-:Y:S02]  /*7650*/  IMAD.MOV.U32 R20, RZ, RZ, R19 ;  /* 0x000000ffff147224 */ /* 0x000fe400078e0013 */
[----:B------:R-:W-:-:S04]  /*7660*/  IMAD.HI.U32 R19, R4, R9, RZ ;  /* 0x0000000904137227 */ /* 0x000fc800078e00ff */
[----:B------:R-:W-:Y:S02]  /*7670*/  @!P1 IMAD.MOV R44, RZ, RZ, -R44 ;  /* 0x000000ffff2c9224 */ /* 0x000fe400078e0a2c */
[----:B------:R-:W-:Y:S01]  /*7680*/  @!P0 IMAD.MOV R11, RZ, RZ, -R11 ;  /* 0x000000ffff0b8224 */ /* 0x000fe200078e0a0b */
[----:B------:R-:W-:Y:S01]  /*7690*/  IABS R17, R49 ;  /* 0x0000003100117213 */ /* 0x000fe20000000000 */
[----:B------:R-:W-:Y:S02]  /*76a0*/  IMAD.MOV R19, RZ, RZ, -R19 ;  /* 0x000000ffff137224 */ /* 0x000fe400078e0a13 */
[----:B------:R-:W-:Y:S01]  /*76b0*/  @!P3 IMAD.IADD R10, R10, 0x1, -R3 ;  /* 0x000000010a0ab824 */ /* 0x000fe200078e0a03 */
[----:B------:R-:W-:Y:S01]  /*76c0*/  STL [R1+0x514], R44 ;  /* 0x0005142c01007387 */ /* 0x000fe20000100800 */
[C---:B------:R-:W-:Y:S02]  /*76d0*/  IMAD R19, R3.reuse, R19, R9 ;  /* 0x0000001303137224 */ /* 0x040fe400078e0209 */
[----:B------:R-:W-:Y:S01]  /*76e0*/  @!P5 IMAD.IADD R16, R16, 0x1, -R3 ;  /* 0x000000011010d824 */ /* 0x000fe200078e0a03 */
[----:B------:R0:W-:Y:S01]  /*76f0*/  STL [R1+0x510], R11 ;  /* 0x0005100b01007387 */ /* 0x0001e20000100800 */
[----:B------:R-:W-:Y:S01]  /*7700*/  ISETP.GT.U32.AND P5, PT, R3, R10, PT ;  /* 0x0000000a0300720c */ /* 0x000fe20003fa4070 */
[----:B------:R-:W-:-:S04]  /*7710*/  IMAD.HI.U32 R9, R4, R17, RZ ;  /* 0x0000001104097227 */ /* 0x000fc800078e00ff */
[----:B0-----:R-:W-:Y:S02]  /*7720*/  IMAD.MOV.U32 R11, RZ, RZ, R15 ;  /* 0x000000ffff0b7224 */ /* 0x001fe400078e000f */
[----:B------:R-:W-:Y:S02]  /*7730*/  IMAD.MOV R9, RZ, RZ, -R9 ;  /* 0x000000ffff097224 */ /* 0x000fe400078e0a09 */
[----:B------:R-:W-:Y:S01]  /*7740*/  @!P6 IMAD.MOV R11, RZ, RZ, -R11 ;  /* 0x000000ffff0be224 */ /* 0x000fe200078e0a0b */
[C---:B------:R-:W-:Y:S01]  /*7750*/  ISETP.GT.U32.AND P6, PT, R3.reuse, R19, PT ;  /* 0x000000130300720c */ /* 0x040fe20003fc4070 */
[----:B------:R-:W-:Y:S02]  /*7760*/  IMAD R9, R3, R9, R17 ;  /* 0x0000000903097224 */ /* 0x000fe400078e0211 */
[----:B------:R-:W-:-:S03]  /*7770*/  @!P5 IMAD.IADD R10, R10, 0x1, -R3 ;  /* 0x000000010a0ad824 */ /* 0x000fc600078e0a03 */
[----:B------:R-:W-:Y:S02]  /*7780*/  ISETP.GT.U32.AND P5, PT, R3, R9, PT ;  /* 0x000000090300720c */ /* 0x000fe40003fa4070 */
[----:B------:R-:W-:-:S05]  /*7790*/  ISETP.GE.AND P3, PT, R46, RZ, PT ;  /* 0x000000ff2e00720c */ /* 0x000fca0003f66270 */
[----:B------:R-:W-:-:S06]  /*77a0*/  @!P6 IMAD.IADD R19, R19, 0x1, -R3 ;  /* 0x000000011313e824 */ /* 0x000fcc00078e0a03 */
[----:B------:R-:W-:Y:S02]  /*77b0*/  @!P5 IMAD.IADD R9, R9, 0x1, -R3 ;  /* 0x000000010909d824 */ /* 0x000fe400078e0a03 */
[----:B------:R-:W-:Y:S02]  /*77c0*/  @!P2 IMAD.MOV R13, RZ, RZ, -R13 ;  /* 0x000000ffff0da224 */ /* 0x000fe400078e0a0d */
[----:B------:R-:W-:-:S03]  /*77d0*/  @!P3 IMAD.MOV R10, RZ, RZ, -R10 ;  /* 0x000000ffff0ab224 */ /* 0x000fc600078e0a0a */
[----:B------:R-:W-:Y:S04]  /*77e0*/  STL [R1+0x50c], R13 ;  /* 0x00050c0d01007387 */ /* 0x000fe80000100800 */
[----:B------:R0:W-:Y:S01]  /*77f0*/  STL [R1+0x508], R11 ;  /* 0x0005080b01007387 */ /* 0x0001e20000100800 */
[C---:B------:R-:W-:Y:S02]  /*7800*/  ISETP.GT.U32.AND P5, PT, R3.reuse, R19, PT ;  /* 0x000000130300720c */ /* 0x040fe40003fa4070 */
[----:B0-----:R-:W-:Y:S02]  /*7810*/  IABS R11, R51 ;  /* 0x00000033000b7213 */ /* 0x001fe40000000000 */
[----:B------:R-:W-:Y:S02]  /*7820*/  ISETP.GT.U32.AND P0, PT, R3, R16, PT ;  /* 0x000000100300720c */ /* 0x000fe40003f04070 */
[----:B------:R-:W-:Y:S01]  /*7830*/  IABS R13, R53 ;  /* 0x00000035000d7213 */ /* 0x000fe20000000000 */
[----:B---3--:R-:W-:-:S02]  /*7840*/  IMAD.MOV.U32 R40, RZ, RZ, R39 ;  /* 0x000000ffff287224 */ /* 0x008fc400078e0027 */
[----:B--2---:R-:W-:Y:S02]  /*7850*/  IMAD.MOV.U32 R39, RZ, RZ, R37 ;  /* 0x000000ffff277224 */ /* 0x004fe400078e0025 */
[----:B------:R-:W-:Y:S02]  /*7860*/  IMAD.MOV.U32 R37, RZ, RZ, R21 ;  /* 0x000000ffff257224 */ /* 0x000fe400078e0015 */
[----:B------:R-:W-:Y:S02]  /*7870*/  IMAD.MOV.U32 R21, RZ, RZ, R18 ;  /* 0x000000ffff157224 */ /* 0x000fe400078e0012 */
[----:B------:R-:W-:-:S04]  /*7880*/  IMAD.HI.U32 R18, R4, R14, RZ ;  /* 0x0000000e04127227 */ /* 0x000fc800078e00ff */
[----:B------:R-:W-:-:S04]  /*7890*/  IMAD.MOV R18, RZ, RZ, -R18 ;  /* 0x000000ffff127224 */ /* 0x000fc800078e0a12 */
[----:B------:R-:W-:-:S05]  /*78a0*/  IMAD R14, R3, R18, R14 ;  /* 0x00000012030e7224 */ /* 0x000fca00078e020e */
[----:B------:R-:W-:Y:S02]  /*78b0*/  ISETP.GT.U32.AND P4, PT, R3, R14, PT ;  /* 0x0000000e0300720c */ /* 0x000fe40003f84070 */
[----:B------:R-:W-:-:S05]  /*78c0*/  IABS R18, R50 ;  /* 0x0000003200127213 */ /* 0x000fca0000000000 */
[----:B------:R-:W-:-:S04]  /*78d0*/  IMAD.HI.U32 R12, R4, R18, RZ ;  /* 0x00000012040c7227 */ /* 0x000fc800078e00ff */
[----:B------:R-:W-:Y:S02]  /*78e0*/  IMAD.MOV R12, RZ, RZ, -R12 ;  /* 0x000000ffff0c7224 */ /* 0x000fe400078e0a0c */
[----:B------:R-:W-:Y:S02]  /*78f0*/  @!P4 IMAD.IADD R14, R14, 0x1, -R3 ;  /* 0x000000010e0ec824 */ /* 0x000fe400078e0a03 */
[----:B------:R-:W-:-:S03]  /*7900*/  IMAD R18, R3, R12, R18 ;  /* 0x0000000c03127224 */ /* 0x000fc600078e0212 */
[C---:B------:R-:W-:Y:S02]  /*7910*/  ISETP.GT.U32.AND P1, PT, R3.reuse, R14, PT ;  /* 0x0000000e0300720c */ /* 0x040fe40003f24070 */
[----:B------:R-:W-:Y:S02]  /*7920*/  ISETP.GT.U32.AND P6, PT, R3, R18, PT ;  /* 0x000000120300720c */ /* 0x000fe40003fc4070 */
[----:B------:R-:W-:Y:S02]  /*7930*/  ISETP.GE.AND P4, PT, R45, RZ, PT ;  /* 0x000000ff2d00720c */ /* 0x000fe40003f86270 */
[----:B------:R-:W-:-:S07]  /*7940*/  IABS R12, R52 ;  /* 0x00000034000c7213 */ /* 0x000fce0000000000 */
[--C-:B------:R-:W-:Y:S02]  /*7950*/  @!P1 IMAD.IADD R14, R14, 0x1, -R3.reuse ;  /* 0x000000010e0e9824 */ /* 0x100fe400078e0a03 */
[----:B------:R-:W-:Y:S02]  /*7960*/  @!P6 IMAD.IADD R18, R18, 0x1, -R3 ;  /* 0x000000011212e824 */ /* 0x000fe400078e0a03 */
[----:B------:R-:W-:Y:S01]  /*7970*/  IMAD.MOV.U32 R44, RZ, RZ, R14 ;  /* 0x000000ffff2c7224 */ /* 0x000fe200078e000e */
[----:B------:R-:W-:Y:S01]  /*7980*/  ISETP.GT.U32.AND P6, PT, R3, R9, PT ;  /* 0x000000090300720c */ /* 0x000fe20003fc4070 */
[----:B------:R-:W-:-:S04]  /*7990*/  IMAD.HI.U32 R15, R4, R12, RZ ;  /* 0x0000000c040f7227 */ /* 0x000fc800078e00ff */
[----:B------:R-:W-:Y:S02]  /*79a0*/  @!P4 IMAD.MOV R44, RZ, RZ, -R44 ;  /* 0x000000ffff2cc224 */ /* 0x000fe400078e0a2c */
[----:B------:R-:W-:-:S03]  /*79b0*/  IMAD.MOV R15, RZ, RZ, -R15 ;  /* 0x000000ffff0f7224 */ /* 0x000fc600078e0a0f */
[----:B------:R-:W-:Y:S04]  /*79c0*/  STL [R1+0x4fc], R44 ;  /* 0x0004fc2c01007387 */ /* 0x000fe80000100800 */
[----:B------:R0:W-:Y:S01]  /*79d0*/  STL [R1+0x4f8], R10 ;  /* 0x0004f80a01007387 */ /* 0x0001e20000100800 */
[----:B------:R-:W-:Y:S02]  /*79e0*/  @!P6 IMAD.IADD R9, R9, 0x1, -R3 ;  /* 0x000000010909e824 */ /* 0x000fe400078e0a03 */
[----:B------:R-:W-:-:S04]  /*79f0*/  IMAD.HI.U32 R14, R4, R11, RZ ;  /* 0x0000000b040e7227 */ /* 0x000fc800078e00ff */
[----:B0-----:R-:W-:-:S05]  /*7a00*/  IMAD R10, R3, R15, R12 ;  /* 0x0000000f030a7224 */ /* 0x001fca00078e020c */
[----:B------:R-:W-:Y:S01]  /*7a10*/  ISETP.GT.U32.AND P6, PT, R3, R10, PT ;  /* 0x0000000a0300720c */ /* 0x000fe20003fc4070 */
[----:B------:R-:W-:Y:S01]  /*7a20*/  IMAD.MOV R14, RZ, RZ, -R14 ;  /* 0x000000ffff0e7224 */ /* 0x000fe200078e0a0e */
[----:B------:R-:W-:Y:S01]  /*7a30*/  ISETP.GE.AND P2, PT, R47, RZ, PT ;  /* 0x000000ff2f00720c */ /* 0x000fe20003f46270 */
[----:B------:R-:W-:Y:S01]  /*7a40*/  @!P5 IMAD.IADD R19, R19, 0x1, -R3 ;  /* 0x000000011313d824 */ /* 0x000fe200078e0a03 */
[----:B------:R-:W-:Y:S01]  /*7a50*/  ISETP.GE.AND P1, PT, R48, RZ, PT ;  /* 0x000000ff3000720c */ /* 0x000fe20003f26270 */
[C---:B------:R-:W-:Y:S02]  /*7a60*/  IMAD R11, R3.reuse, R14, R11 ;  /* 0x0000000e030b7224 */ /* 0x040fe400078e020b */
[----:B------:R-:W-:Y:S01]  /*7a70*/  IMAD.HI.U32 R14, R4, R13, RZ ;  /* 0x0000000d040e7227 */ /* 0x000fe200078e00ff */
[----:B------:R-:W-:-:S03]  /*7a80*/  ISETP.GT.U32.AND P3, PT, R3, R18, PT ;  /* 0x000000120300720c */ /* 0x000fc60003f64070 */
[----:B------:R-:W-:Y:S01]  /*7a90*/  IMAD.MOV.U32 R17, RZ, RZ, R19 ;  /* 0x000000ffff117224 */ /* 0x000fe200078e0013 */
[----:B------:R-:W-:Y:S01]  /*7aa0*/  IABS R19, R54 ;  /* 0x0000003600137213 */ /* 0x000fe20000000000 */
[--C-:B------:R-:W-:Y:S02]  /*7ab0*/  @!P6 IMAD.IADD R10, R10, 0x1, -R3.reuse ;  /* 0x000000010a0ae824 */ /* 0x100fe400078e0a03 */
[----:B------:R-:W-:Y:S02]  /*7ac0*/  IMAD.MOV R14, RZ, RZ, -R14 ;  /* 0x000000ffff0e7224 */ /* 0x000fe400078e0a0e */
[----:B------:R-:W-:Y:S01]  /*7ad0*/  @!P0 IMAD.IADD R16, R16, 0x1, -R3 ;  /* 0x0000000110108824 */ /* 0x000fe200078e0a03 */
[C---:B------:R-:W-:Y:S01]  /*7ae0*/  ISETP.GT.U32.AND P6, PT, R3.reuse, R10, PT ;  /* 0x0000000a0300720c */ /* 0x040fe20003fc4070 */
[----:B------:R-:W-:Y:S02]  /*7af0*/  IMAD R12, R3, R14, R13 ;  /* 0x0000000e030c7224 */ /* 0x000fe400078e020d */
[----:B------:R-:W-:-:S04]  /*7b00*/  IMAD.HI.U32 R14, R4, R19, RZ ;  /* 0x00000013040e7227 */ /* 0x000fc800078e00ff */
[----:B------:R-:W-:Y:S02]  /*7b10*/  @!P2 IMAD.MOV R16, RZ, RZ, -R16 ;  /* 0x000000ffff10a224 */ /* 0x000fe400078e0a10 */
[----:B------:R-:W-:Y:S02]  /*7b20*/  @!P1 IMAD.MOV R17, RZ, RZ, -R17 ;  /* 0x000000ffff119224 */ /* 0x000fe400078e0a11 */
[----:B------:R-:W-:Y:S01]  /*7b30*/  IMAD.MOV R14, RZ, RZ, -R14 ;  /* 0x000000ffff0e7224 */ /* 0x000fe200078e0a0e */
[----:B------:R-:W-:Y:S01]  /*7b40*/  STL [R1+0x4f4], R16 ;  /* 0x0004f41001007387 */ /* 0x000fe20000100800 */
[----:B------:R-:W-:Y:S01]  /*7b50*/  @!P3 IMAD.IADD R18, R18, 0x1, -R3 ;  /* 0x000000011212b824 */ /* 0x000fe200078e0a03 */
[C---:B------:R-:W-:Y:S01]  /*7b60*/  ISETP.GT.U32.AND P3, PT, R3.reuse, R12, PT ;  /* 0x0000000c0300720c */ /* 0x040fe20003f64070 */
[----:B------:R-:W-:Y:S01]  /*7b70*/  IMAD R19, R3, R14, R19 ;  /* 0x0000000e03137224 */ /* 0x000fe200078e0213 */
[----:B------:R0:W-:Y:S01]  /*7b80*/  STL [R1+0x4f0], R17 ;  /* 0x0004f01101007387 */ /* 0x0001e20000100800 */
[----:B------:R-:W-:-:S03]  /*7b90*/  @!P6 IMAD.IADD R10, R10, 0x1, -R3 ;  /* 0x000000010a0ae824 */ /* 0x000fc600078e0a03 */
[----:B------:R-:W-:Y:S02]  /*7ba0*/  ISETP.GT.U32.AND P6, PT, R3, R19, PT ;  /* 0x000000130300720c */ /* 0x000fe40003fc4070 */
[----:B0-----:R-:W-:Y:S02]  /*7bb0*/  IABS R17, R56 ;  /* 0x0000003800117213 */ /* 0x001fe40000000000 */
[----:B------:R-:W-:-:S03]  /*7bc0*/  IABS R16, R55 ;  /* 0x0000003700107213 */ /* 0x000fc60000000000 */
[----:B------:R-:W-:Y:S01]  /*7bd0*/  IMAD.HI.U32 R14, R4, R17, RZ ;  /* 0x00000011040e7227 */ /* 0x000fe200078e00ff */
[----:B------:R-:W-:-:S03]  /*7be0*/  ISETP.GE.AND P0, PT, R49, RZ, PT ;  /* 0x000000ff3100720c */ /* 0x000fc60003f06270 */
[----:B------:R-:W-:Y:S02]  /*7bf0*/  IMAD.MOV R14, RZ, RZ, -R14 ;  /* 0x000000ffff0e7224 */ /* 0x000fe400078e0a0e */
[----:B------:R-:W-:-:S04]  /*7c00*/  IMAD.HI.U32 R13, R4, R16, RZ ;  /* 0x00000010040d7227 */ /* 0x000fc800078e00ff */
[----:B------:R-:W-:Y:S01]  /*7c10*/  IMAD.MOV.U32 R44, RZ, RZ, R21 ;  /* 0x000000ffff2c7224 */ /* 0x000fe200078e0015 */
[----:B------:R-:W-:Y:S01]  /*7c20*/  IABS R21, R58 ;  /* 0x0000003a00157213 */ /* 0x000fe20000000000 */
[----:B------:R-:W-:Y:S02]  /*7c30*/  @!P3 IMAD.IADD R12, R12, 0x1, -R3 ;  /* 0x000000010c0cb824 */ /* 0x000fe400078e0a03 */
[C---:B------:R-:W-:Y:S02]  /*7c40*/  IMAD R17, R3.reuse, R14, R17 ;  /* 0x0000000e03117224 */ /* 0x040fe400078e0211 */
[----:B------:R-:W-:Y:S01]  /*7c50*/  IMAD.MOV R15, RZ, RZ, -R13 ;  /* 0x000000ffff0f7224 */ /* 0x000fe200078e0a0d */
[----:B------:R-:W-:Y:S01]  /*7c60*/  ISETP.GT.U32.AND P5, PT, R3, R11, PT ;  /* 0x0000000b0300720c */ /* 0x000fe20003fa4070 */
[----:B------:R-:W-:Y:S01]  /*7c70*/  @!P6 IMAD.IADD R19, R19, 0x1, -R3 ;  /* 0x000000011313e824 */ /* 0x000fe200078e0a03 */
[C---:B------:R-:W-:Y:S01]  /*7c80*/  ISETP.GT.U32.AND P3, PT, R3.reuse, R12, PT ;  /* 0x0000000c0300720c */ /* 0x040fe20003f64070 */
[C---:B------:R-:W-:Y:S01]  /*7c90*/  IMAD R16, R3.reuse, R15, R16 ;  /* 0x0000000f03107224 */ /* 0x040fe200078e0210 */
[----:B------:R-:W-:Y:S01]  /*7ca0*/  ISETP.GT.U32.AND P6, PT, R3, R17, PT ;  /* 0x000000110300720c */ /* 0x000fe20003fc4070 */
[----:B------:R-:W-:-:S04]  /*7cb0*/  IMAD.HI.U32 R15, R4, R21, RZ ;  /* 0x00000015040f7227 */ /* 0x000fc800078e00ff */
[----:B------:R-:W-:Y:S02]  /*7cc0*/  @!P0 IMAD.MOV R9, RZ, RZ, -R9 ;  /* 0x000000ffff098224 */ /* 0x000fe400078e0a09 */
[----:B------:R-:W-:Y:S01]  /*7cd0*/  IMAD.MOV R15, RZ, RZ, -R15 ;  /* 0x000000ffff0f7224 */ /* 0x000fe200078e0a0f */
[----:B------:R-:W-:Y:S02]  /*7ce0*/  ISETP.GE.AND P4, PT, R50, RZ, PT ;  /* 0x000000ff3200720c */ /* 0x000fe40003f86270 */
[----:B------:R0:W-:Y:S01]  /*7cf0*/  STL [R1+0x4e8], R9 ;  /* 0x0004e80901007387 */ /* 0x0001e20000100800 */
[----:B------:R-:W-:Y:S02]  /*7d00*/  IMAD R21, R3, R15, R21 ;  /* 0x0000000f03157224 */ /* 0x000fe400078e0215 */
[--C-:B------:R-:W-:Y:S02]  /*7d10*/  @!P5 IMAD.IADD R11, R11, 0x1, -R3.reuse ;  /* 0x000000010b0bd824 */ /* 0x100fe400078e0a03 */
[--C-:B------:R-:W-:Y:S01]  /*7d20*/  @!P3 IMAD.IADD R12, R12, 0x1, -R3.reuse ;  /* 0x000000010c0cb824 */ /* 0x100fe200078e0a03 */
[----:B------:R-:W-:Y:S01]  /*7d30*/  ISETP.GT.U32.AND P3, PT, R3, R16, PT ;  /* 0x000000100300720c */ /* 0x000fe20003f64070 */
[----:B------:R-:W-:Y:S01]  /*7d40*/  @!P6 IMAD.IADD R17, R17, 0x1, -R3 ;  /* 0x000000011111e824 */ /* 0x000fe200078e0a03 */
[----:B0-----:R-:W-:-:S02]  /*7d50*/  IABS R9, R57 ;  /* 0x0000003900097213 */ /* 0x001fc40000000000 */
[----:B------:R-:W-:-:S03]  /*7d60*/  ISETP.GT.U32.AND P6, PT, R3, R21, PT ;  /* 0x000000150300720c */ /* 0x000fc60003fc4070 */
[----:B------:R-:W-:Y:S01]  /*7d70*/  IMAD.HI.U32 R13, R4, R9, RZ ;  /* 0x00000009040d7227 */ /* 0x000fe200078e00ff */
[C---:B------:R-:W-:Y:S02]  /*7d80*/  ISETP.GT.U32.AND P5, PT, R3.reuse, R11, PT ;  /* 0x0000000b0300720c */ /* 0x040fe40003fa4070 */
[----:B------:R-:W-:Y:S01]  /*7d90*/  IABS R14, R59 ;  /* 0x0000003b000e7213 */ /* 0x000fe20000000000 */
[----:B------:R-:W-:Y:S02]  /*7da0*/  IMAD.MOV R13, RZ, RZ, -R13 ;  /* 0x000000ffff0d7224 */ /* 0x000fe400078e0a0d */
[----:B------:R-:W-:Y:S02]  /*7db0*/  IMAD.MOV.U32 R47, RZ, RZ, R28 ;  /* 0x000000ffff2f7224 */ /* 0x000fe400078e001c */
[----:B------:R-:W-:Y:S02]  /*7dc0*/  IMAD.MOV.U32 R28, RZ, RZ, R26 ;  /* 0x000000ffff1c7224 */ /* 0x000fe400078e001a */
[----:B------:R-:W-:Y:S01]  /*7dd0*/  @!P4 IMAD.MOV R18, RZ, RZ, -R18 ;  /* 0x000000ffff12c224 */ /* 0x000fe200078e0a12 */
[----:B------:R-:W-:Y:S01]  /*7de0*/  ISETP.GT.U32.AND P4, PT, R3, R19, PT ;  /* 0x000000130300720c */ /* 0x000fe20003f84070 */
[----:B------:R-:W-:-:S02]  /*7df0*/  IMAD.MOV.U32 R26, RZ, RZ, R22 ;  /* 0x000000ffff1a7224 */ /* 0x000fc400078e0016 */
[----:B------:R-:W-:Y:S02]  /*7e00*/  IMAD R9, R3, R13, R9 ;  /* 0x0000000d03097224 */ /* 0x000fe400078e0209 */
[----:B------:R-:W-:Y:S01]  /*7e10*/  IMAD.HI.U32 R22, R4, R14, RZ ;  /* 0x0000000e04167227 */ /* 0x000fe200078e00ff */
[----:B------:R-:W-:Y:S02]  /*7e20*/  ISETP.GE.AND P2, PT, R51, RZ, PT ;  /* 0x000000ff3300720c */ /* 0x000fe40003f46270 */
[----:B------:R-:W-:Y:S01]  /*7e30*/  ISETP.GE.AND P1, PT, R52, RZ, PT ;  /* 0x000000ff3400720c */ /* 0x000fe20003f26270 */
[--C-:B------:R-:W-:Y:S01]  /*7e40*/  @!P3 IMAD.IADD R16, R16, 0x1, -R3.reuse ;  /* 0x000000011010b824 */ /* 0x100fe200078e0a03 */
[----:B------:R-:W-:Y:S01]  /*7e50*/  ISETP.GE.AND P0, PT, R53, RZ, PT ;  /* 0x000000ff3500720c */ /* 0x000fe20003f06270 */
[----:B------:R-:W-:Y:S01]  /*7e60*/  IMAD.MOV R22, RZ, RZ, -R22 ;  /* 0x000000ffff167224 */ /* 0x000fe200078e0a16 */
[----:B------:R-:W-:Y:S01]  /*7e70*/  ISETP.GT.U32.AND P3, PT, R3, R9, PT ;  /* 0x000000090300720c */ /* 0x000fe20003f64070 */
[----:B------:R-:W-:Y:S01]  /*7e80*/  @!P6 IMAD.IADD R21, R21, 0x1, -R3 ;  /* 0x000000011515e824 */ /* 0x000fe200078e0a03 */
[----:B------:R-:W-:Y:S01]  /*7e90*/  IABS R15, R62 ;  /* 0x0000003e000f7213 */ /* 0x000fe20000000000 */
[----:B------:R-:W-:-:S02]  /*7ea0*/  IMAD.MOV.U32 R46, RZ, RZ, R41 ;  /* 0x000000ffff2e7224 */ /* 0x000fc400078e0029 */
[----:B------:R-:W-:Y:S01]  /*7eb0*/  @!P5 IMAD.IADD R11, R11, 0x1, -R3 ;  /* 0x000000010b0bd824 */ /* 0x000fe200078e0a03 */
[C---:B------:R-:W-:Y:S01]  /*7ec0*/  ISETP.GT.U32.AND P6, PT, R3.reuse, R21, PT ;  /* 0x000000150300720c */ /* 0x040fe20003fc4070 */
[----:B------:R-:W-:Y:S02]  /*7ed0*/  IMAD.MOV.U32 R41, RZ, RZ, R39 ;  /* 0x000000ffff297224 */ /* 0x000fe400078e0027 */
[----:B------:R-:W-:Y:S02]  /*7ee0*/  IMAD R14, R3, R22, R14 ;  /* 0x00000016030e7224 */ /* 0x000fe400078e020e */
[----:B------:R-:W-:Y:S02]  /*7ef0*/  IMAD.MOV.U32 R39, RZ, RZ, R25 ;  /* 0x000000ffff277224 */ /* 0x000fe400078e0019 */
[----:B------:R-:W-:Y:S01]  /*7f00*/  IMAD.HI.U32 R25, R4, R15, RZ ;  /* 0x0000000f04197227 */ /* 0x000fe200078e00ff */
[----:B------:R-:W-:-:S03]  /*7f10*/  IABS R13, R60 ;  /* 0x0000003c000d7213 */ /* 0x000fc60000000000 */
[----:B------:R-:W-:Y:S02]  /*7f20*/  IMAD.MOV.U32 R50, RZ, RZ, R11 ;  /* 0x000000ffff327224 */ /* 0x000fe400078e000b */
[----:B------:R-:W-:Y:S01]  /*7f30*/  IMAD.MOV.U32 R45, RZ, RZ, R20 ;  /* 0x000000ffff2d7224 */ /* 0x000fe200078e0014 */
[----:B------:R-:W-:Y:S01]  /*7f40*/  IABS R20, R61 ;  /* 0x0000003d00147213 */ /* 0x000fe20000000000 */
[----:B------:R-:W-:Y:S01]  /*7f50*/  @!P4 IMAD.IADD R19, R19, 0x1, -R3 ;  /* 0x000000011313c824 */ /* 0x000fe200078e0a03 */
[----:B------:R-:W-:Y:S01]  /*7f60*/  ISETP.GT.U32.AND P4, PT, R3, R14, PT ;  /* 0x0000000e0300720c */ /* 0x000fe20003f84070 */
[----:B------:R-:W-:Y:S02]  /*7f70*/  IMAD.MOV.U32 R11, RZ, RZ, R12 ;  /* 0x000000ffff0b7224 */ /* 0x000fe400078e000c */
[----:B------:R-:W-:Y:S02]  /*7f80*/  IMAD.MOV R25, RZ, RZ, -R25 ;  /* 0x000000ffff197224 */ /* 0x000fe400078e0a19 */
[----:B------:R-:W-:-:S02]  /*7f90*/  IMAD.MOV.U32 R48, RZ, RZ, R43 ;  /* 0x000000ffff307224 */ /* 0x000fc400078e002b */
[----:B------:R-:W-:Y:S01]  /*7fa0*/  @!P2 IMAD.MOV R50, RZ, RZ, -R50 ;  /* 0x000000ffff32a224 */ /* 0x000fe200078e0a32 */
[C---:B------:R-:W-:Y:S01]  /*7fb0*/  ISETP.GT.U32.AND P2, PT, R3.reuse, R16, PT ;  /* 0x000000100300720c */ /* 0x040fe20003f44070 */
[----:B------:R-:W-:Y:S02]  /*7fc0*/  IMAD.MOV.U32 R43, RZ, RZ, R36 ;  /* 0x000000ffff2b7224 */ /* 0x000fe400078e0024 */
[----:B------:R-:W-:Y:S02]  /*7fd0*/  IMAD.MOV.U32 R49, RZ, RZ, R24 ;  /* 0x000000ffff317224 */ /* 0x000fe400078e0018 */
[----:B------:R-:W-:Y:S01]  /*7fe0*/  @!P1 IMAD.MOV R10, RZ, RZ, -R10 ;  /* 0x000000ffff0a9224 */ /* 0x000fe200078e0a0a */
[----:B------:R-:W-:Y:S01]  /*7ff0*/  ISETP.GT.U32.AND P1, PT, R3, R17, PT ;  /* 0x000000110300720c */ /* 0x000fe20003f24070 */
[----:B------:R-:W-:Y:S02]  /*8000*/  IMAD.MOV.U32 R36, RZ, RZ, R23 ;  /* 0x000000ffff247224 */ /* 0x000fe400078e0017 */
[----:B------:R-:W-:Y:S01]  /*8010*/  IMAD.HI.U32 R24, R4, R13, RZ ;  /* 0x0000000d04187227 */ /* 0x000fe200078e00ff */
[----:B------:R-:W-:Y:S03]  /*8020*/  STL [R1+0x4d8], R18 ;  /* 0x0004d81201007387 */ /* 0x000fe60000100800 */
[----:B------:R-:W-:-:S02]  /*8030*/  @!P0 IMAD.MOV R11, RZ, RZ, -R11 ;  /* 0x000000ffff0b8224 */ /* 0x000fc400078e0a0b */
[----:B------:R-:W-:Y:S01]  /*8040*/  IMAD.HI.U32 R23, R4, R20, RZ ;  /* 0x0000001404177227 */ /* 0x000fe200078e00ff */
[----:B------:R-:W-:Y:S03]  /*8050*/  STL [R1+0x4d4], R50 ;  /* 0x0004d43201007387 */ /* 0x000fe60000100800 */
[----:B------:R-:W-:Y:S02]  /*8060*/  @!P3 IMAD.IADD R9, R9, 0x1, -R3 ;  /* 0x000000010909b824 */ /* 0x000fe400078e0a03 */
[C---:B------:R-:W-:Y:S01]  /*8070*/  IMAD R15, R3.reuse, R25, R15 ;  /* 0x00000019030f7224 */ /* 0x040fe200078e020f */
[----:B------:R-:W-:Y:S01]  /*8080*/  STL [R1+0x4cc], R10 ;  /* 0x0004cc0a01007387 */ /* 0x000fe20000100800 */
[----:B------:R-:W-:Y:S01]  /*8090*/  IMAD.MOV R24, RZ, RZ, -R24 ;  /* 0x000000ffff187224 */ /* 0x000fe200078e0a18 */
[----:B------:R-:W-:Y:S01]  /*80a0*/  ISETP.GT.U32.AND P0, PT, R3, R9, PT ;  /* 0x000000090300720c */ /* 0x000fe20003f04070 */
[----:B------:R-:W-:Y:S01]  /*80b0*/  IMAD.MOV R23, RZ, RZ, -R23 ;  /* 0x000000ffff177224 */ /* 0x000fe200078e0a17 */
[----:B------:R0:W-:Y:S01]  /*80c0*/  STL [R1+0x4c8], R11 ;  /* 0x0004c80b01007387 */ /* 0x0001e20000100800 */
[----:B------:R-:W-:Y:S01]  /*80d0*/  @!P6 IMAD.IADD R21, R21, 0x1, -R3 ;  /* 0x000000011515e824 */ /* 0x000fe200078e0a03 */
[C---:B------:R-:W-:Y:S01]  /*80e0*/  ISETP.GT.U32.AND P6, PT, R3.reuse, R15, PT ;  /* 0x0000000f0300720c */ /* 0x040fe20003fc4070 */
[----:B------:R-:W-:-:S02]  /*80f0*/  IMAD R13, R3, R24, R13 ;  /* 0x00000018030d7224 */ /* 0x000fc400078e020d */
[----:B------:R-:W-:Y:S02]  /*8100*/  IMAD R20, R3, R23, R20 ;  /* 0x0000001703147224 */ /* 0x000fe400078e0214 */
[--C-:B------:R-:W-:Y:S01]  /*8110*/  @!P4 IMAD.IADD R14, R14, 0x1, -R3.reuse ;  /* 0x000000010e0ec824 */ /* 0x100fe200078e0a03 */
[----:B0-----:R-:W-:Y:S02]  /*8120*/  IABS R11, R63 ;  /* 0x0000003f000b7213 */ /* 0x001fe40000000000 */
[----:B------:R-:W-:Y:S01]  /*8130*/  ISETP.GE.AND P4, PT, R57, RZ, PT ;  /* 0x000000ff3900720c */ /* 0x000fe20003f86270 */
[----:B------:R-:W-:Y:S02]  /*8140*/  @!P2 IMAD.IADD R16, R16, 0x1, -R3 ;  /* 0x000000011010a824 */ /* 0x000fe400078e0a03 */
[----:B------:R-:W-:Y:S01]  /*8150*/  IMAD.HI.U32 R12, R4, R11, RZ ;  /* 0x0000000b040c7227 */ /* 0x000fe200078e00ff */
[----:B------:R-:W-:-:S03]  /*8160*/  ISETP.GT.U32.AND P2, PT, R3, R13, PT ;  /* 0x0000000d0300720c */ /* 0x000fc60003f44070 */
[--C-:B------:R-:W-:Y:S01]  /*8170*/  @!P1 IMAD.IADD R17, R17, 0x1, -R3.reuse ;  /* 0x0000000111119824 */ /* 0x100fe200078e0a03 */
[----:B------:R-:W-:Y:S01]  /*8180*/  ISETP.GT.U32.AND P1, PT, R3, R20, PT ;  /* 0x000000140300720c */ /* 0x000fe20003f24070 */
[----:B------:R-:W-:Y:S01]  /*8190*/  IMAD.MOV R12, RZ, RZ, -R12 ;  /* 0x000000ffff0c7224 */ /* 0x000fe200078e0a0c */
[----:B------:R-:W-:Y:S01]  /*81a0*/  ISETP.GE.AND P5, PT, R54, RZ, PT ;  /* 0x000000ff3600720c */ /* 0x000fe20003fa6270 */
[----:B------:R-:W-:Y:S02]  /*81b0*/  @!P0 IMAD.IADD R9, R9, 0x1, -R3 ;  /* 0x0000000109098824 */ /* 0x000fe400078e0a03 */
[----:B------:R-:W-:Y:S02]  /*81c0*/  IMAD R11, R3, R12, R11 ;  /* 0x0000000c030b7224 */ /* 0x000fe400078e020b */
[----:B------:R-:W-:Y:S01]  /*81d0*/  @!P6 IMAD.IADD R15, R15, 0x1, -R3 ;  /* 0x000000010f0fe824 */ /* 0x000fe200078e0a03 */
[----:B------:R-:W-:Y:S02]  /*81e0*/  ISETP.GT.U32.AND P6, PT, R3, R14, PT ;  /* 0x0000000e0300720c */ /* 0x000fe40003fc4070 */
[----:B------:R-:W-:Y:S01]  /*81f0*/  ISETP.GE.AND P3, PT, R55, RZ, PT ;  /* 0x000000ff3700720c */ /* 0x000fe20003f66270 */
[----:B------:R-:W-:Y:S01]  /*8200*/  @!P4 IMAD.MOV R9, RZ, RZ, -R9 ;  /* 0x000000ffff09c224 */ /* 0x000fe200078e0a09 */
[----:B------:R-:W-:-:S02]  /*8210*/  ISETP.GE.AND P0, PT, R56, RZ, PT ;  /* 0x000000ff3800720c */ /* 0x000fc40003f06270 */
[----:B------:R-:W-:Y:S02]  /*8220*/  IABS R10, R64 ;  /* 0x00000040000a7213 */ /* 0x000fe40000000000 */
[----:B------:R-:W-:Y:S01]  /*8230*/  ISETP.GT.U32.AND P4, PT, R3, R11, PT ;  /* 0x0000000b0300720c */ /* 0x000fe20003f84070 */
[--C-:B------:R-:W-:Y:S01]  /*8240*/  @!P2 IMAD.IADD R13, R13, 0x1, -R3.reuse ;  /* 0x000000010d0da824 */ /* 0x100fe200078e0a03 */
[----:B------:R-:W-:Y:S01]  /*8250*/  ISETP.GE.AND P2, PT, R58, RZ, PT ;  /* 0x000000ff3a00720c */ /* 0x000fe20003f46270 */
[----:B------:R-:W-:Y:S01]  /*8260*/  @!P1 IMAD.IADD R20, R20, 0x1, -R3 ;  /* 0x0000000114149824 */ /* 0x000fe200078e0a03 */
[----:B------:R-:W-:Y:S01]  /*8270*/  ISETP.GE.AND P1, PT, R59, RZ, PT ;  /* 0x000000ff3b00720c */ /* 0x000fe20003f26270 */
[----:B------:R-:W-:-:S04]  /*8280*/  IMAD.HI.U32 R18, R4, R10, RZ ;  /* 0x0000000a04127227 */ /* 0x000fc800078e00ff */
[----:B------:R-:W-:Y:S02]  /*8290*/  IMAD.MOV.U32 R24, RZ, RZ, R19 ;  /* 0x000000ffff187224 */ /* 0x000fe400078e0013 */
[----:B------:R-:W-:Y:S02]  /*82a0*/  IMAD.MOV.U32 R23, RZ, RZ, R16 ;  /* 0x000000ffff177224 */ /* 0x000fe400078e0010 */
[----:B------:R-:W-:Y:S02]  /*82b0*/  IMAD.MOV.U32 R22, RZ, RZ, R17 ;  /* 0x000000ffff167224 */ /* 0x000fe400078e0011 */
[----:B------:R-:W-:Y:S02]  /*82c0*/  IMAD.MOV R18, RZ, RZ, -R18 ;  /* 0x000000ffff127224 */ /* 0x000fe400078e0a12 */
[----:B------:R-:W-:Y:S02]  /*82d0*/  @!P5 IMAD.MOV R24, RZ, RZ, -R24 ;  /* 0x000000ffff18d224 */ /* 0x000fe400078e0a18 */
[----:B------:R-:W-:-:S02]  /*82e0*/  @!P6 IMAD.IADD R14, R14, 0x1, -R3 ;  /* 0x000000010e0ee824 */ /* 0x000fc400078e0a03 */
[----:B------:R-:W-:Y:S01]  /*82f0*/  @!P3 IMAD.MOV R23, RZ, RZ, -R23 ;  /* 0x000000ffff17b224 */ /* 0x000fe200078e0a17 */
[C---:B------:R-:W-:Y:S01]  /*8300*/  ISETP.GT.U32.AND P3, PT, R3.reuse, R13, PT ;  /* 0x0000000d0300720c */ /* 0x040fe20003f64070 */
[----:B------:R-:W-:Y:S01]  /*8310*/  @!P0 IMAD.MOV R22, RZ, RZ, -R22 ;  /* 0x000000ffff168224 */ /* 0x000fe200078e0a16 */
[C---:B------:R-:W-:Y:S01]  /*8320*/  ISETP.GT.U32.AND P5, PT, R3.reuse, R15, PT ;  /* 0x0000000f0300720c */ /* 0x040fe20003fa4070 */
[C---:B------:R-:W-:Y:S01]  /*8330*/  IMAD R10, R3.reuse, R18, R10 ;  /* 0x00000012030a7224 */ /* 0x040fe200078e020a */
[----:B------:R-:W-:Y:S01]  /*8340*/  IABS R12, R65 ;  /* 0x00000041000c7213 */ /* 0x000fe20000000000 */
[----:B------:R-:W-:Y:S01]  /*8350*/  IMAD.MOV.U32 R16, RZ, RZ, R21 ;  /* 0x000000ffff107224 */ /* 0x000fe200078e0015 */
[----:B------:R-:W-:Y:S01]  /*8360*/  ISETP.GT.U32.AND P0, PT, R3, R20, PT ;  /* 0x000000140300720c */ /* 0x000fe20003f04070 */
[----:B------:R-:W-:Y:S01]  /*8370*/  @!P4 IMAD.IADD R11, R11, 0x1, -R3 ;  /* 0x000000010b0bc824 */ /* 0x000fe200078e0a03 */
[----:B------:R-:W-:Y:S01]  /*8380*/  STL [R1+0x414], R24 ;  /* 0x0004141801007387 */ /* 0x000fe20000100800 */
[----:B------:R-:W-:-:S02]  /*8390*/  IMAD.MOV.U32 R18, RZ, RZ, R14 ;  /* 0x000000ffff127224 */ /* 0x000fc400078e000e */
[----:B------:R-:W-:Y:S01]  /*83a0*/  @!P2 IMAD.MOV R16, RZ, RZ, -R16 ;  /* 0x000000ffff10a224 */ /* 0x000fe200078e0a10 */
[----:B------:R-:W-:Y:S01]  /*83b0*/  STL [R1+0x418], R23 ;  /* 0x0004181701007387 */ /* 0x000fe20000100800 */
[----:B------:R-:W-:Y:S01]  /*83c0*/  @!P1 IMAD.MOV R18, RZ, RZ, -R18 ;  /* 0x000000ffff129224 */ /* 0x000fe200078e0a12 */
[C---:B------:R-:W-:Y:S02]  /*83d0*/  ISETP.GT.U32.AND P6, PT, R3.reuse, R10, PT ;  /* 0x0000000a0300720c */ /* 0x040fe40003fc4070 */
[----:B------:R-:W-:Y:S01]  /*83e0*/  STL [R1+0x41c], R22 ;  /* 0x00041c1601007387 */ /* 0x000fe20000100800 */
[----:B------:R-:W-:-:S03]  /*83f0*/  ISETP.GT.U32.AND P1, PT, R3, R11, PT ;  /* 0x0000000b0300720c */ /* 0x000fc60003f24070 */
[----:B------:R0:W-:Y:S01]  /*8400*/  STL [R1+0x420], R9 ;  /* 0x0004200901007387 */ /* 0x0001e20000100800 */
[----:B------:R-:W-:-:S03]  /*8410*/  ISETP.GE.AND P2, PT, R60, RZ, PT ;  /* 0x000000ff3c00720c */ /* 0x000fc60003f46270 */
[----:B------:R1:W-:Y:S01]  /*8420*/  STL [R1+0x428], R16 ;  /* 0x0004281001007387 */ /* 0x0003e20000100800 */
[----:B0-----:R-:W-:-:S04]  /*8430*/  IMAD.HI.U32 R9, R4, R12, RZ ;  /* 0x0000000c04097227 */ /* 0x001fc800078e00ff */
[----:B------:R-:W-:Y:S01]  /*8440*/  IMAD.MOV R9, RZ, RZ, -R9 ;  /* 0x000000ffff097224 */ /* 0x000fe200078e0a09 */
[----:B-1----:R-:W-:Y:S01]  /*8450*/  IABS R16, R66 ;  /* 0x0000004200107213 */ /* 0x002fe20000000000 */
[--C-:B------:R-:W-:Y:S01]  /*8460*/  @!P3 IMAD.IADD R13, R13, 0x1, -R3.reuse ;  /* 0x000000010d0db824 */ /* 0x100fe200078e0a03 */
[----:B------:R-:W-:Y:S01]  /*8470*/  ISETP.GE.AND P3, PT, R61, RZ, PT ;  /* 0x000000ff3d00720c */ /* 0x000fe20003f66270 */
[--C-:B------:R-:W-:Y:S01]  /*8480*/  @!P5 IMAD.IADD R15, R15, 0x1, -R3.reuse ;  /* 0x000000010f0fd824 */ /* 0x100fe200078e0a03 */
[----:B------:R-:W-:Y:S01]  /*8490*/  ISETP.GE.AND P5, PT, R63, RZ, PT ;  /* 0x000000ff3f00720c */ /* 0x000fe20003fa6270 */
[----:B------:R-:W-:Y:S01]  /*84a0*/  @!P0 IMAD.IADD R20, R20, 0x1, -R3 ;  /* 0x0000000114148824 */ /* 0x000fe200078e0a03 */
[----:B------:R-:W-:Y:S01]  /*84b0*/  ISETP.GE.AND P0, PT, R62, RZ, PT ;  /* 0x000000ff3e00720c */ /* 0x000fe20003f06270 */
[----:B------:R-:W-:Y:S02]  /*84c0*/  IMAD R9, R3, R9, R12 ;  /* 0x0000000903097224 */ /* 0x000fe400078e020c */
[----:B------:R-:W-:-:S04]  /*84d0*/  IMAD.HI.U32 R12, R4, R16, RZ ;  /* 0x00000010040c7227 */ /* 0x000fc800078e00ff */
[--C-:B------:R-:W-:Y:S01]  /*84e0*/  @!P6 IMAD.IADD R10, R10, 0x1, -R3.reuse ;  /* 0x000000010a0ae824 */ /* 0x100fe200078e0a03 */
[----:B------:R-:W-:Y:S01]  /*84f0*/  ISETP.GT.U32.AND P6, PT, R3, R9, PT ;  /* 0x000000090300720c */ /* 0x000fe20003fc4070 */
[----:B------:R-:W-:Y:S02]  /*8500*/  IMAD.MOV R12, RZ, RZ, -R12 ;  /* 0x000000ffff0c7224 */ /* 0x000fe400078e0a0c */
[----:B------:R-:W-:Y:S02]  /*8510*/  @!P1 IMAD.IADD R11, R11, 0x1, -R3 ;  /* 0x000000010b0b9824 */ /* 0x000fe400078e0a03 */
[----:B------:R-:W-:Y:S02]  /*8520*/  IMAD.MOV.U32 R17, RZ, RZ, R13 ;  /* 0x000000ffff117224 */ /* 0x000fe400078e000d */
[----:B------:R-:W-:Y:S02]  /*8530*/  IMAD.MOV.U32 R13, RZ, RZ, R15 ;  /* 0x000000ffff0d7224 */ /* 0x000fe400078e000f */
[----:B------:R-:W-:-:S02]  /*8540*/  IMAD.MOV.U32 R14, RZ, RZ, R20 ;  /* 0x000000ffff0e7224 */ /* 0x000fc400078e0014 */
[C---:B------:R-:W-:Y:S02]  /*8550*/  IMAD R16, R3.reuse, R12, R16 ;  /* 0x0000000c03107224 */ /* 0x040fe400078e0210 */
[----:B------:R-:W-:Y:S02]  /*8560*/  IMAD.MOV.U32 R15, RZ, RZ, R11 ;  /* 0x000000ffff0f7224 */ /* 0x000fe400078e000b */
[----:B------:R-:W-:Y:S01]  /*8570*/  @!P2 IMAD.MOV R17, RZ, RZ, -R17 ;  /* 0x000000ffff11a224 */ /* 0x000fe200078e0a11 */
[C---:B------:R-:W-:Y:S01]  /*8580*/  ISETP.GT.U32.AND P2, PT, R3.reuse, R10, PT ;  /* 0x0000000a0300720c */ /* 0x040fe20003f44070 */
[----:B------:R-:W-:Y:S02]  /*8590*/  @!P3 IMAD.MOV R14, RZ, RZ, -R14 ;  /* 0x000000ffff0eb224 */ /* 0x000fe400078e0a0e */
[----:B------:R-:W-:Y:S01]  /*85a0*/  @!P5 IMAD.MOV R15, RZ, RZ, -R15 ;  /* 0x000000ffff0fd224 */ /* 0x000fe200078e0a0f */
[----:B------:R-:W-:Y:S01]  /*85b0*/  ISETP.GT.U32.AND P5, PT, R3, R16, PT ;  /* 0x000000100300720c */ /* 0x000fe20003fa4070 */
[----:B------:R-:W-:Y:S01]  /*85c0*/  @!P0 IMAD.MOV R13, RZ, RZ, -R13 ;  /* 0x000000ffff0d8224 */ /* 0x000fe200078e0a0d */
[----:B------:R-:W-:Y:S01]  /*85d0*/  STL [R1+0x42c], R18 ;  /* 0x00042c1201007387 */ /* 0x000fe20000100800 */
[----:B------:R-:W-:-:S03]  /*85e0*/  @!P6 IMAD.IADD R9, R9, 0x1, -R3 ;  /* 0x000000010909e824 */ /* 0x000fc600078e0a03 */
[----:B------:R-:W-:Y:S04]  /*85f0*/  STL [R1+0x430], R17 ;  /* 0x0004301101007387 */ /* 0x000fe80000100800 */
[----:B------:R-:W-:Y:S04]  /*8600*/  STL [R1+0x438], R14 ;  /* 0x0004380e01007387 */ /* 0x000fe80000100800 */
[----:B------:R0:W-:Y:S01]  /*8610*/  STL [R1+0x43c], R13 ;  /* 0x00043c0d01007387 */ /* 0x0001e20000100800 */
[----:B------:R-:W-:Y:S01]  /*8620*/  ISETP.GE.AND P4, PT, R64, RZ, PT ;  /* 0x000000ff4000720c */ /* 0x000fe20003f86270 */
[----:B------:R-:W-:Y:S01]  /*8630*/  @!P2 IMAD.IADD R10, R10, 0x1, -R3 ;  /* 0x000000010a0aa824 */ /* 0x000fe200078e0a03 */
[----:B------:R-:W-:-:S02]  /*8640*/  ISETP.GT.U32.AND P6, PT, R3, R9, PT ;  /* 0x000000090300720c */ /* 0x000fc40003fc4070 */
[----:B0-----:R-:W-:Y:S01]  /*8650*/  IABS R13, R67 ;  /* 0x00000043000d7213 */ /* 0x001fe20000000000 */
[----:B------:R0:W-:Y:S01]  /*8660*/  STL [R1+0x440], R15 ;  /* 0x0004400f01007387 */ /* 0x0001e20000100800 */
[----:B------:R-:W-:-:S03]  /*8670*/  @!P5 IMAD.IADD R16, R16, 0x1, -R3 ;  /* 0x000000011010d824 */ /* 0x000fc600078e0a03 */
[----:B------:R-:W-:Y:S01]  /*8680*/  IMAD.HI.U32 R14, R4, R13, RZ ;  /* 0x0000000d040e7227 */ /* 0x000fe200078e00ff */
[----:B------:R-:W-:-:S03]  /*8690*/  IABS R11, R68 ;  /* 0x00000044000b7213 */ /* 0x000fc60000000000 */
[----:B0-----:R-:W-:Y:S02]  /*86a0*/  IMAD.MOV.U32 R15, RZ, RZ, R10 ;  /* 0x000000ffff0f7224 */ /* 0x001fe400078e000a */
[----:B------:R-:W-:Y:S01]  /*86b0*/  IMAD.MOV R10, RZ, RZ, -R14 ;  /* 0x000000ffff0a7224 */ /* 0x000fe200078e0a0e */
[----:B------:R-:W-:Y:S01]  /*86c0*/  ISETP.GT.U32.AND P5, PT, R3, R16, PT ;  /* 0x000000100300720c */ /* 0x000fe20003fa4070 */
[----:B------:R-:W-:Y:S01]  /*86d0*/  IMAD.HI.U32 R18, R4, R11, RZ ;  /* 0x0000000b04127227 */ /* 0x000fe200078e00ff */
[----:B------:R-:W-:-:S03]  /*86e0*/  IABS R14, R70 ;  /* 0x00000046000e7213 */ /* 0x000fc60000000000 */
[----:B------:R-:W-:Y:S01]  /*86f0*/  IMAD R10, R3, R10, R13 ;  /* 0x0000000a030a7224 */ /* 0x000fe200078e020d */
[----:B------:R-:W-:Y:S01]  /*8700*/  IABS R12, R69 ;  /* 0x00000045000c7213 */ /* 0x000fe20000000000 */
[----:B------:R-:W-:Y:S02]  /*8710*/  @!P4 IMAD.MOV R15, RZ, RZ, -R15 ;  /* 0x000000ffff0fc224 */ /* 0x000fe400078e0a0f */
[----:B------:R-:W-:Y:S01]  /*8720*/  @!P6 IMAD.IADD R9, R9, 0x1, -R3 ;  /* 0x000000010909e824 */ /* 0x000fe200078e0a03 */
[----:B------:R-:W-:Y:S01]  /*8730*/  ISETP.GT.U32.AND P6, PT, R3, R10, PT ;  /* 0x0000000a0300720c */ /* 0x000fe20003fc4070 */
[----:B------:R-:W-:Y:S02]  /*8740*/  IMAD.MOV R18, RZ, RZ, -R18 ;  /* 0x000000ffff127224 */ /* 0x000fe400078e0a12 */
[----:B------:R-:W-:Y:S01]  /*8750*/  IMAD.MOV.U32 R13, RZ, RZ, R14 ;  /* 0x000000ffff0d7224 */ /* 0x000fe200078e000e */
[----:B------:R-:W-:Y:S01]  /*8760*/  ISETP.GE.AND P3, PT, R65, RZ, PT ;  /* 0x000000ff4100720c */ /* 0x000fe20003f66270 */
[----:B------:R-:W-:Y:S01]  /*8770*/  IMAD R11, R3, R18, R11 ;  /* 0x00000012030b7224 */ /* 0x000fe200078e020b */
[----:B------:R-:W-:Y:S01]  /*8780*/  ISETP.GE.AND P0, PT, R66, RZ, PT ;  /* 0x000000ff4200720c */ /* 0x000fe20003f06270 */
[----:B------:R0:W-:Y:S01]  /*8790*/  STL [R1+0x444], R15 ;  /* 0x0004440f01007387 */ /* 0x0001e20000100800 */
[----:B------:R-:W-:Y:S01]  /*87a0*/  IABS R14, R71 ;  /* 0x00000047000e7213 */ /* 0x000fe20000000000 */
[----:B------:R-:W-:-:S04]  /*87b0*/  IMAD.HI.U32 R17, R4, R13, RZ ;  /* 0x0000000d04117227 */ /* 0x000fc800078e00ff */
[----:B------:R-:W-:Y:S01]  /*87c0*/  @!P5 IMAD.IADD R16, R16, 0x1, -R3 ;  /* 0x000000011010d824 */ /* 0x000fe200078e0a03 */
[----:B------:R-:W-:Y:S01]  /*87d0*/  ISETP.GT.U32.AND P5, PT, R3, R11, PT ;  /* 0x0000000b0300720c */ /* 0x000fe20003fa4070 */
[----:B0-----:R-:W-:-:S04]  /*87e0*/  IMAD.HI.U32 R15, R4, R12, RZ ;  /* 0x0000000c040f7227 */ /* 0x001fc800078e00ff */
[----:B------:R-:W-:Y:S02]  /*87f0*/  IMAD.MOV R15, RZ, RZ, -R15 ;  /* 0x000000ffff0f7224 */ /* 0x000fe400078e0a0f */
[----:B------:R-:W-:Y:S02]  /*8800*/  IMAD.MOV R17, RZ, RZ, -R17 ;  /* 0x000000ffff117224 */ /* 0x000fe400078e0a11 */
[----:B------:R-:W-:-:S04]  /*8810*/  IMAD.HI.U32 R19, R4, R14, RZ ;  /* 0x0000000e04137227 */ /* 0x000fc800078e00ff */
[----:B------:R-:W-:Y:S02]  /*8820*/  @!P6 IMAD.IADD R10, R10, 0x1, -R3 ;  /* 0x000000010a0ae824 */ /* 0x000fe400078e0a03 */
[C---:B------:R-:W-:Y:S02]  /*8830*/  IMAD R12, R3.reuse, R15, R12 ;  /* 0x0000000f030c7224 */ /* 0x040fe400078e020c */
[C---:B------:R-:W-:Y:S02]  /*8840*/  IMAD R13, R3.reuse, R17, R13 ;  /* 0x00000011030d7224 */ /* 0x040fe400078e020d */
[----:B------:R-:W-:Y:S02]  /*8850*/  IMAD.MOV R19, RZ, RZ, -R19 ;  /* 0x000000ffff137224 */ /* 0x000fe400078e0a13 */
[----:B------:R-:W-:Y:S02]  /*8860*/  IMAD.MOV.U32 R21, RZ, RZ, R9 ;  /* 0x000000ffff157224 */ /* 0x000fe400078e0009 */
[----:B------:R-:W-:Y:S01]  /*8870*/  IMAD.MOV.U32 R20, RZ, RZ, R16 ;  /* 0x000000ffff147224 */ /* 0x000fe200078e0010 */
[----:B------:R-:W-:Y:S01]  /*8880*/  IABS R18, R72 ;  /* 0x0000004800127213 */ /* 0x000fe20000000000 */
[C---:B------:R-:W-:Y:S01]  /*8890*/  IMAD R14, R3.reuse, R19, R14 ;  /* 0x00000013030e7224 */ /* 0x040fe200078e020e */
[C---:B------:R-:W-:Y:S01]  /*88a0*/  ISETP.GT.U32.AND P6, PT, R3.reuse, R10, PT ;  /* 0x0000000a0300720c */ /* 0x040fe20003fc4070 */
[----:B------:R-:W-:Y:S01]  /*88b0*/  @!P3 IMAD.MOV R21, RZ, RZ, -R21 ;  /* 0x000000ffff15b224 */ /* 0x000fe200078e0a15 */
[C---:B------:R-:W-:Y:S01]  /*88c0*/  ISETP.GT.U32.AND P3, PT, R3.reuse, R12, PT ;  /* 0x0000000c0300720c */ /* 0x040fe20003f64070 */
[----:B------:R-:W-:Y:S01]  /*88d0*/  @!P0 IMAD.MOV R20, RZ, RZ, -R20 ;  /* 0x000000ffff148224 */ /* 0x000fe200078e0a14 */
[----:B------:R-:W-:Y:S01]  /*88e0*/  ISETP.GT.U32.AND P0, PT, R3, R13, PT ;  /* 0x0000000d0300720c */ /* 0x000fe20003f04070 */
[----:B------:R-:W-:Y:S01]  /*88f0*/  @!P5 IMAD.IADD R11, R11, 0x1, -R3 ;  /* 0x000000010b0bd824 */ /* 0x000fe200078e0a03 */
[----:B------:R-:W-:Y:S01]  /*8900*/  ISETP.GT.U32.AND P5, PT, R3, R14, PT ;  /* 0x0000000e0300720c */ /* 0x000fe20003fa4070 */
[----:B------:R-:W-:-:S04]  /*8910*/  IMAD.HI.U32 R9, R4, R18, RZ ;  /* 0x0000001204097227 */ /* 0x000fc800078e00ff */
[----:B------:R-:W-:Y:S01]  /*8920*/  IMAD.MOV R9, RZ, RZ, -R9 ;  /* 0x000000ffff097224 */ /* 0x000fe200078e0a09 */
[----:B------:R-:W-:Y:S01]  /*8930*/  IABS R17, R74 ;  /* 0x0000004a00117213 */ /* 0x000fe20000000000 */
[--C-:B------:R-:W-:Y:S02]  /*8940*/  @!P6 IMAD.IADD R10, R10, 0x1, -R3.reuse ;  /* 0x000000010a0ae824 */ /* 0x100fe400078e0a03 */
[C---:B------:R-:W-:Y:S01]  /*8950*/  IMAD R18, R3.reuse, R9, R18 ;  /* 0x0000000903127224 */ /* 0x040fe200078e0212 */
[----:B------:R-:W-:Y:S01]  /*8960*/  IABS R9, R73 ;  /* 0x0000004900097213 */ /* 0x000fe20000000000 */
[--C-:B------:R-:W-:Y:S01]  /*8970*/  @!P3 IMAD.IADD R12, R12, 0x1, -R3.reuse ;  /* 0x000000010c0cb824 */ /* 0x100fe200078e0a03 */
[----:B------:R-:W-:Y:S01]  /*8980*/  ISETP.GT.U32.AND P3, PT, R3, R11, PT ;  /* 0x0000000b0300720c */ /* 0x000fe20003f64070 */
[----:B------:R-:W-:Y:S01]  /*8990*/  @!P0 IMAD.IADD R13, R13, 0x1, -R3 ;  /* 0x000000010d0d8824 */ /* 0x000fe200078e0a03 */
[----:B------:R-:W-:Y:S01]  /*89a0*/  ISETP.GE.AND P1, PT, R67, RZ, PT ;  /* 0x000000ff4300720c */ /* 0x000fe20003f26270 */
[----:B------:R-:W-:-:S02]  /*89b0*/  IMAD.MOV.U32 R19, RZ, RZ, R10 ;  /* 0x000000ffff137224 */ /* 0x000fc400078e000a */
[----:B------:R-:W-:Y:S01]  /*89c0*/  @!P5 IMAD.IADD R14, R14, 0x1, -R3 ;  /* 0x000000010e0ed824 */ /* 0x000fe200078e0a03 */
[----:B------:R-:W-:Y:S01]  /*89d0*/  ISETP.GT.U32.AND P5, PT, R3, R13, PT ;  /* 0x0000000d0300720c */ /* 0x000fe20003fa4070 */
[----:B------:R-:W-:Y:S02]  /*89e0*/  IMAD.MOV.U32 R10, RZ, RZ, R17 ;  /* 0x000000ffff0a7224 */ /* 0x000fe400078e0011 */
[----:B------:R-:W-:-:S04]  /*89f0*/  IMAD.HI.U32 R17, R4, R9, RZ ;  /* 0x0000000904117227 */ /* 0x000fc800078e00ff */
[----:B------:R-:W-:Y:S02]  /*8a00*/  IMAD.MOV R17, RZ, RZ, -R17 ;  /* 0x000000ffff117224 */ /* 0x000fe400078e0a11 */
[----:B------:R-:W-:Y:S01]  /*8a10*/  @!P3 IMAD.IADD R11, R11, 0x1, -R3 ;  /* 0x000000010b0bb824 */ /* 0x000fe200078e0a03 */
[C---:B------:R-:W-:Y:S01]  /*8a20*/  ISETP.GT.U32.AND P3, PT, R3.reuse, R18, PT ;  /* 0x000000120300720c */ /* 0x040fe20003f64070 */
[----:B------:R-:W-:Y:S01]  /*8a30*/  IMAD R9, R3, R17, R9 ;  /* 0x0000001103097224 */ /* 0x000fe200078e0209 */
[----:B------:R-:W-:Y:S01]  /*8a40*/  ISETP.GE.AND P2, PT, R68, RZ, PT ;  /* 0x000000ff4400720c */ /* 0x000fe20003f46270 */
[----:B------:R-:W-:Y:S01]  /*8a50*/  @!P1 IMAD.MOV R19, RZ, RZ, -R19 ;  /* 0x000000ffff139224 */ /* 0x000fe200078e0a13 */
[----:B------:R-:W-:Y:S01]  /*8a60*/  IABS R16, R75 ;  /* 0x0000004b00107213 */ /* 0x000fe20000000000 */
[----:B------:R-:W-:Y:S01]  /*8a70*/  @!P5 IMAD.IADD R13, R13, 0x1, -R3 ;  /* 0x000000010d0dd824 */ /* 0x000fe200078e0a03 */
[----:B------:R-:W-:Y:S01]  /*8a80*/  ISETP.GT.U32.AND P5, PT, R3, R9, PT ;  /* 0x000000090300720c */ /* 0x000fe20003fa4070 */
[----:B------:R-:W-:Y:S01]  /*8a90*/  IMAD.HI.U32 R17, R4, R10, RZ ;  /* 0x0000000a04117227 */ /* 0x000fe200078e00ff */
[----:B------:R-:W-:Y:S01]  /*8aa0*/  STL [R1+0x448], R21 ;  /* 0x0004481501007387 */ /* 0x000fe20000100800 */
[----:B------:R-:W-:-:S03]  /*8ab0*/  ISETP.GE.AND P6, PT, R70, RZ, PT ;  /* 0x000000ff4600720c */ /* 0x000fc60003fc6270 */
[----:B------:R-:W-:Y:S01]  /*8ac0*/  STL [R1+0x44c], R20 ;  /* 0x00044c1401007387 */ /* 0x000fe20000100800 */
[----:B------:R-:W-:-:S03]  /*8ad0*/  IMAD.MOV R17, RZ, RZ, -R17 ;  /* 0x000000ffff117224 */ /* 0x000fc600078e0a11 */
[----:B------:R0:W-:Y:S01]  /*8ae0*/  STL [R1+0x450], R19 ;  /* 0x0004501301007387 */ /* 0x0001e20000100800 */
[C---:B------:R-:W-:Y:S01]  /*8af0*/  ISETP.GT.U32.AND P0, PT, R3.reuse, R12, PT ;  /* 0x0000000c0300720c */ /* 0x040fe20003f04070 */
[----:B------:R-:W-:Y:S01]  /*8b00*/  @!P3 IMAD.IADD R18, R18, 0x1, -R3 ;  /* 0x000000011212b824 */ /* 0x000fe200078e0a03 */
[----:B------:R-:W-:Y:S01]  /*8b10*/  IABS R15, R76 ;  /* 0x0000004c000f7213 */ /* 0x000fe20000000000 */
[----:B------:R-:W-:Y:S02]  /*8b20*/  IMAD R10, R3, R17, R10 ;  /* 0x00000011030a7224 */ /* 0x000fe400078e020a */
[----:B------:R-:W-:Y:S02]  /*8b30*/  IMAD.MOV.U32 R22, RZ, RZ, R11 ;  /* 0x000000ffff167224 */ /* 0x000fe400078e000b */
[----:B0-----:R-:W-:-:S04]  /*8b40*/  IMAD.HI.U32 R19, R4, R16, RZ ;  /* 0x0000001004137227 */ /* 0x001fc800078e00ff */
[----:B------:R-:W-:Y:S02]  /*8b50*/  IMAD.MOV R19, RZ, RZ, -R19 ;  /* 0x000000ffff137224 */ /* 0x000fe400078e0a13 */
[----:B------:R-:W-:Y:S01]  /*8b60*/  @!P5 IMAD.IADD R9, R9, 0x1, -R3 ;  /* 0x000000010909d824 */ /* 0x000fe200078e0a03 */
[C---:B------:R-:W-:Y:S01]  /*8b70*/  ISETP.GT.U32.AND P5, PT, R3.reuse, R10, PT ;  /* 0x0000000a0300720c */ /* 0x040fe20003fa4070 */
[C---:B------:R-:W-:Y:S02]  /*8b80*/  IMAD R16, R3.reuse, R19, R16 ;  /* 0x0000001303107224 */ /* 0x040fe400078e0210 */
[----:B------:R-:W-:Y:S01]  /*8b90*/  @!P2 IMAD.MOV R22, RZ, RZ, -R22 ;  /* 0x000000ffff16a224 */ /* 0x000fe200078e0a16 */
[C---:B------:R-:W-:Y:S01]  /*8ba0*/  ISETP.GT.U32.AND P2, PT, R3.reuse, R18, PT ;  /* 0x000000120300720c */ /* 0x040fe20003f44070 */
[----:B------:R-:W-:Y:S01]  /*8bb0*/  IMAD.HI.U32 R20, R4, R15, RZ ;  /* 0x0000000f04147227 */ /* 0x000fe200078e00ff */
[----:B------:R-:W-:-:S03]  /*8bc0*/  ISETP.GT.U32.AND P1, PT, R3, R14, PT ;  /* 0x0000000e0300720c */ /* 0x000fc60003f24070 */
[----:B------:R-:W-:Y:S01]  /*8bd0*/  @!P6 IMAD.MOV R13, RZ, RZ, -R13 ;  /* 0x000000ffff0de224 */ /* 0x000fe200078e0a0d */
[----:B------:R-:W-:Y:S01]  /*8be0*/  ISETP.GT.U32.AND P6, PT, R3, R16, PT ;  /* 0x000000100300720c */ /* 0x000fe20003fc4070 */
[----:B------:R-:W-:Y:S01]  /*8bf0*/  IMAD.MOV R20, RZ, RZ, -R20 ;  /* 0x000000ffff147224 */ /* 0x000fe200078e0a14 */
[----:B------:R-:W-:Y:S01]  /*8c00*/  ISETP.GE.AND P4, PT, R69, RZ, PT ;  /* 0x000000ff4500720c */ /* 0x000fe20003f86270 */
[----:B------:R-:W-:Y:S01]  /*8c10*/  @!P0 IMAD.IADD R12, R12, 0x1, -R3 ;  /* 0x000000010c0c8824 */ /* 0x000fe200078e0a03 */
[----:B------:R-:W-:Y:S01]  /*8c20*/  ISETP.GE.AND P0, PT, R71, RZ, PT ;  /* 0x000000ff4700720c */ /* 0x000fe20003f06270 */
[C---:B------:R-:W-:Y:S01]  /*8c30*/  IMAD R20, R3.reuse, R20, R15 ;  /* 0x0000001403147224 */ /* 0x040fe200078e020f */
[----:B------:R-:W-:Y:S01]  /*8c40*/  IABS R15, R77 ;  /* 0x0000004d000f7213 */ /* 0x000fe20000000000 */
[--C-:B------:R-:W-:Y:S02]  /*8c50*/  @!P2 IMAD.IADD R18, R18, 0x1, -R3.reuse ;  /* 0x000000011212a824 */ /* 0x100fe400078e0a03 */
[----:B------:R-:W-:Y:S01]  /*8c60*/  @!P5 IMAD.IADD R10, R10, 0x1, -R3 ;  /* 0x000000010a0ad824 */ /* 0x000fe200078e0a03 */
[----:B------:R-:W-:Y:S01]  /*8c70*/  ISETP.GT.U32.AND P2, PT, R3, R20, PT ;  /* 0x000000140300720c */ /* 0x000fe20003f44070 */
[----:B------:R-:W-:-:S02]  /*8c80*/  IMAD.MOV.U32 R21, RZ, RZ, R12 ;  /* 0x000000ffff157224 */ /* 0x000fc400078e000c */
[--C-:B------:R-:W-:Y:S02]  /*8c90*/  @!P1 IMAD.IADD R14, R14, 0x1, -R3.reuse ;  /* 0x000000010e0e9824 */ /* 0x100fe400078e0a03 */
[----:B------:R-:W-:Y:S01]  /*8ca0*/  @!P6 IMAD.IADD R16, R16, 0x1, -R3 ;  /* 0x000000011010e824 */ /* 0x000fe200078e0a03 */
[----:B------:R-:W-:Y:S01]  /*8cb0*/  ISETP.GT.U32.AND P6, PT, R3, R10, PT ;  /* 0x0000000a0300720c */ /* 0x000fe20003fc4070 */
[----:B------:R-:W-:Y:S02]  /*8cc0*/  @!P4 IMAD.MOV R21, RZ, RZ, -R21 ;  /* 0x000000ffff15c224 */ /* 0x000fe400078e0a15 */
[----:B------:R-:W-:Y:S01]  /*8cd0*/  IMAD.HI.U32 R12, R4, R15, RZ ;  /* 0x0000000f040c7227 */ /* 0x000fe200078e00ff */
[----:B------:R-:W-:Y:S03]  /*8ce0*/  STL [R1+0x454], R22 ;  /* 0x0004541601007387 */ /* 0x000fe60000100800 */
[----:B------:R-:W-:Y:S01]  /*8cf0*/  @!P0 IMAD.MOV R14, RZ, RZ, -R14 ;  /* 0x000000ffff0e8224 */ /* 0x000fe200078e0a0e */
[----:B------:R-:W-:Y:S01]  /*8d00*/  ISETP.GE.AND P1, PT, R72, RZ, PT ;  /* 0x000000ff4800720c */ /* 0x000fe20003f26270 */
[----:B------:R-:W-:Y:S01]  /*8d10*/  IMAD.MOV R12, RZ, RZ, -R12 ;  /* 0x000000ffff0c7224 */ /* 0x000fe200078e0a0c */
[----:B------:R-:W-:Y:S01]  /*8d20*/  IABS R11, R78 ;  /* 0x0000004e000b7213 */ /* 0x000fe20000000000 */
[----:B------:R-:W-:Y:S01]  /*8d30*/  STL [R1+0x45c], R21 ;  /* 0x00045c1501007387 */ /* 0x000fe20000100800 */
[----:B------:R-:W-:-:S03]  /*8d40*/  @!P2 IMAD.IADD R20, R20, 0x1, -R3 ;  /* 0x000000011414a824 */ /* 0x000fc600078e0a03 */
[----:B------:R0:W-:Y:S01]  /*8d50*/  STL [R1+0x460], R13 ;  /* 0x0004600d01007387 */ /* 0x0001e20000100800 */
[C---:B------:R-:W-:Y:S01]  /*8d60*/  IMAD R15, R3.reuse, R12, R15 ;  /* 0x0000000c030f7224 */ /* 0x040fe200078e020f */
[C---:B------:R-:W-:Y:S02]  /*8d70*/  ISETP.GT.U32.AND P4, PT, R3.reuse, R9, PT ;  /* 0x000000090300720c */ /* 0x040fe40003f84070 */
[----:B------:R1:W-:Y:S01]  /*8d80*/  STL [R1+0x464], R14 ;  /* 0x0004640e01007387 */ /* 0x0003e20000100800 */
[----:B------:R-:W-:Y:S01]  /*8d90*/  ISETP.GT.U32.AND P2, PT, R3, R16, PT ;  /* 0x000000100300720c */ /* 0x000fe20003f44070 */
[----:B------:R-:W-:Y:S01]  /*8da0*/  @!P6 IMAD.IADD R10, R10, 0x1, -R3 ;  /* 0x000000010a0ae824 */ /* 0x000fe200078e0a03 */
[----:B------:R-:W-:Y:S01]  /*8db0*/  ISETP.GE.AND P3, PT, R73, RZ, PT ;  /* 0x000000ff4900720c */ /* 0x000fe20003f66270 */
[----:B0-----:R-:W-:-:S04]  /*8dc0*/  IMAD.HI.U32 R13, R4, R11, RZ ;  /* 0x0000000b040d7227 */ /* 0x001fc800078e00ff */
[----:B-1----:R-:W-:Y:S01]  /*8dd0*/  IMAD.MOV.U32 R14, RZ, RZ, R18 ;  /* 0x000000ffff0e7224 */ /* 0x002fe200078e0012 */
[----:B------:R-:W-:Y:S01]  /*8de0*/  IABS R18, R79 ;  /* 0x0000004f00127213 */ /* 0x000fe20000000000 */
[----:B------:R-:W-:Y:S01]  /*8df0*/  IMAD.MOV R13, RZ, RZ, -R13 ;  /* 0x000000ffff0d7224 */ /* 0x000fe200078e0a0d */
[----:B------:R-:W-:-:S03]  /*8e00*/  ISETP.GT.U32.AND P6, PT, R3, R15, PT ;  /* 0x0000000f0300720c */ /* 0x000fc60003fc4070 */
[----:B------:R-:W-:Y:S01]  /*8e10*/  IMAD.HI.U32 R19, R4, R18, RZ ;  /* 0x0000001204137227 */ /* 0x000fe200078e00ff */
[----:B------:R-:W-:-:S03]  /*8e20*/  IABS R17, R80 ;  /* 0x0000005000117213 */ /* 0x000fc60000000000 */
[----:B------:R-:W-:Y:S02]  /*8e30*/  @!P1 IMAD.MOV R14, RZ, RZ, -R14 ;  /* 0x000000ffff0e9224 */ /* 0x000fe400078e0a0e */
[----:B------:R-:W-:Y:S02]  /*8e40*/  IMAD R12, R3, R13, R11 ;  /* 0x0000000d030c7224 */ /* 0x000fe400078e020b */
[----:B------:R-:W-:Y:S01]  /*8e50*/  IMAD.MOV R19, RZ, RZ, -R19 ;  /* 0x000000ffff137224 */ /* 0x000fe200078e0a13 */
[----:B------:R0:W-:Y:S01]  /*8e60*/  STL [R1+0x468], R14 ;  /* 0x0004680e01007387 */ /* 0x0001e20000100800 */
[--C-:B------:R-:W-:Y:S01]  /*8e70*/  @!P4 IMAD.IADD R9, R9, 0x1, -R3.reuse ;  /* 0x000000010909c824 */ /* 0x100fe200078e0a03 */
[----:B------:R-:W-:Y:S01]  /*8e80*/  ISETP.GE.AND P4, PT, R75, RZ, PT ;  /* 0x000000ff4b00720c */ /* 0x000fe20003f86270 */
[----:B------:R-:W-:Y:S01]  /*8e90*/  @!P2 IMAD.IADD R16, R16, 0x1, -R3 ;  /* 0x000000011010a824 */ /* 0x000fe200078e0a03 */
[C---:B------:R-:W-:Y:S01]  /*8ea0*/  ISETP.GT.U32.AND P1, PT, R3.reuse, R20, PT ;  /* 0x000000140300720c */ /* 0x040fe20003f24070 */
[----:B------:R-:W-:Y:S01]  /*8eb0*/  IMAD R18, R3, R19, R18 ;  /* 0x0000001303127224 */ /* 0x000fe200078e0212 */
[----:B------:R-:W-:-:S02]  /*8ec0*/  IABS R13, R81 ;  /* 0x00000051000d7213 */ /* 0x000fc40000000000 */
[----:B------:R-:W-:Y:S01]  /*8ed0*/  ISETP.GT.U32.AND P2, PT, R3, R12, PT ;  /* 0x0000000c0300720c */ /* 0x000fe20003f44070 */
[----:B0-----:R-:W-:Y:S01]  /*8ee0*/  IMAD.HI.U32 R14, R4, R17, RZ ;  /* 0x00000011040e7227 */ /* 0x001fe200078e00ff */
[----:B------:R-:W-:-:S03]  /*8ef0*/  ISETP.GE.AND P5, PT, R76, RZ, PT ;  /* 0x000000ff4c00720c */ /* 0x000fc60003fa6270 */
[----:B------:R-:W-:Y:S01]  /*8f00*/  @!P6 IMAD.IADD R15, R15, 0x1, -R3 ;  /* 0x000000010f0fe824 */ /* 0x000fe200078e0a03 */
[----:B------:R-:W-:Y:S01]  /*8f10*/  ISETP.GT.U32.AND P6, PT, R3, R18, PT ;  /* 0x000000120300720c */ /* 0x000fe20003fc4070 */
[----:B------:R-:W-:Y:S02]  /*8f20*/  @!P3 IMAD.MOV R9, RZ, RZ, -R9 ;  /* 0x000000ffff09b224 */ /* 0x000fe400078e0a09 */
[----:B------:R-:W-:-:S04]  /*8f30*/  IMAD.HI.U32 R21, R4, R13, RZ ;  /* 0x0000000d04157227 */ /* 0x000fc800078e00ff */
[----:B------:R-:W-:Y:S01]  /*8f40*/  IMAD.MOV R14, RZ, RZ, -R14 ;  /* 0x000000ffff0e7224 */ /* 0x000fe200078e0a0e */
[----:B------:R0:W-:Y:S01]  /*8f50*/  STL [R1+0x46c], R9 ;  /* 0x00046c0901007387 */ /* 0x0001e20000100800 */
[----:B------:R-:W-:Y:S01]  /*8f60*/  IMAD.MOV R21, RZ, RZ, -R21 ;  /* 0x000000ffff157224 */ /* 0x000fe200078e0a15 */
[----:B------:R-:W-:Y:S01]  /*8f70*/  ISETP.GE.AND P0, PT, R74, RZ, PT ;  /* 0x000000ff4a00720c */ /* 0x000fe20003f06270 */
[C---:B------:R-:W-:Y:S01]  /*8f80*/  IMAD R14, R3.reuse, R14, R17 ;  /* 0x0000000e030e7224 */ /* 0x040fe200078e0211 */
[----:B------:R-:W-:Y:S01]  /*8f90*/  ISETP.GT.U32.AND P3, PT, R3, R15, PT ;  /* 0x0000000f0300720c */ /* 0x000fe20003f64070 */
[--C-:B------:R-:W-:Y:S02]  /*8fa0*/  @!P1 IMAD.IADD R20, R20, 0x1, -R3.reuse ;  /* 0x0000000114149824 */ /* 0x100fe400078e0a03 */
[----:B0-----:R-:W-:Y:S01]  /*8fb0*/  IMAD.MOV.U32 R9, RZ, RZ, R16 ;  /* 0x000000ffff097224 */ /* 0x001fe200078e0010 */
[----:B------:R-:W-:Y:S01]  /*8fc0*/  IABS R11, R82 ;  /* 0x00000052000b7213 */ /* 0x000fe20000000000 */
[----:B------:R-:W-:-:S02]  /*8fd0*/  @!P2 IMAD.IADD R12, R12, 0x1, -R3 ;  /* 0x000000010c0ca824 */ /* 0x000fc400078e0a03 */
[C---:B------:R-:W-:Y:S02]  /*8fe0*/  IMAD R13, R3.reuse, R21, R13 ;  /* 0x00000015030d7224 */ /* 0x040fe400078e020d */
[----:B------:R-:W-:Y:S01]  /*8ff0*/  @!P4 IMAD.MOV R9, RZ, RZ, -R9 ;  /* 0x000000ffff09c224 */ /* 0x000fe200078e0a09 */
[C---:B------:R-:W-:Y:S01]  /*9000*/  ISETP.GT.U32.AND P4, PT, R3.reuse, R14, PT ;  /* 0x0000000e0300720c */ /* 0x040fe20003f84070 */
[----:B------:R-:W-:Y:S01]  /*9010*/  @!P6 IMAD.IADD R18, R18, 0x1, -R3 ;  /* 0x000000011212e824 */ /* 0x000fe200078e0a03 */
[C---:B------:R-:W-:Y:S01]  /*9020*/  ISETP.GT.U32.AND P6, PT, R3.reuse, R12, PT ;  /* 0x0000000c0300720c */ /* 0x040fe20003fc4070 */
[----:B------:R-:W-:Y:S01]  /*9030*/  @!P5 IMAD.MOV R20, RZ, RZ, -R20 ;  /* 0x000000ffff14d224 */ /* 0x000fe200078e0a14 */
[----:B------:R-:W-:Y:S01]  /*9040*/  ISETP.GT.U32.AND P5, PT, R3, R13, PT ;  /* 0x0000000d0300720c */ /* 0x000fe20003fa4070 */
[----:B------:R-:W-:Y:S01]  /*9050*/  IMAD.HI.U32 R19, R4, R11, RZ ;  /* 0x0000000b04137227 */ /* 0x000fe200078e00ff */
[----:B------:R-:W-:-:S03]  /*9060*/  ISETP.GE.AND P1, PT, R77, RZ, PT ;  /* 0x000000ff4d00720c */ /* 0x000fc60003f26270 */
[----:B------:R-:W-:Y:S02]  /*9070*/  IMAD.MOV.U32 R22, RZ, RZ, R10 ;  /* 0x000000ffff167224 */ /* 0x000fe400078e000a */
[----:B------:R-:W-:Y:S02]  /*9080*/  IMAD.MOV R19, RZ, RZ, -R19 ;  /* 0x000000ffff137224 */ /* 0x000fe400078e0a13 */
[----:B------:R-:W-:Y:S01]  /*9090*/  @!P0 IMAD.MOV R22, RZ, RZ, -R22 ;  /* 0x000000ffff168224 */ /* 0x000fe200078e0a16 */
[----:B------:R-:W-:Y:S01]  /*90a0*/  ISETP.GT.U32.AND P0, PT, R3, R18, PT ;  /* 0x000000120300720c */ /* 0x000fe20003f04070 */
[----:B------:R-:W-:Y:S01]  /*90b0*/  @!P3 IMAD.IADD R15, R15, 0x1, -R3 ;  /* 0x000000010f0fb824 */ /* 0x000fe200078e0a03 */
[----:B------:R-:W-:Y:S01]  /*90c0*/  IABS R17, R83 ;  /* 0x0000005300117213 */ /* 0x000fe20000000000 */
[----:B------:R-:W-:Y:S01]  /*90d0*/  IMAD R11, R3, R19, R11 ;  /* 0x00000013030b7224 */ /* 0x000fe200078e020b */
[----:B------:R-:W-:Y:S01]  /*90e0*/  IABS R19, R84 ;  /* 0x0000005400137213 */ /* 0x000fe20000000000 */
[----:B------:R-:W-:Y:S01]  /*90f0*/  @!P4 IMAD.IADD R14, R14, 0x1, -R3 ;  /* 0x000000010e0ec824 */ /* 0x000fe200078e0a03 */
[----:B------:R-:W-:Y:S01]  /*9100*/  STL [R1+0x470], R22 ;  /* 0x0004701601007387 */ /* 0x000fe20000100800 */
[----:B------:R-:W-:Y:S01]  /*9110*/  IMAD.MOV.U32 R16, RZ, RZ, R15 ;  /* 0x000000ffff107224 */ /* 0x000fe200078e000f */
[----:B------:R-:W-:-:S02]  /*9120*/  ISETP.GE.AND P2, PT, R78, RZ, PT ;  /* 0x000000ff4e00720c */ /* 0x000fc40003f46270 */
[----:B------:R0:W-:Y:S01]  /*9130*/  STL [R1+0x474], R9 ;  /* 0x0004740901007387 */ /* 0x0001e20000100800 */
[--C-:B------:R-:W-:Y:S01]  /*9140*/  @!P6 IMAD.IADD R12, R12, 0x1, -R3.reuse ;  /* 0x000000010c0ce824 */ /* 0x100fe200078e0a03 */
[----:B------:R-:W-:Y:S01]  /*9150*/  ISETP.GE.AND P6, PT, R79, RZ, PT ;  /* 0x000000ff4f00720c */ /* 0x000fe20003fc6270 */
[----:B------:R-:W-:Y:S01]  /*9160*/  @!P5 IMAD.IADD R13, R13, 0x1, -R3 ;  /* 0x000000010d0dd824 */ /* 0x000fe200078e0a03 */
[----:B------:R-:W-:Y:S01]  /*9170*/  ISETP.GT.U32.AND P5, PT, R3, R14, PT ;  /* 0x0000000e0300720c */ /* 0x000fe20003fa4070 */
[----:B------:R-:W-:Y:S02]  /*9180*/  @!P1 IMAD.MOV R16, RZ, RZ, -R16 ;  /* 0x000000ffff109224 */ /* 0x000fe400078e0a10 */
[----:B------:R-:W-:-:S04]  /*9190*/  IMAD.HI.U32 R10, R4, R19, RZ ;  /* 0x00000013040a7227 */ /* 0x000fc800078e00ff */
[----:B0-----:R-:W-:Y:S01]  /*91a0*/  IMAD.HI.U32 R9, R4, R17, RZ ;  /* 0x0000001104097227 */ /* 0x001fe200078e00ff */
[----:B------:R-:W-:Y:S03]  /*91b0*/  STL [R1+0x478], R20 ;  /* 0x0004781401007387 */ /* 0x000fe60000100800 */
[----:B------:R-:W-:Y:S01]  /*91c0*/  IMAD.MOV R9, RZ, RZ, -R9 ;  /* 0x000000ffff097224 */ /* 0x000fe200078e0a09 */
[----:B------:R0:W-:Y:S01]  /*91d0*/  STL [R1+0x47c], R16 ;  /* 0x00047c1001007387 */ /* 0x0001e20000100800 */
[----:B------:R-:W-:Y:S02]  /*91e0*/  IMAD.MOV R10, RZ, RZ, -R10 ;  /* 0x000000ffff0a7224 */ /* 0x000fe400078e0a0a */
[----:B------:R-:W-:Y:S02]  /*91f0*/  @!P0 IMAD.IADD R18, R18, 0x1, -R3 ;  /* 0x0000000112128824 */ /* 0x000fe400078e0a03 */
[C---:B------:R-:W-:Y:S01]  /*9200*/  IMAD R9, R3.reuse, R9, R17 ;  /* 0x0000000903097224 */ /* 0x040fe200078e0211 */
[C---:B------:R-:W-:Y:S01]  /*9210*/  ISETP.GT.U32.AND P3, PT, R3.reuse, R11, PT ;  /* 0x0000000b0300720c */ /* 0x040fe20003f64070 */
[----:B------:R-:W-:-:S02]  /*9220*/  IMAD R10, R3, R10, R19 ;  /* 0x0000000a030a7224 */ /* 0x000fc400078e0213 */
[----:B0-----:R-:W-:Y:S02]  /*9230*/  IMAD.MOV.U32 R16, RZ, RZ, R12 ;  /* 0x000000ffff107224 */ /* 0x001fe400078e000c */
[----:B------:R-:W-:Y:S01]  /*9240*/  IMAD.MOV.U32 R15, RZ, RZ, R18 ;  /* 0x000000ffff0f7224 */ /* 0x000fe200078e0012 */
[C---:B------:R-:W-:Y:S01]  /*9250*/  ISETP.GT.U32.AND P1, PT, R3.reuse, R13, PT ;  /* 0x0000000d0300720c */ /* 0x040fe20003f24070 */
[----:B------:R-:W-:Y:S01]  /*9260*/  @!P2 IMAD.MOV R16, RZ, RZ, -R16 ;  /* 0x000000ffff10a224 */ /* 0x000fe200078e0a10 */
[C---:B------:R-:W-:Y:S01]  /*9270*/  ISETP.GT.U32.AND P2, PT, R3.reuse, R9, PT ;  /* 0x000000090300720c */ /* 0x040fe20003f44070 */
[----:B------:R-:W-:Y:S01]  /*9280*/  @!P6 IMAD.MOV R15, RZ, RZ, -R15 ;  /* 0x000000ffff0fe224 */ /* 0x000fe200078e0a0f */
[----:B------:R-:W-:Y:S01]  /*9290*/  IABS R12, R85 ;  /* 0x00000055000c7213 */ /* 0x000fe20000000000 */
[----:B------:R-:W-:Y:S01]  /*92a0*/  @!P5 IMAD.IADD R14, R14, 0x1, -R3 ;  /* 0x000000010e0ed824 */ /* 0x000fe200078e0a03 */
[----:B------:R-:W-:Y:S02]  /*92b0*/  ISETP.GT.U32.AND P5, PT, R3, R10, PT ;  /* 0x0000000a0300720c */ /* 0x000fe40003fa4070 */
[----:B------:R-:W-:Y:S01]  /*92c0*/  ISETP.GE.AND P0, PT, R80, RZ, PT ;  /* 0x000000ff5000720c */ /* 0x000fe20003f06270 */
[----:B------:R-:W-:Y:S01]  /*92d0*/  STL [R1+0x480], R16 ;  /* 0x0004801001007387 */ /* 0x000fe20000100800 */
[----:B------:R-:W-:-:S03]  /*92e0*/  ISETP.GE.AND P4, PT, R81, RZ, PT ;  /* 0x000000ff5100720c */ /* 0x000fc60003f86270 */
[----:B------:R0:W-:Y:S01]  /*92f0*/  STL [R1+0x484], R15 ;  /* 0x0004840f01007387 */ /* 0x0001e20000100800 */
[--C-:B------:R-:W-:Y:S02]  /*9300*/  @!P3 IMAD.IADD R11, R11, 0x1, -R3.reuse ;  /* 0x000000010b0bb824 */ /* 0x100fe400078e0a03 */
[--C-:B------:R-:W-:Y:S02]  /*9310*/  @!P1 IMAD.IADD R13, R13, 0x1, -R3.reuse ;  /* 0x000000010d0d9824 */ /* 0x100fe400078e0a03 */
[----:B------:R-:W-:Y:S02]  /*9320*/  @!P2 IMAD.IADD R9, R9, 0x1, -R3 ;  /* 0x000000010909a824 */ /* 0x000fe400078e0a03 */
[----:B0-----:R-:W-:Y:S01]  /*9330*/  IMAD.HI.U32 R15, R4, R12, RZ ;  /* 0x0000000c040f7227 */ /* 0x001fe200078e00ff */
[----:B------:R-:W-:-:S03]  /*9340*/  ISETP.GT.U32.AND P3, PT, R3, R11, PT ;  /* 0x0000000b0300720c */ /* 0x000fc60003f64070 */
[----:B------:R-:W-:Y:S02]  /*9350*/  IMAD.MOV R15, RZ, RZ, -R15 ;  /* 0x000000ffff0f7224 */ /* 0x000fe400078e0a0f */
[----:B------:R-:W-:Y:S02]  /*9360*/  IMAD.MOV.U32 R17, RZ, RZ, R14 ;  /* 0x000000ffff117224 */ /* 0x000fe400078e000e */
[C---:B------:R-:W-:Y:S02]  /*9370*/  IMAD R12, R3.reuse, R15, R12 ;  /* 0x0000000f030c7224 */ /* 0x040fe400078e020c */
[----:B------:R-:W-:Y:S02]  /*9380*/  @!P5 IMAD.IADD R10, R10, 0x1, -R3 ;  /* 0x000000010a0ad824 */ /* 0x000fe400078e0a03 */
[----:B------:R-:W-:Y:S01]  /*9390*/  @!P0 IMAD.MOV R17, RZ, RZ, -R17 ;  /* 0x000000ffff118224 */ /* 0x000fe200078e0a11 */
[C---:B------:R-:W-:Y:S01]  /*93a0*/  ISETP.GT.U32.AND P0, PT, R3.reuse, R9, PT ;  /* 0x000000090300720c */ /* 0x040fe20003f04070 */
[----:B------:R-:W-:Y:S01]  /*93b0*/  IMAD.MOV.U32 R15, RZ, RZ, R13 ;  /* 0x000000ffff0f7224 */ /* 0x000fe200078e000d */
[----:B------:R-:W-:-:S02]  /*93c0*/  ISETP.GT.U32.AND P5, PT, R3, R10, PT ;  /* 0x0000000a0300720c */ /* 0x000fc40003fa4070 */
[----:B------:R-:W-:Y:S01]  /*93d0*/  IABS R16, R86 ;  /* 0x0000005600107213 */ /* 0x000fe20000000000 */
[----:B------:R-:W-:Y:S01]  /*93e0*/  @!P4 IMAD.MOV R15, RZ, RZ, -R15 ;  /* 0x000000ffff0fc224 */ /* 0x000fe200078e0a0f */
[----:B------:R-:W-:Y:S02]  /*93f0*/  ISETP.GT.U32.AND P4, PT, R3, R12, PT ;  /* 0x0000000c0300720c */ /* 0x000fe40003f84070 */
[----:B------:R-:W-:Y:S01]  /*9400*/  IABS R13, R87 ;  /* 0x00000057000d7213 */ /* 0x000fe20000000000 */
[----:B------:R-:W-:Y:S01]  /*9410*/  IMAD.HI.U32 R14, R4, R16, RZ ;  /* 0x00000010040e7227 */ /* 0x000fe200078e00ff */
[----:B------:R-:W-:Y:S01]  /*9420*/  ISETP.GE.AND P1, PT, R83, RZ, PT ;  /* 0x000000ff5300720c */ /* 0x000fe20003f26270 */
[----:B------:R-:W-:Y:S02]  /*9430*/  STL [R1+0x488], R17 ;  /* 0x0004881101007387 */ /* 0x000fe40000100800 */
[----:B------:R-:W-:Y:S01]  /*9440*/  @!P3 IMAD.IADD R11, R11, 0x1, -R3 ;  /* 0x000000010b0bb824 */ /* 0x000fe200078e0a03 */
[----:B------:R-:W-:Y:S01]  /*9450*/  ISETP.GE.AND P3, PT, R84, RZ, PT ;  /* 0x000000ff5400720c */ /* 0x000fe20003f66270 */
[----:B------:R0:W-:Y:S01]  /*9460*/  STL [R1+0x48c], R15 ;  /* 0x00048c0f01007387 */ /* 0x0001e20000100800 */
[----:B------:R-:W-:-:S02]  /*9470*/  IMAD.MOV R14, RZ, RZ, -R14 ;  /* 0x000000ffff0e7224 */ /* 0x000fc400078e0a0e */
[--C-:B------:R-:W-:Y:S02]  /*9480*/  @!P0 IMAD.IADD R9, R9, 0x1, -R3.reuse ;  /* 0x0000000109098824 */ /* 0x100fe400078e0a03 */
[----:B------:R-:W-:Y:S02]  /*9490*/  @!P5 IMAD.IADD R10, R10, 0x1, -R3 ;  /* 0x000000010a0ad824 */ /* 0x000fe400078e0a03 */
[----:B0-----:R-:W-:Y:S01]  /*94a0*/  IMAD.HI.U32 R15, R4, R13, RZ ;  /* 0x0000000d040f7227 */ /* 0x001fe200078e00ff */
[----:B------:R-:W-:-:S03]  /*94b0*/  ISETP.GE.AND P6, PT, R82, RZ, PT ;  /* 0x000000ff5200720c */ /* 0x000fc60003fc6270 */
[----:B------:R-:W-:Y:S02]  /*94c0*/  IMAD.MOV R15, RZ, RZ, -R15 ;  /* 0x000000ffff0f7224 */ /* 0x000fe400078e0a0f */
[C---:B------:R-:W-:Y:S02]  /*94d0*/  IMAD R14, R3.reuse, R14, R16 ;  /* 0x0000000e030e7224 */ /* 0x040fe400078e0210 */
[----:B------:R-:W-:Y:S02]  /*94e0*/  IMAD.MOV.U32 R17, RZ, RZ, R9 ;  /* 0x000000ffff117224 */ /* 0x000fe400078e0009 */
[----:B------:R-:W-:Y:S02]  /*94f0*/  @!P4 IMAD.IADD R12, R12, 0x1, -R3 ;  /* 0x000000010c0cc824 */ /* 0x000fe400078e0a03 */
[C---:B------:R-:W-:Y:S02]  /*9500*/  IMAD R13, R3.reuse, R15, R13 ;  /* 0x0000000f030d7224 */ /* 0x040fe400078e020d */
[----:B------:R-:W-:Y:S01]  /*9510*/  IMAD.MOV.U32 R16, RZ, RZ, R10 ;  /* 0x000000ffff107224 */ /* 0x000fe200078e000a */
[C---:B------:R-:W-:Y:S01]  /*9520*/  ISETP.GT.U32.AND P5, PT, R3.reuse, R14, PT ;  /* 0x0000000e0300720c */ /* 0x040fe20003fa4070 */
[----:B------:R-:W-:Y:S01]  /*9530*/  @!P1 IMAD.MOV R17, RZ, RZ, -R17 ;  /* 0x000000ffff119224 */ /* 0x000fe200078e0a11 */
[C---:B------:R-:W-:Y:S01]  /*9540*/  ISETP.GT.U32.AND P1, PT, R3.reuse, R12, PT ;  /* 0x0000000c0300720c */ /* 0x040fe20003f24070 */
[----:B------:R-:W-:Y:S01]  /*9550*/  @!P3 IMAD.MOV R16, RZ, RZ, -R16 ;  /* 0x000000ffff10b224 */ /* 0x000fe200078e0a10 */
[----:B------:R-:W-:-:S02]  /*9560*/  ISETP.GT.U32.AND P3, PT, R3, R13, PT ;  /* 0x0000000d0300720c */ /* 0x000fc40003f64070 */
[----:B------:R-:W-:Y:S02]  /*9570*/  IABS R9, R89 ;  /* 0x0000005900097213 */ /* 0x000fe40000000000 */
[----:B------:R-:W-:Y:S01]  /*9580*/  ISETP.GE.AND P2, PT, R85, RZ, PT ;  /* 0x000000ff5500720c */ /* 0x000fe20003f46270 */
[----:B------:R-:W-:Y:S02]  /*9590*/  @!P6 IMAD.MOV R11, RZ, RZ, -R11 ;  /* 0x000000ffff0be224 */ /* 0x000fe400078e0a0b */
[----:B------:R-:W-:-:S04]  /*95a0*/  IMAD.HI.U32 R10, R4, R9, RZ ;  /* 0x00000009040a7227 */ /* 0x000fc800078e00ff */
[--C-:B------:R-:W-:Y:S02]  /*95b0*/  @!P5 IMAD.IADD R14, R14, 0x1, -R3.reuse ;  /* 0x000000010e0ed824 */ /* 0x100fe400078e0a03 */
[----:B------:R-:W-:Y:S02]  /*95c0*/  IMAD.MOV R10, RZ, RZ, -R10 ;  /* 0x000000ffff0a7224 */ /* 0x000fe400078e0a0a */
[--C-:B------:R-:W-:Y:S01]  /*95d0*/  @!P1 IMAD.IADD R12, R12, 0x1, -R3.reuse ;  /* 0x000000010c0c9824 */ /* 0x100fe200078e0a03 */
[----:B------:R0:W-:Y:S01]  /*95e0*/  STL [R1+0x490], R11 ;  /* 0x0004900b01007387 */ /* 0x0001e20000100800 */
[----:B------:R-:W-:Y:S01]  /*95f0*/  @!P3 IMAD.IADD R13, R13, 0x1, -R3 ;  /* 0x000000010d0db824 */ /* 0x000fe200078e0a03 */
[C---:B------:R-:W-:Y:S01]  /*9600*/  ISETP.GT.U32.AND P5, PT, R3.reuse, R14, PT ;  /* 0x0000000e0300720c */ /* 0x040fe20003fa4070 */
[----:B------:R-:W-:Y:S02]  /*9610*/  IMAD R9, R3, R10, R9 ;  /* 0x0000000a03097224 */ /* 0x000fe400078e0209 */
[----:B------:R-:W-:Y:S01]  /*9620*/  IMAD.MOV.U32 R19, RZ, RZ, R12 ;  /* 0x000000ffff137224 */ /* 0x000fe200078e000c */
[----:B0-----:R-:W-:-:S03]  /*9630*/  IABS R11, R88 ;  /* 0x00000058000b7213 */ /* 0x001fc60000000000 */
[----:B------:R-:W-:Y:S01]  /*9640*/  @!P2 IMAD.MOV R19, RZ, RZ, -R19 ;  /* 0x000000ffff13a224 */ /* 0x000fe200078e0a13 */
[C---:B------:R-:W-:Y:S02]  /*9650*/  ISETP.GT.U32.AND P3, PT, R3.reuse, R13, PT ;  /* 0x0000000d0300720c */ /* 0x040fe40003f64070 */
[----:B------:R-:W-:Y:S01]  /*9660*/  ISETP.GT.U32.AND P2, PT, R3, R9, PT ;  /* 0x000000090300720c */ /* 0x000fe20003f44070 */
[----:B------:R-:W-:Y:S01]  /*9670*/  IMAD.HI.U32 R15, R4, R11, RZ ;  /* 0x0000000b040f7227 */ /* 0x000fe200078e00ff */
[----:B------:R0:W-:Y:S03]  /*9680*/  STL [R1+0x494], R17 ;  /* 0x0004941101007387 */ /* 0x0001e60000100800 */
[----:B------:R-:W-:Y:S01]  /*9690*/  IMAD.MOV R15, RZ, RZ, -R15 ;  /* 0x000000ffff0f7224 */ /* 0x000fe200078e0a0f */
[----:B------:R1:W-:Y:S01]  /*96a0*/  STL [R1+0x498], R16 ;  /* 0x0004981001007387 */ /* 0x0003e20000100800 */
[----:B------:R-:W-:-:S02]  /*96b0*/  ISETP.GE.AND P0, PT, R87, RZ, PT ;  /* 0x000000ff5700720c */ /* 0x000fc40003f06270 */
[----:B0-----:R-:W-:Y:S01]  /*96c0*/  IABS R17, R91 ;  /* 0x0000005b00117213 */ /* 0x001fe20000000000 */
[----:B------:R-:W-:Y:S01]  /*96d0*/  IMAD R11, R3, R15, R11 ;  /* 0x0000000f030b7224 */ /* 0x000fe200078e020b */
[----:B-1----:R-:W-:-:S03]  /*96e0*/  IABS R16, R90 ;  /* 0x0000005a00107213 */ /* 0x002fc60000000000 */
[----:B------:R-:W-:-:S04]  /*96f0*/  IMAD.HI.U32 R12, R4, R17, RZ ;  /* 0x00000011040c7227 */ /* 0x000fc800078e00ff */
[----:B------:R-:W-:Y:S02]  /*9700*/  @!P5 IMAD.IADD R14, R14, 0x1, -R3 ;  /* 0x000000010e0ed824 */ /* 0x000fe400078e0a03 */
[----:B------:R-:W-:Y:S01]  /*9710*/  IMAD.HI.U32 R10, R4, R16, RZ ;  /* 0x00000010040a7227 */ /* 0x000fe200078e00ff */
[----:B------:R-:W-:-:S03]  /*9720*/  ISETP.GT.U32.AND P5, PT, R3, R11, PT ;  /* 0x0000000b0300720c */ /* 0x000fc60003fa4070 */
[----:B------:R-:W-:Y:S02]  /*9730*/  IMAD.MOV R12, RZ, RZ, -R12 ;  /* 0x000000ffff0c7224 */ /* 0x000fe400078e0a0c */
[--C-:B------:R-:W-:Y:S02]  /*9740*/  @!P3 IMAD.IADD R13, R13, 0x1, -R3.reuse ;  /* 0x000000010d0db824 */ /* 0x100fe400078e0a03 */
[----:B------:R-:W-:Y:S01]  /*9750*/  IMAD.MOV.U32 R18, RZ, RZ, R14 ;  /* 0x000000ffff127224 */ /* 0x000fe200078e000e */
[----:B------:R-:W-:Y:S01]  /*9760*/  IABS R14, R92 ;  /* 0x0000005c000e7213 */ /* 0x000fe20000000000 */
[----:B------:R-:W-:Y:S02]  /*9770*/  IMAD.MOV R10, RZ, RZ, -R10 ;  /* 0x000000ffff0a7224 */ /* 0x000fe400078e0a0a */
[----:B------:R-:W-:Y:S02]  /*9780*/  @!P2 IMAD.IADD R9, R9, 0x1, -R3 ;  /* 0x000000010909a824 */ /* 0x000fe400078e0a03 */
[----:B------:R-:W-:-:S02]  /*9790*/  IMAD R12, R3, R12, R17 ;  /* 0x0000000c030c7224 */ /* 0x000fc400078e0211 */
[----:B------:R-:W-:Y:S01]  /*97a0*/  IMAD.MOV.U32 R15, RZ, RZ, R13 ;  /* 0x000000ffff0f7224 */ /* 0x000fe200078e000d */
[C---:B------:R-:W-:Y:S01]  /*97b0*/  ISETP.GT.U32.AND P2, PT, R3.reuse, R9, PT ;  /* 0x000000090300720c */ /* 0x040fe20003f44070 */
[----:B------:R-:W-:Y:S02]  /*97c0*/  IMAD R10, R3, R10, R16 ;  /* 0x0000000a030a7224 */ /* 0x000fe400078e0210 */
[----:B------:R-:W-:-:S04]  /*97d0*/  IMAD.HI.U32 R16, R4, R14, RZ ;  /* 0x0000000e04107227 */ /* 0x000fc800078e00ff */
[----:B------:R-:W-:Y:S01]  /*97e0*/  @!P0 IMAD.MOV R15, RZ, RZ, -R15 ;  /* 0x000000ffff0f8224 */ /* 0x000fe200078e0a0f */
[C---:B------:R-:W-:Y:S01]  /*97f0*/  ISETP.GT.U32.AND P0, PT, R3.reuse, R12, PT ;  /* 0x0000000c0300720c */ /* 0x040fe20003f04070 */
[----:B------:R-:W-:Y:S01]  /*9800*/  IMAD.MOV R16, RZ, RZ, -R16 ;  /* 0x000000ffff107224 */ /* 0x000fe200078e0a10 */
[----:B------:R-:W-:Y:S01]  /*9810*/  ISETP.GT.U32.AND P3, PT, R3, R10, PT ;  /* 0x0000000a0300720c */ /* 0x000fe20003f64070 */
[--C-:B------:R-:W-:Y:S01]  /*9820*/  @!P5 IMAD.IADD R11, R11, 0x1, -R3.reuse ;  /* 0x000000010b0bd824 */ /* 0x100fe200078e0a03 */
[----:B------:R-:W-:Y:S01]  /*9830*/  ISETP.GE.AND P6, PT, R86, RZ, PT ;  /* 0x000000ff5600720c */ /* 0x000fe20003fc6270 */
[----:B------:R-:W-:Y:S02]  /*9840*/  IMAD R14, R3, R16, R14 ;  /* 0x00000010030e7224 */ /* 0x000fe400078e020e */
[----:B------:R-:W-:Y:S01]  /*9850*/  @!P2 IMAD.IADD R9, R9, 0x1, -R3 ;  /* 0x000000010909a824 */ /* 0x000fe200078e0a03 */
[C---:B------:R-:W-:Y:S02]  /*9860*/  ISETP.GT.U32.AND P5, PT, R3.reuse, R11, PT ;  /* 0x0000000b0300720c */ /* 0x040fe40003fa4070 */
[----:B------:R-:W-:-:S02]  /*9870*/  ISETP.GT.U32.AND P2, PT, R3, R14, PT ;  /* 0x0000000e0300720c */ /* 0x000fc40003f44070 */
[----:B------:R-:W-:Y:S01]  /*9880*/  IABS R13, R93 ;  /* 0x0000005d000d7213 */ /* 0x000fe20000000000 */
[--C-:B------:R-:W-:Y:S02]  /*9890*/  @!P0 IMAD.IADD R12, R12, 0x1, -R3.reuse ;  /* 0x000000010c0c8824 */ /* 0x100fe400078e0a03 */
[--C-:B------:R-:W-:Y:S01]  /*98a0*/  @!P3 IMAD.IADD R10, R10, 0x1, -R3.reuse ;  /* 0x000000010a0ab824 */ /* 0x100fe200078e0a03 */
[----:B------:R-:W-:Y:S01]  /*98b0*/  ISETP.GE.AND P4, PT, R88, RZ, PT ;  /* 0x000000ff5800720c */ /* 0x000fe20003f86270 */
[----:B------:R-:W-:Y:S01]  /*98c0*/  IMAD.HI.U32 R16, R4, R13, RZ ;  /* 0x0000000d04107227 */ /* 0x000fe200078e00ff */
[C---:B------:R-:W-:Y:S02]  /*98d0*/  ISETP.GT.U32.AND P0, PT, R3.reuse, R12, PT ;  /* 0x0000000c0300720c */ /* 0x040fe40003f04070 */
[----:B------:R-:W-:Y:S01]  /*98e0*/  ISETP.GT.U32.AND P3, PT, R3, R10, PT ;  /* 0x0000000a0300720c */ /* 0x000fe20003f64070 */
[----:B------:R-:W-:Y:S02]  /*98f0*/  @!P6 IMAD.MOV R18, RZ, RZ, -R18 ;  /* 0x000000ffff12e224 */ /* 0x000fe400078e0a12 */
[----:B------:R-:W-:Y:S01]  /*9900*/  @!P5 IMAD.IADD R11, R11, 0x1, -R3 ;  /* 0x000000010b0bd824 */ /* 0x000fe200078e0a03 */
[----:B------:R-:W-:Y:S01]  /*9910*/  STL [R1+0x49c], R19 ;  /* 0x00049c1301007387 */ /* 0x000fe20000100800 */
[----:B------:R-:W-:-:S02]  /*9920*/  IMAD.MOV R16, RZ, RZ, -R16 ;  /* 0x000000ffff107224 */ /* 0x000fc400078e0a10 */
[----:B------:R-:W-:Y:S01]  /*9930*/  @!P2 IMAD.IADD R14, R14, 0x1, -R3 ;  /* 0x000000010e0ea824 */ /* 0x000fe200078e0a03 */
[----:B------:R0:W-:Y:S01]  /*9940*/  STL [R1+0x4a0], R18 ;  /* 0x0004a01201007387 */ /* 0x0001e20000100800 */
[----:B------:R-:W-:Y:S01]  /*9950*/  ISETP.GE.AND P1, PT, R89, RZ, PT ;  /* 0x000000ff5900720c */ /* 0x000fe20003f26270 */
[----:B------:R-:W-:Y:S01]  /*9960*/  IMAD.MOV.U32 R17, RZ, RZ, R9 ;  /* 0x000000ffff117224 */ /* 0x000fe200078e0009 */
[----:B------:R-:W-:Y:S01]  /*9970*/  ISETP.GE.AND P6, PT, R90, RZ, PT ;  /* 0x000000ff5a00720c */ /* 0x000fe20003fc6270 */
[C---:B------:R-:W-:Y:S01]  /*9980*/  IMAD R9, R3.reuse, R16, R13 ;  /* 0x0000001003097224 */ /* 0x040fe200078e020d */
[C---:B------:R-:W-:Y:S01]  /*9990*/  ISETP.GT.U32.AND P2, PT, R3.reuse, R14, PT ;  /* 0x0000000e0300720c */ /* 0x040fe20003f44070 */
[----:B0-----:R-:W-:Y:S02]  /*99a0*/  IMAD.MOV.U32 R18, RZ, RZ, R11 ;  /* 0x000000ffff127224 */ /* 0x001fe400078e000b */
[--C-:B------:R-:W-:Y:S02]  /*99b0*/  @!P0 IMAD.IADD R12, R12, 0x1, -R3.reuse ;  /* 0x000000010c0c8824 */ /* 0x100fe400078e0a03 */
[----:B------:R-:W-:Y:S01]  /*99c0*/  @!P4 IMAD.MOV R18, RZ, RZ, -R18 ;  /* 0x000000ffff12c224 */ /* 0x000fe200078e0a12 */
[----:B------:R-:W-:Y:S01]  /*99d0*/  ISETP.GT.U32.AND P0, PT, R3, R9, PT ;  /* 0x000000090300720c */ /* 0x000fe20003f04070 */
[----:B------:R-:W-:Y:S01]  /*99e0*/  @!P3 IMAD.IADD R10, R10, 0x1, -R3 ;  /* 0x000000010a0ab824 */ /* 0x000fe200078e0a03 */
[----:B------:R-:W-:Y:S01]  /*99f0*/  IABS R16, R95 ;  /* 0x0000005f00107213 */ /* 0x000fe20000000000 */
[----:B------:R0:W-:Y:S01]  /*9a00*/  STL [R1+0x4a4], R15 ;  /* 0x0004a40f01007387 */ /* 0x0001e20000100800 */
[----:B------:R-:W-:-:S03]  /*9a10*/  ISETP.GE.AND P4, PT, R92, RZ, PT ;  /* 0x000000ff5c00720c */ /* 0x000fc60003f86270 */
[----:B------:R1:W-:Y:S01]  /*9a20*/  STL [R1+0x4a8], R18 ;  /* 0x0004a81201007387 */ /* 0x0003e20000100800 */
[----:B------:R-:W-:Y:S01]  /*9a30*/  ISETP.GE.AND P5, PT, R91, RZ, PT ;  /* 0x000000ff5b00720c */ /* 0x000fe20003fa6270 */
[----:B------:R-:W-:Y:S01]  /*9a40*/  @!P1 IMAD.MOV R17, RZ, RZ, -R17 ;  /* 0x000000ffff119224 */ /* 0x000fe200078e0a11 */
[----:B0-----:R-:W-:Y:S01]  /*9a50*/  IABS R15, R94 ;  /* 0x0000005e000f7213 */ /* 0x001fe20000000000 */
[----:B-1----:R-:W-:Y:S02]  /*9a60*/  IMAD.MOV.U32 R18, RZ, RZ, R10 ;  /* 0x000000ffff127224 */ /* 0x002fe400078e000a */
[----:B------:R-:W-:-:S04]  /*9a70*/  IMAD.HI.U32 R10, R4, R16, RZ ;  /* 0x00000010040a7227 */ /* 0x000fc800078e00ff */
[----:B------:R-:W-:-:S04]  /*9a80*/  IMAD.HI.U32 R11, R4, R15, RZ ;  /* 0x0000000f040b7227 */ /* 0x000fc800078e00ff */
[----:B------:R-:W-:Y:S02]  /*9a90*/  @!P6 IMAD.MOV R18, RZ, RZ, -R18 ;  /* 0x000000ffff12e224 */ /* 0x000fe400078e0a12 */
[----:B------:R-:W-:Y:S02]  /*9aa0*/  IMAD.MOV R10, RZ, RZ, -R10 ;  /* 0x000000ffff0a7224 */ /* 0x000fe400078e0a0a */
[----:B------:R-:W-:Y:S01]  /*9ab0*/  @!P2 IMAD.IADD R14, R14, 0x1, -R3 ;  /* 0x000000010e0ea824 */ /* 0x000fe200078e0a03 */
[----:B------:R0:W-:Y:S01]  /*9ac0*/  STL [R1+0x4ac], R17 ;  /* 0x0004ac1101007387 */ /* 0x0001e20000100800 */
[----:B------:R-:W-:Y:S02]  /*9ad0*/  IMAD.MOV R11, RZ, RZ, -R11 ;  /* 0x000000ffff0b7224 */ /* 0x000fe400078e0a0b */
[----:B------:R-:W-:Y:S01]  /*9ae0*/  @!P0 IMAD.IADD R9, R9, 0x1, -R3 ;  /* 0x0000000109098824 */ /* 0x000fe200078e0a03 */
[----:B------:R1:W-:Y:S01]  /*9af0*/  STL [R1+0x4b0], R18 ;  /* 0x0004b01201007387 */ /* 0x0003e20000100800 */
[----:B------:R-:W-:-:S02]  /*9b00*/  IMAD R16, R3, R10, R16 ;  /* 0x0000000a03107224 */ /* 0x000fc400078e0210 */
[C---:B------:R-:W-:Y:S01]  /*9b10*/  IMAD R15, R3.reuse, R11, R15 ;  /* 0x0000000b030f7224 */ /* 0x040fe200078e020f */
[C---:B------:R-:W-:Y:S01]  /*9b20*/  ISETP.GT.U32.AND P0, PT, R3.reuse, R9, PT ;  /* 0x000000090300720c */ /* 0x040fe20003f04070 */
[----:B0-----:R-:W-:Y:S02]  /*9b30*/  IMAD.MOV.U32 R17, RZ, RZ, R12 ;  /* 0x000000ffff117224 */ /* 0x001fe400078e000c */
[----:B-1----:R-:W-:Y:S01]  /*9b40*/  IMAD.MOV.U32 R18, RZ, RZ, R14 ;  /* 0x000000ffff127224 */ /* 0x002fe200078e000e */
[----:B------:R-:W-:Y:S01]  /*9b50*/  IABS R13, R96 ;  /* 0x00000060000d7213 */ /* 0x000fe20000000000 */
[----:B------:R-:W-:Y:S02]  /*9b60*/  @!P5 IMAD.MOV R17, RZ, RZ, -R17 ;  /* 0x000000ffff11d224 */ /* 0x000fe400078e0a11 */
[----:B------:R-:W-:Y:S01]  /*9b70*/  @!P4 IMAD.MOV R18, RZ, RZ, -R18 ;  /* 0x000000ffff12c224 */ /* 0x000fe200078e0a12 */
[C---:B------:R-:W-:Y:S02]  /*9b80*/  ISETP.GT.U32.AND P4, PT, R3.reuse, R16, PT ;  /* 0x000000100300720c */ /* 0x040fe40003f84070 */
[----:B------:R-:W-:Y:S01]  /*9b90*/  ISETP.GT.U32.AND P5, PT, R3, R15, PT ;  /* 0x0000000f0300720c */ /* 0x000fe20003fa4070 */
[----:B------:R0:W-:Y:S01]  /*9ba0*/  STL [R1+0x4b4], R17 ;  /* 0x0004b41101007387 */ /* 0x0001e20000100800 */
[----:B------:R-:W-:-:S02]  /*9bb0*/  ISETP.GE.AND P1, PT, R93, RZ, PT ;  /* 0x000000ff5d00720c */ /* 0x000fc40003f26270 */
[----:B------:R-:W-:Y:S01]  /*9bc0*/  IABS R11, R97 ;  /* 0x00000061000b7213 */ /* 0x000fe20000000000 */
[----:B------:R-:W-:Y:S02]  /*9bd0*/  @!P0 IMAD.IADD R9, R9, 0x1, -R3 ;  /* 0x0000000109098824 */ /* 0x000fe400078e0a03 */
[----:B0-----:R-:W-:-:S04]  /*9be0*/  IMAD.HI.U32 R17, R4, R13, RZ ;  /* 0x0000000d04117227 */ /* 0x001fc800078e00ff */
[----:B------:R-:W-:Y:S02]  /*9bf0*/  IMAD.MOV R17, RZ, RZ, -R17 ;  /* 0x000000ffff117224 */ /* 0x000fe400078e0a11 */
[----:B------:R-:W-:Y:S01]  /*9c00*/  IMAD.HI.U32 R10, R4, R11, RZ ;  /* 0x0000000b040a7227 */ /* 0x000fe200078e00ff */
[----:B------:R0:W-:Y:S03]  /*9c10*/  STL [R1+0x458], R18 ;  /* 0x0004581201007387 */ /* 0x0001e60000100800 */
[--C-:B------:R-:W-:Y:S02]  /*9c20*/  @!P4 IMAD.IADD R16, R16, 0x1, -R3.reuse ;  /* 0x000000011010c824 */ /* 0x100fe400078e0a03 */
[----:B------:R-:W-:Y:S02]  /*9c30*/  @!P5 IMAD.IADD R15, R15, 0x1, -R3 ;  /* 0x000000010f0fd824 */ /* 0x000fe400078e0a03 */
[----:B------:R-:W-:Y:S01]  /*9c40*/  IMAD R13, R3, R17, R13 ;  /* 0x00000011030d7224 */ /* 0x000fe200078e020d */
[----:B------:R-:W-:Y:S01]  /*9c50*/  IABS R12, R98 ;  /* 0x00000062000c7213 */ /* 0x000fe20000000000 */
[----:B------:R-:W-:-:S02]  /*9c60*/  IMAD.MOV R10, RZ, RZ, -R10 ;  /* 0x000000ffff0a7224 */ /* 0x000fc400078e0a0a */
[----:B0-----:R-:W-:Y:S01]  /*9c70*/  IMAD.MOV.U32 R18, RZ, RZ, R9 ;  /* 0x000000ffff127224 */ /* 0x001fe200078e0009 */
[C---:B------:R-:W-:Y:S01]  /*9c80*/  ISETP.GT.U32.AND P4, PT, R3.reuse, R16, PT ;  /* 0x000000100300720c */ /* 0x040fe20003f84070 */
[C---:B------:R-:W-:Y:S01]  /*9c90*/  IMAD R11, R3.reuse, R10, R11 ;  /* 0x0000000a030b7224 */ /* 0x040fe200078e020b */
[C---:B------:R-:W-:Y:S01]  /*9ca0*/  ISETP.GT.U32.AND P5, PT, R3.reuse, R15, PT ;  /* 0x0000000f0300720c */ /* 0x040fe20003fa4070 */
[----:B------:R-:W-:Y:S01]  /*9cb0*/  @!P1 IMAD.MOV R18, RZ, RZ, -R18 ;  /* 0x000000ffff129224 */ /* 0x000fe200078e0a12 */
[----:B------:R-:W-:Y:S01]  /*9cc0*/  ISETP.GT.U32.AND P0, PT, R3, R13, PT ;  /* 0x0000000d0300720c */ /* 0x000fe20003f04070 */
[----:B------:R-:W-:Y:S01]  /*9cd0*/  IMAD.HI.U32 R14, R4, R12, RZ ;  /* 0x0000000c040e7227 */ /* 0x000fe200078e00ff */
[----:B------:R-:W-:Y:S02]  /*9ce0*/  IABS R10, R99 ;  /* 0x00000063000a7213 */ /* 0x000fe40000000000 */
[----:B------:R-:W-:Y:S01]  /*9cf0*/  ISETP.GE.AND P3, PT, R94, RZ, PT ;  /* 0x000000ff5e00720c */ /* 0x000fe20003f66270 */
[----:B------:R0:W-:Y:S01]  /*9d00*/  STL [R1+0x4b8], R18 ;  /* 0x0004b81201007387 */ /* 0x0001e20000100800 */
[----:B------:R-:W-:-:S03]  /*9d10*/  ISETP.GE.AND P6, PT, R95, RZ, PT ;  /* 0x000000ff5f00720c */ /* 0x000fc60003fc6270 */
[----:B------:R-:W-:Y:S02]  /*9d20*/  @!P4 IMAD.IADD R16, R16, 0x1, -R3 ;  /* 0x000000011010c824 */ /* 0x000fe400078e0a03 */
[----:B0-----:R-:W-:Y:S02]  /*9d30*/  IMAD.MOV R18, RZ, RZ, -R14 ;  /* 0x000000ffff127224 */ /* 0x001fe400078e0a0e */
[----:B------:R-:W-:-:S04]  /*9d40*/  IMAD.HI.U32 R14, R4, R10, RZ ;  /* 0x0000000a040e7227 */ /* 0x000fc800078e00ff */
[----:B------:R-:W-:Y:S02]  /*9d50*/  IMAD R12, R3, R18, R12 ;  /* 0x00000012030c7224 */ /* 0x000fe400078e020c */
[----:B------:R-:W-:Y:S02]  /*9d60*/  IMAD.MOV R14, RZ, RZ, -R14 ;  /* 0x000000ffff0e7224 */ /* 0x000fe400078e0a0e */
[--C-:B------:R-:W-:Y:S02]  /*9d70*/  @!P5 IMAD.IADD R15, R15, 0x1, -R3.reuse ;  /* 0x000000010f0fd824 */ /* 0x100fe400078e0a03 */
[----:B------:R-:W-:Y:S01]  /*9d80*/  @!P0 IMAD.IADD R13, R13, 0x1, -R3 ;  /* 0x000000010d0d8824 */ /* 0x000fe200078e0a03 */
[C---:B------:R-:W-:Y:S01]  /*9d90*/  ISETP.GT.U32.AND P4, PT, R3.reuse, R12, PT ;  /* 0x0000000c0300720c */ /* 0x040fe20003f84070 */
[C---:B------:R-:W-:Y:S02]  /*9da0*/  IMAD R10, R3.reuse, R14, R10 ;  /* 0x0000000e030a7224 */ /* 0x040fe400078e020a */
[----:B------:R-:W-:Y:S01]  /*9db0*/  IMAD.MOV.U32 R18, RZ, RZ, R16 ;  /* 0x000000ffff127224 */ /* 0x000fe200078e0010 */
[----:B------:R-:W-:Y:S01]  /*9dc0*/  IABS R17, R100 ;  /* 0x0000006400117213 */ /* 0x000fe20000000000 */
[----:B------:R-:W-:Y:S01]  /*9dd0*/  @!P3 IMAD.MOV R15, RZ, RZ, -R15 ;  /* 0x000000ffff0fb224 */ /* 0x000fe200078e0a0f */
[C---:B------:R-:W-:Y:S01]  /*9de0*/  ISETP.GT.U32.AND P3, PT, R3.reuse, R13, PT ;  /* 0x0000000d0300720c */ /* 0x040fe20003f64070 */
[----:B------:R-:W-:Y:S01]  /*9df0*/  @!P6 IMAD.MOV R18, RZ, RZ, -R18 ;  /* 0x000000ffff12e224 */ /* 0x000fe200078e0a12 */
[----:B------:R-:W-:Y:S01]  /*9e00*/  ISETP.GT.U32.AND P6, PT, R3, R10, PT ;  /* 0x0000000a0300720c */ /* 0x000fe20003fc4070 */
[----:B------:R-:W-:Y:S01]  /*9e10*/  IMAD.MOV.U32 R9, RZ, RZ, R17 ;  /* 0x000000ffff097224 */ /* 0x000fe200078e0011 */
[----:B------:R-:W-:-:S03]  /*9e20*/  ISETP.GE.AND P2, PT, R96, RZ, PT ;  /* 0x000000ff6000720c */ /* 0x000fc60003f46270 */
[----:B------:R-:W-:Y:S01]  /*9e30*/  IMAD.HI.U32 R17, R4, R9, RZ ;  /* 0x0000000904117227 */ /* 0x000fe200078e00ff */
[----:B------:R0:W-:Y:S03]  /*9e40*/  STL [R1+0x434], R15 ;  /* 0x0004340f01007387 */ /* 0x0001e60000100800 */
[----:B------:R-:W-:Y:S02]  /*9e50*/  @!P4 IMAD.IADD R12, R12, 0x1, -R3 ;  /* 0x000000010c0cc824 */ /* 0x000fe400078e0a03 */
[----:B------:R-:W-:Y:S02]  /*9e60*/  IMAD.MOV R17, RZ, RZ, -R17 ;  /* 0x000000ffff117224 */ /* 0x000fe400078e0a11 */
[--C-:B------:R-:W-:Y:S01]  /*9e70*/  @!P3 IMAD.IADD R13, R13, 0x1, -R3.reuse ;  /* 0x000000010d0db824 */ /* 0x100fe200078e0a03 */
[----:B0-----:R-:W-:Y:S01]  /*9e80*/  IABS R15, R101 ;  /* 0x00000065000f7213 */ /* 0x001fe20000000000 */
[----:B------:R-:W-:Y:S01]  /*9e90*/  @!P6 IMAD.IADD R10, R10, 0x1, -R3 ;  /* 0x000000010a0ae824 */ /* 0x000fe200078e0a03 */
[C---:B------:R-:W-:Y:S01]  /*9ea0*/  ISETP.GT.U32.AND P5, PT, R3.reuse, R11, PT ;  /* 0x0000000b0300720c */ /* 0x040fe20003fa4070 */
[C---:B------:R-:W-:Y:S01]  /*9eb0*/  IMAD R9, R3.reuse, R17, R9 ;  /* 0x0000001103097224 */ /* 0x040fe200078e0209 */
[----:B------:R-:W-:Y:S01]  /*9ec0*/  ISETP.GT.U32.AND P6, PT, R3, R12, PT ;  /* 0x0000000c0300720c */ /* 0x000fe20003fc4070 */
[----:B------:R-:W-:Y:S01]  /*9ed0*/  IMAD.HI.U32 R17, R4, R15, RZ ;  /* 0x0000000f04117227 */ /* 0x000fe200078e00ff */
[----:B------:R-:W-:-:S03]  /*9ee0*/  IABS R14, R102 ;  /* 0x00000066000e7213 */ /* 0x000fc60000000000 */
[----:B------:R-:W-:Y:S01]  /*9ef0*/  IMAD.MOV.U32 R20, RZ, RZ, R13 ;  /* 0x000000ffff147224 */ /* 0x000fe200078e000d */
[----:B------:R0:W-:Y:S01]  /*9f00*/  STL [R1+0x424], R18 ;  /* 0x0004241201007387 */ /* 0x0001e20000100800 */
[----:B------:R-:W-:Y:S02]  /*9f10*/  IMAD.MOV R17, RZ, RZ, -R17 ;  /* 0x000000ffff117224 */ /* 0x000fe400078e0a11 */
[----:B------:R-:W-:Y:S01]  /*9f20*/  @!P2 IMAD.MOV R20, RZ, RZ, -R20 ;  /* 0x000000ffff14a224 */ /* 0x000fe200078e0a14 */
[----:B------:R-:W-:Y:S01]  /*9f30*/  ISETP.GT.U32.AND P2, PT, R3, R10, PT ;  /* 0x0000000a0300720c */ /* 0x000fe20003f44070 */
[----:B------:R-:W-:Y:S01]  /*9f40*/  IMAD.HI.U32 R16, R4, R14, RZ ;  /* 0x0000000e04107227 */ /* 0x000fe200078e00ff */
[----:B0-----:R-:W-:-:S03]  /*9f50*/  IABS R18, R103 ;  /* 0x0000006700127213 */ /* 0x001fc60000000000 */
[----:B------:R-:W-:Y:S02]  /*9f60*/  IMAD R15, R3, R17, R15 ;  /* 0x00000011030f7224 */ /* 0x000fe400078e020f */
[----:B------:R-:W-:Y:S02]  /*9f70*/  IMAD.MOV R16, RZ, RZ, -R16 ;  /* 0x000000ffff107224 */ /* 0x000fe400078e0a10 */
[----:B------:R-:W-:Y:S02]  /*9f80*/  IMAD.MOV.U32 R13, RZ, RZ, R18 ;  /* 0x000000ffff0d7224 */ /* 0x000fe400078e0012 */
[--C-:B------:R-:W-:Y:S02]  /*9f90*/  @!P5 IMAD.IADD R11, R11, 0x1, -R3.reuse ;  /* 0x000000010b0bd824 */ /* 0x100fe400078e0a03 */
[----:B------:R-:W-:Y:S01]  /*9fa0*/  @!P6 IMAD.IADD R12, R12, 0x1, -R3 ;  /* 0x000000010c0ce824 */ /* 0x000fe200078e0a03 */
[C---:B------:R-:W-:Y:S01]  /*9fb0*/  ISETP.GT.U32.AND P6, PT, R3.reuse, R15, PT ;  /* 0x0000000f0300720c */ /* 0x040fe20003fc4070 */
[----:B------:R-:W-:-:S02]  /*9fc0*/  IMAD R14, R3, R16, R14 ;  /* 0x00000010030e7224 */ /* 0x000fc400078e020e */
[----:B------:R-:W-:Y:S01]  /*9fd0*/  IMAD.HI.U32 R16, R4, R13, RZ ;  /* 0x0000000d04107227 */ /* 0x000fe200078e00ff */
[----:B------:R-:W-:-:S03]  /*9fe0*/  ISETP.GT.U32.AND P5, PT, R3, R11, PT ;  /* 0x0000000b0300720c */ /* 0x000fc60003fa4070 */
[----:B------:R-:W-:Y:S02]  /*9ff0*/  IMAD.MOV R16, RZ, RZ, -R16 ;  /* 0x000000ffff107224 */ /* 0x000fe400078e0a10 */
[----:B------:R-:W-:Y:S01]  /*a000*/  @!P2 IMAD.IADD R10, R10, 0x1, -R3 ;  /* 0x000000010a0aa824 */ /* 0x000fe200078e0a03 */
[C---:B------:R-:W-:Y:S01]  /*a010*/  ISETP.GT.U32.AND P2, PT, R3.reuse, R14, PT ;  /* 0x0000000e0300720c */ /* 0x040fe20003f44070 */
[----:B------:R-:W-:Y:S01]  /*a020*/  IMAD R13, R3, R16, R13 ;  /* 0x00000010030d7224 */ /* 0x000fe200078e020d */
[----:B------:R-:W-:Y:S01]  /*a030*/  ISETP.GE.AND P1, PT, R97, RZ, PT ;  /* 0x000000ff6100720c */ /* 0x000fe20003f26270 */
[--C-:B------:R-:W-:Y:S01]  /*a040*/  @!P6 IMAD.IADD R15, R15, 0x1, -R3.reuse ;  /* 0x000000010f0fe824 */ /* 0x100fe200078e0a03 */
[----:B------:R-:W-:Y:S02]  /*a050*/  ISETP.GE.AND P0, PT, R98, RZ, PT ;  /* 0x000000ff6200720c */ /* 0x000fe40003f06270 */
[C---:B------:R-:W-:Y:S02]  /*a060*/  ISETP.GT.U32.AND P3, PT, R3.reuse, R9, PT ;  /* 0x000000090300720c */ /* 0x040fe40003f64070 */
[----:B------:R-:W-:Y:S01]  /*a070*/  ISETP.GT.U32.AND P6, PT, R3, R13, PT ;  /* 0x0000000d0300720c */ /* 0x000fe20003fc4070 */
[--C-:B------:R-:W-:Y:S01]  /*a080*/  @!P5 IMAD.IADD R11, R11, 0x1, -R3.reuse ;  /* 0x000000010b0bd824 */ /* 0x100fe200078e0a03 */
[----:B------:R0:W-:Y:S03]  /*a090*/  STL [R1+0x3e0], R20 ;  /* 0x0003e01401007387 */ /* 0x0001e60000100800 */
[----:B------:R-:W-:Y:S01]  /*a0a0*/  @!P2 IMAD.IADD R14, R14, 0x1, -R3 ;  /* 0x000000010e0ea824 */ /* 0x000fe200078e0a03 */
[----:B------:R-:W-:Y:S01]  /*a0b0*/  ISETP.GT.U32.AND P2, PT, R3, R15, PT ;  /* 0x0000000f0300720c */ /* 0x000fe20003f44070 */
[----:B------:R-:W-:Y:S01]  /*a0c0*/  IMAD.MOV.U32 R19, RZ, RZ, R11 ;  /* 0x000000ffff137224 */ /* 0x000fe200078e000b */
[----:B------:R-:W-:Y:S01]  /*a0d0*/  IABS R11, R105 ;  /* 0x00000069000b7213 */ /* 0x000fe20000000000 */
[----:B0-----:R-:W-:-:S02]  /*a0e0*/  IMAD.MOV.U32 R20, RZ, RZ, R12 ;  /* 0x000000ffff147224 */ /* 0x001fc400078e000c */
[----:B------:R-:W-:Y:S02]  /*a0f0*/  @!P1 IMAD.MOV R19, RZ, RZ, -R19 ;  /* 0x000000ffff139224 */ /* 0x000fe400078e0a13 */
[----:B------:R-:W-:Y:S01]  /*a100*/  @!P0 IMAD.MOV R20, RZ, RZ, -R20 ;  /* 0x000000ffff148224 */ /* 0x000fe200078e0a14 */
[----:B------:R-:W-:Y:S01]  /*a110*/  IABS R16, R106 ;  /* 0x0000006a00107213 */ /* 0x000fe20000000000 */
[--C-:B------:R-:W-:Y:S01]  /*a120*/  @!P3 IMAD.IADD R9, R9, 0x1, -R3.reuse ;  /* 0x000000010909b824 */ /* 0x100fe200078e0a03 */
[----:B------:R-:W-:Y:S01]  /*a130*/  ISETP.GE.AND P3, PT, R101, RZ, PT ;  /* 0x000000ff6500720c */ /* 0x000fe20003f66270 */
[--C-:B------:R-:W-:Y:S02]  /*a140*/  @!P6 IMAD.IADD R13, R13, 0x1, -R3.reuse ;  /* 0x000000010d0de824 */ /* 0x100fe400078e0a03 */
[----:B------:R-:W-:Y:S01]  /*a150*/  IMAD.HI.U32 R18, R4, R11, RZ ;  /* 0x0000000b04127227 */ /* 0x000fe200078e00ff */
[----:B------:R-:W-:Y:S02]  /*a160*/  STL [R1+0x3d4], R19 ;  /* 0x0003d41301007387 */ /* 0x000fe40000100800 */
[----:B------:R-:W-:Y:S01]  /*a170*/  ISETP.GT.U32.AND P6, PT, R3, R13, PT ;  /* 0x0000000d0300720c */ /* 0x000fe20003fc4070 */
[----:B------:R-:W-:Y:S01]  /*a180*/  IMAD.MOV R18, RZ, RZ, -R18 ;  /* 0x000000ffff127224 */ /* 0x000fe200078e0a12 */
[----:B------:R0:W-:Y:S01]  /*a190*/  STL [R1+0x3c8], R20 ;  /* 0x0003c81401007387 */ /* 0x0001e20000100800 */
[----:B------:R-:W-:-:S02]  /*a1a0*/  @!P2 IMAD.IADD R15, R15, 0x1, -R3 ;  /* 0x000000010f0fa824 */ /* 0x000fc400078e0a03 */
[C---:B------:R-:W-:Y:S01]  /*a1b0*/  IMAD R11, R3.reuse, R18, R11 ;  /* 0x00000012030b7224 */ /* 0x040fe200078e020b */
[----:B------:R-:W-:Y:S01]  /*a1c0*/  ISETP.GT.U32.AND P1, PT, R3, R9, PT ;  /* 0x000000090300720c */ /* 0x000fe20003f24070 */
[----:B------:R-:W-:Y:S02]  /*a1d0*/  IMAD.MOV.U32 R18, RZ, RZ, R15 ;  /* 0x000000ffff127224 */ /* 0x000fe400078e000f */
[----:B0-----:R-:W-:Y:S02]  /*a1e0*/  IMAD.MOV.U32 R20, RZ, RZ, R10 ;  /* 0x000000ffff147224 */ /* 0x001fe400078e000a */
[----:B------:R-:W-:-:S04]  /*a1f0*/  IMAD.HI.U32 R10, R4, R16, RZ ;  /* 0x00000010040a7227 */ /* 0x000fc800078e00ff */
[----:B------:R-:W-:Y:S01]  /*a200*/  IMAD.MOV R10, RZ, RZ, -R10 ;  /* 0x000000ffff0a7224 */ /* 0x000fe200078e0a0a */
[----:B------:R-:W-:Y:S01]  /*a210*/  ISETP.GE.AND P5, PT, R99, RZ, PT ;  /* 0x000000ff6300720c */ /* 0x000fe20003fa6270 */
[----:B------:R-:W-:Y:S01]  /*a220*/  @!P3 IMAD.MOV R18, RZ, RZ, -R18 ;  /* 0x000000ffff12b224 */ /* 0x000fe200078e0a12 */
[----:B------:R-:W-:Y:S01]  /*a230*/  ISETP.GE.AND P4, PT, R100, RZ, PT ;  /* 0x000000ff6400720c */ /* 0x000fe20003f86270 */
[C---:B------:R-:W-:Y:S01]  /*a240*/  IMAD R10, R3.reuse, R10, R16 ;  /* 0x0000000a030a7224 */ /* 0x040fe200078e0210 */
[----:B------:R-:W-:Y:S02]  /*a250*/  IABS R17, R104 ;  /* 0x0000006800117213 */ /* 0x000fe40000000000 */
[----:B------:R-:W-:Y:S01]  /*a260*/  ISETP.GT.U32.AND P3, PT, R3, R11, PT ;  /* 0x0000000b0300720c */ /* 0x000fe20003f64070 */
[----:B------:R-:W-:Y:S01]  /*a270*/  @!P6 IMAD.IADD R13, R13, 0x1, -R3 ;  /* 0x000000010d0de824 */ /* 0x000fe200078e0a03 */
[----:B------:R-:W-:Y:S01]  /*a280*/  ISETP.GT.U32.AND P6, PT, R3, R10, PT ;  /* 0x0000000a0300720c */ /* 0x000fe20003fc4070 */
[----:B------:R-:W-:-:S04]  /*a290*/  IMAD.HI.U32 R19, R4, R17, RZ ;  /* 0x0000001104137227 */ /* 0x000fc800078e00ff */
[----:B------:R-:W-:Y:S02]  /*a2a0*/  @!P1 IMAD.IADD R9, R9, 0x1, -R3 ;  /* 0x0000000109099824 */ /* 0x000fe400078e0a03 */
[----:B------:R-:W-:Y:S02]  /*a2b0*/  IMAD.MOV R19, RZ, RZ, -R19 ;  /* 0x000000ffff137224 */ /* 0x000fe400078e0a13 */
[----:B------:R-:W-:Y:S01]  /*a2c0*/  @!P5 IMAD.MOV R20, RZ, RZ, -R20 ;  /* 0x000000ffff14d224 */ /* 0x000fe200078e0a14 */
[----:B------:R-:W-:Y:S01]  /*a2d0*/  IABS R16, R108 ;  /* 0x0000006c00107213 */ /* 0x000fe20000000000 */
[----:B------:R-:W-:Y:S01]  /*a2e0*/  IMAD R12, R3, R19, R17 ;  /* 0x00000013030c7224 */ /* 0x000fe200078e0211 */
[----:B------:R-:W-:Y:S01]  /*a2f0*/  IABS R17, R107 ;  /* 0x0000006b00117213 */ /* 0x000fe20000000000 */
[----:B------:R-:W-:Y:S02]  /*a300*/  @!P4 IMAD.MOV R9, RZ, RZ, -R9 ;  /* 0x000000ffff09c224 */ /* 0x000fe400078e0a09 */
[--C-:B------:R-:W-:Y:S01]  /*a310*/  @!P3 IMAD.IADD R11, R11, 0x1, -R3.reuse ;  /* 0x000000010b0bb824 */ /* 0x100fe200078e0a03 */
[----:B------:R-:W-:Y:S01]  /*a320*/  STL [R1+0x3c0], R20 ;  /* 0x0003c01401007387 */ /* 0x000fe20000100800 */
[----:B------:R-:W-:Y:S01]  /*a330*/  @!P6 IMAD.IADD R10, R10, 0x1, -R3 ;  /* 0x000000010a0ae824 */ /* 0x000fe200078e0a03 */
[C---:B------:R-:W-:Y:S01]  /*a340*/  ISETP.GT.U32.AND P2, PT, R3.reuse, R12, PT ;  /* 0x0000000c0300720c */ /* 0x040fe20003f44070 */
[----:B------:R-:W-:Y:S01]  /*a350*/  IMAD.HI.U32 R19, R4, R16, RZ ;  /* 0x0000001004137227 */ /* 0x000fe200078e00ff */
[----:B------:R0:W-:Y:S01]  /*a360*/  STL [R1+0x3bc], R9 ;  /* 0x0003bc0901007387 */ /* 0x0001e20000100800 */
[----:B------:R-:W-:-:S02]  /*a370*/  ISETP.GT.U32.AND P6, PT, R3, R11, PT ;  /* 0x0000000b0300720c */ /* 0x000fc40003fc4070 */
[----:B------:R-:W-:Y:S01]  /*a380*/  ISETP.GT.U32.AND P5, PT, R3, R14, PT ;  /* 0x0000000e0300720c */ /* 0x000fe20003fa4070 */
[----:B------:R-:W-:Y:S02]  /*a390*/  IMAD.MOV R19, RZ, RZ, -R19 ;  /* 0x000000ffff137224 */ /* 0x000fe400078e0a13 */
[----:B0-----:R-:W-:-:S04]  /*a3a0*/  IMAD.HI.U32 R9, R4, R17, RZ ;  /* 0x0000001104097227 */ /* 0x001fc800078e00ff */
[----:B------:R-:W-:Y:S01]  /*a3b0*/  IMAD.MOV R9, RZ, RZ, -R9 ;  /* 0x000000ffff097224 */ /* 0x000fe200078e0a09 */
[----:B------:R-:W-:Y:S01]  /*a3c0*/  ISETP.GE.AND P1, PT, R102, RZ, PT ;  /* 0x000000ff6600720c */ /* 0x000fe20003f26270 */
[----:B------:R-:W-:Y:S01]  /*a3d0*/  IMAD R16, R3, R19, R16 ;  /* 0x0000001303107224 */ /* 0x000fe200078e0210 */
[----:B------:R-:W-:Y:S01]  /*a3e0*/  ISETP.GE.AND P0, PT, R103, RZ, PT ;  /* 0x000000ff6700720c */ /* 0x000fe20003f06270 */
[----:B------:R-:W-:Y:S01]  /*a3f0*/  IMAD R9, R3, R9, R17 ;  /* 0x0000000903097224 */ /* 0x000fe200078e0211 */
[----:B------:R-:W-:Y:S01]  /*a400*/  IABS R17, R109 ;  /* 0x0000006d00117213 */ /* 0x000fe20000000000 */
[--C-:B------:R-:W-:Y:S02]  /*a410*/  @!P2 IMAD.IADD R12, R12, 0x1, -R3.reuse ;  /* 0x000000010c0ca824 */ /* 0x100fe400078e0a03 */
[--C-:B------:R-:W-:Y:S01]  /*a420*/  @!P6 IMAD.IADD R11, R11, 0x1, -R3.reuse ;  /* 0x000000010b0be824 */ /* 0x100fe200078e0a03 */
[----:B------:R-:W-:Y:S01]  /*a430*/  ISETP.GT.U32.AND P6, PT, R3, R16, PT ;  /* 0x000000100300720c */ /* 0x000fe20003fc4070 */
[----:B------:R-:W-:-:S02]  /*a440*/  @!P5 IMAD.IADD R14, R14, 0x1, -R3 ;  /* 0x000000010e0ed824 */ /* 0x000fc400078e0a03 */
[----:B------:R-:W-:Y:S01]  /*a450*/  IMAD.HI.U32 R19, R4, R17, RZ ;  /* 0x0000001104137227 */ /* 0x000fe200078e00ff */
[----:B------:R-:W-:-:S03]  /*a460*/  ISETP.GT.U32.AND P3, PT, R3, R12, PT ;  /* 0x0000000c0300720c */ /* 0x000fc60003f64070 */
[----:B------:R-:W-:Y:S02]  /*a470*/  IMAD.MOV.U32 R20, RZ, RZ, R14 ;  /* 0x000000ffff147224 */ /* 0x000fe400078e000e */
[----:B------:R-:W-:Y:S02]  /*a480*/  IMAD.MOV R19, RZ, RZ, -R19 ;  /* 0x000000ffff137224 */ /* 0x000fe400078e0a13 */
[----:B------:R-:W-:Y:S01]  /*a490*/  @!P1 IMAD.MOV R20, RZ, RZ, -R20 ;  /* 0x000000ffff149224 */ /* 0x000fe200078e0a14 */
[----:B------:R-:W-:Y:S01]  /*a4a0*/  IABS R15, R111 ;  /* 0x0000006f000f7213 */ /* 0x000fe20000000000 */
[----:B------:R-:W-:Y:S01]  /*a4b0*/  @!P0 IMAD.MOV R13, RZ, RZ, -R13 ;  /* 0x000000ffff0d8224 */ /* 0x000fe200078e0a0d */
[C---:B------:R-:W-:Y:S01]  /*a4c0*/  ISETP.GT.U32.AND P1, PT, R3.reuse, R10, PT ;  /* 0x0000000a0300720c */ /* 0x040fe20003f24070 */
[C---:B------:R-:W-:Y:S01]  /*a4d0*/  IMAD R17, R3.reuse, R19, R17 ;  /* 0x0000001303117224 */ /* 0x040fe200078e0211 */
[----:B------:R-:W-:Y:S01]  /*a4e0*/  ISETP.GT.U32.AND P0, PT, R3, R9, PT ;  /* 0x000000090300720c */ /* 0x000fe20003f04070 */
[----:B------:R0:W-:Y:S01]  /*a4f0*/  STL [R1+0x4d0], R18 ;  /* 0x0004d01201007387 */ /* 0x0001e20000100800 */
[----:B------:R-:W-:Y:S01]  /*a500*/  ISETP.GE.AND P4, PT, R104, RZ, PT ;  /* 0x000000ff6800720c */ /* 0x000fe20003f86270 */
[----:B------:R-:W-:Y:S01]  /*a510*/  @!P6 IMAD.IADD R16, R16, 0x1, -R3 ;  /* 0x000000011010e824 */ /* 0x000fe200078e0a03 */
[----:B------:R-:W-:Y:S01]  /*a520*/  ISETP.GE.AND P5, PT, R105, RZ, PT ;  /* 0x000000ff6900720c */ /* 0x000fe20003fa6270 */
[----:B------:R-:W-:Y:S01]  /*a530*/  STL [R1+0x3b8], R20 ;  /* 0x0003b81401007387 */ /* 0x000fe20000100800 */
[----:B------:R-:W-:-:S02]  /*a540*/  ISETP.GE.AND P2, PT, R106, RZ, PT ;  /* 0x000000ff6a00720c */ /* 0x000fc40003f46270 */
[----:B------:R-:W-:Y:S01]  /*a550*/  ISETP.GT.U32.AND P6, PT, R3, R17, PT ;  /* 0x000000110300720c */ /* 0x000fe20003fc4070 */
[----:B------:R1:W-:Y:S01]  /*a560*/  STL [R1+0x3b4], R13 ;  /* 0x0003b40d01007387 */ /* 0x0003e20000100800 */
[----:B------:R-:W-:Y:S01]  /*a570*/  @!P3 IMAD.IADD R12, R12, 0x1, -R3 ;  /* 0x000000010c0cb824 */ /* 0x000fe200078e0a03 */
[----:B0-----:R-:W-:Y:S01]  /*a580*/  IABS R18, R110 ;  /* 0x0000006e00127213 */ /* 0x001fe20000000000 */
[----:B-1----:R-:W-:Y:S02]  /*a590*/  IMAD.MOV.U32 R13, RZ, RZ, R15 ;  /* 0x000000ffff0d7224 */ /* 0x002fe400078e000f */
[----:B------:R-:W-:Y:S02]  /*a5a0*/  IMAD.MOV.U32 R21, RZ, RZ, R12 ;  /* 0x000000ffff157224 */ /* 0x000fe400078e000c */
[----:B------:R-:W-:-:S04]  /*a5b0*/  IMAD.HI.U32 R15, R4, R13, RZ ;  /* 0x0000000d040f7227 */ /* 0x000fc800078e00ff */
[----:B------:R-:W-:Y:S02]  /*a5c0*/  IMAD.MOV.U32 R20, RZ, RZ, R11 ;  /* 0x000000ffff147224 */ /* 0x000fe400078e000b */
[----:B------:R-:W-:Y:S02]  /*a5d0*/  @!P1 IMAD.IADD R10, R10, 0x1, -R3 ;  /* 0x000000010a0a9824 */ /* 0x000fe400078e0a03 */
[----:B------:R-:W-:Y:S02]  /*a5e0*/  IMAD.MOV R15, RZ, RZ, -R15 ;  /* 0x000000ffff0f7224 */ /* 0x000fe400078e0a0f */
[----:B------:R-:W-:Y:S02]  /*a5f0*/  @!P0 IMAD.IADD R9, R9, 0x1, -R3 ;  /* 0x0000000109098824 */ /* 0x000fe400078e0a03 */
[----:B------:R-:W-:Y:S02]  /*a600*/  @!P4 IMAD.MOV R21, RZ, RZ, -R21 ;  /* 0x000000ffff15c224 */ /* 0x000fe400078e0a15 */
[----:B------:R-:W-:-:S02]  /*a610*/  IMAD.MOV.U32 R14, RZ, RZ, R18 ;  /* 0x000000ffff0e7224 */ /* 0x000fc400078e0012 */
[----:B------:R-:W-:Y:S02]  /*a620*/  @!P5 IMAD.MOV R20, RZ, RZ, -R20 ;  /* 0x000000ffff14d224 */ /* 0x000fe400078e0a14 */
[----:B------:R-:W-:Y:S01]  /*a630*/  IMAD R11, R3, R15, R13 ;  /* 0x0000000f030b7224 */ /* 0x000fe200078e020d */
[----:B------:R-:W-:Y:S01]  /*a640*/  IABS R15, R112 ;  /* 0x00000070000f7213 */ /* 0x000fe20000000000 */
[----:B------:R-:W-:Y:S02]  /*a650*/  @!P2 IMAD.MOV R10, RZ, RZ, -R10 ;  /* 0x000000ffff0aa224 */ /* 0x000fe400078e0a0a */
[----:B------:R-:W-:Y:S01]  /*a660*/  @!P6 IMAD.IADD R17, R17, 0x1, -R3 ;  /* 0x000000011111e824 */ /* 0x000fe200078e0a03 */
[C---:B------:R-:W-:Y:S01]  /*a670*/  ISETP.GT.U32.AND P4, PT, R3.reuse, R9, PT ;  /* 0x000000090300720c */ /* 0x040fe20003f84070 */
[----:B------:R-:W-:Y:S01]  /*a680*/  IMAD.HI.U32 R18, R4, R14, RZ ;  /* 0x0000000e04127227 */ /* 0x000fe200078e00ff */
[----:B------:R-:W-:Y:S02]  /*a690*/  STL [R1+0x3b0], R21 ;  /* 0x0003b01501007387 */ /* 0x000fe40000100800 */
[----:B------:R-:W-:-:S02]  /*a6a0*/  ISETP.GT.U32.AND P6, PT, R3, R17, PT ;  /* 0x000000110300720c */ /* 0x000fc40003fc4070 */
[----:B------:R-:W-:Y:S01]  /*a6b0*/  STL [R1+0x3ac], R20 ;  /* 0x0003ac1401007387 */ /* 0x000fe20000100800 */
[----:B------:R-:W-:-:S03]  /*a6c0*/  IMAD.MOV R18, RZ, RZ, -R18 ;  /* 0x000000ffff127224 */ /* 0x000fc600078e0a12 */
[----:B------:R0:W-:Y:S01]  /*a6d0*/  STL [R1+0x3a8], R10 ;  /* 0x0003a80a01007387 */ /* 0x0001e20000100800 */
[----:B------:R-:W-:Y:S02]  /*a6e0*/  IMAD R14, R3, R18, R14 ;  /* 0x00000012030e7224 */ /* 0x000fe400078e020e */
[----:B0-----:R-:W-:-:S04]  /*a6f0*/  IMAD.HI.U32 R10, R4, R15, RZ ;  /* 0x0000000f040a7227 */ /* 0x001fc800078e00ff */
[----:B------:R-:W-:Y:S01]  /*a700*/  IMAD.MOV R10, RZ, RZ, -R10 ;  /* 0x000000ffff0a7224 */ /* 0x000fe200078e0a0a */
[----:B------:R-:W-:Y:S01]  /*a710*/  IABS R18, R114 ;  /* 0x0000007200127213 */ /* 0x000fe20000000000 */
[----:B------:R-:W-:Y:S02]  /*a720*/  @!P4 IMAD.IADD R9, R9, 0x1, -R3 ;  /* 0x000000010909c824 */ /* 0x000fe400078e0a03 */
[C---:B------:R-:W-:Y:S01]  /*a730*/  IMAD R15, R3.reuse, R10, R15 ;  /* 0x0000000a030f7224 */ /* 0x040fe200078e020f */
[----:B------:R-:W-:Y:S01]  /*a740*/  ISETP.GT.U32.AND P2, PT, R3, R14, PT ;  /* 0x0000000e0300720c */ /* 0x000fe20003f44070 */
[----:B------:R-:W-:Y:S01]  /*a750*/  @!P6 IMAD.IADD R17, R17, 0x1, -R3 ;  /* 0x000000011111e824 */ /* 0x000fe200078e0a03 */
[C---:B------:R-:W-:Y:S01]  /*a760*/  ISETP.GT.U32.AND P4, PT, R3.reuse, R11, PT ;  /* 0x0000000b0300720c */ /* 0x040fe20003f84070 */
[----:B------:R-:W-:Y:S01]  /*a770*/  IMAD.MOV.U32 R19, RZ, RZ, R9 ;  /* 0x000000ffff137224 */ /* 0x000fe200078e0009 */
[----:B------:R-:W-:Y:S01]  /*a780*/  ISETP.GT.U32.AND P6, PT, R3, R15, PT ;  /* 0x0000000f0300720c */ /* 0x000fe20003fc4070 */
[----:B------:R-:W-:Y:S01]  /*a790*/  IMAD.HI.U32 R9, R4, R18, RZ ;  /* 0x0000001204097227 */ /* 0x000fe200078e00ff */
[----:B------:R-:W-:-:S02]  /*a7a0*/  ISETP.GE.AND P3, PT, R107, RZ, PT ;  /* 0x000000ff6b00720c */ /* 0x000fc40003f66270 */
[----:B------:R-:W-:Y:S01]  /*a7b0*/  IABS R12, R113 ;  /* 0x00000071000c7213 */ /* 0x000fe20000000000 */
[----:B------:R-:W-:Y:S01]  /*a7c0*/  IMAD.MOV R9, RZ, RZ, -R9 ;  /* 0x000000ffff097224 */ /* 0x000fe200078e0a09 */
[----:B------:R-:W-:-:S03]  /*a7d0*/  ISETP.GT.U32.AND P5, PT, R3, R16, PT ;  /* 0x000000100300720c */ /* 0x000fc60003fa4070 */
[----:B------:R-:W-:Y:S02]  /*a7e0*/  IMAD R9, R3, R9, R18 ;  /* 0x0000000903097224 */ /* 0x000fe400078e0212 */
[----:B------:R-:W-:-:S04]  /*a7f0*/  IMAD.HI.U32 R13, R4, R12, RZ ;  /* 0x0000000c040d7227 */ /* 0x000fc800078e00ff */
[--C-:B------:R-:W-:Y:S02]  /*a800*/  @!P2 IMAD.IADD R14, R14, 0x1, -R3.reuse ;  /* 0x000000010e0ea824 */ /* 0x100fe400078e0a03 */
        /* <DEDUP_REMOVED lines=8> */
[----:B------:R-:W-:Y:S01]  /*a890*/  ISETP.GE.AND P1, PT, R108, RZ, PT ;  /* 0x000000ff6c00720c */ /* 0x000fe20003f26270 */
[----:B------:R-:W-:Y:S01]  /*a8a0*/  @!P5 IMAD.IADD R16, R16, 0x1, -R3 ;  /* 0x000000011010d824 */ /* 0x000fe200078e0a03 */
[----:B------:R-:W-:-:S02]  /*a8b0*/  IABS R13, R115 ;  /* 0x00000073000d7213 */ /* 0x000fc40000000000 */
[----:B------:R-:W-:Y:S02]  /*a8c0*/  ISETP.GE.AND P0, PT, R109, RZ, PT ;  /* 0x000000ff6d00720c */ /* 0x000fe40003f06270 */
[----:B------:R-:W-:Y:S02]  /*a8d0*/  ISETP.GE.AND P5, PT, R110, RZ, PT ;  /* 0x000000ff6e00720c */ /* 0x000fe40003fa6270 */
[----:B------:R-:W-:Y:S01]  /*a8e0*/  ISETP.GE.AND P4, PT, R111, RZ, PT ;  /* 0x000000ff6f00720c */ /* 0x000fe20003f86270 */
[----:B------:R-:W-:Y:S01]  /*a8f0*/  IMAD.HI.U32 R20, R4, R13, RZ ;  /* 0x0000000d04147227 */ /* 0x000fe200078e00ff */
[----:B------:R0:W-:Y:S03]  /*a900*/  STL [R1+0x3a4], R19 ;  /* 0x0003a41301007387 */ /* 0x0001e60000100800 */
[--C-:B------:R-:W-:Y:S02]  /*a910*/  @!P6 IMAD.IADD R9, R9, 0x1, -R3.reuse ;  /* 0x000000010909e824 */ /* 0x100fe400078e0a03 */
[----:B------:R-:W-:Y:S01]  /*a920*/  @!P2 IMAD.IADD R14, R14, 0x1, -R3 ;  /* 0x000000010e0ea824 */ /* 0x000fe200078e0a03 */
[----:B------:R-:W-:Y:S01]  /*a930*/  ISETP.GT.U32.AND P2, PT, R3, R12, PT ;  /* 0x0000000c0300720c */ /* 0x000fe20003f44070 */
[----:B------:R-:W-:-:S02]  /*a940*/  IMAD.MOV R20, RZ, RZ, -R20 ;  /* 0x000000ffff147224 */ /* 0x000fc400078e0a14 */
[----:B------:R-:W-:Y:S01]  /*a950*/  IMAD.MOV.U32 R22, RZ, RZ, R16 ;  /* 0x000000ffff167224 */ /* 0x000fe200078e0010 */
[----:B0-----:R-:W-:Y:S01]  /*a960*/  IABS R19, R117 ;  /* 0x0000007500137213 */ /* 0x001fe20000000000 */
[----:B------:R-:W-:Y:S01]  /*a970*/  IMAD.MOV.U32 R21, RZ, RZ, R17 ;  /* 0x000000ffff157224 */ /* 0x000fe200078e0011 */
[----:B------:R-:W-:Y:S01]  /*a980*/  ISETP.GT.U32.AND P6, PT, R3, R9, PT ;  /* 0x000000090300720c */ /* 0x000fe20003fc4070 */
[----:B------:R-:W-:Y:S02]  /*a990*/  @!P3 IMAD.IADD R11, R11, 0x1, -R3 ;  /* 0x000000010b0bb824 */ /* 0x000fe400078e0a03 */
[C---:B------:R-:W-:Y:S02]  /*a9a0*/  IMAD R13, R3.reuse, R20, R13 ;  /* 0x00000014030d7224 */ /* 0x040fe400078e020d */
[----:B------:R-:W-:Y:S01]  /*a9b0*/  @!P1 IMAD.MOV R22, RZ, RZ, -R22 ;  /* 0x000000ffff169224 */ /* 0x000fe200078e0a16 */
[----:B------:R-:W-:Y:S01]  /*a9c0*/  ISETP.GT.U32.AND P1, PT, R3, R15, PT ;  /* 0x0000000f0300720c */ /* 0x000fe20003f24070 */
[----:B------:R-:W-:Y:S01]  /*a9d0*/  IMAD.HI.U32 R16, R4, R19, RZ ;  /* 0x0000001304107227 */ /* 0x000fe200078e00ff */
[----:B------:R-:W-:-:S03]  /*a9e0*/  IABS R10, R116 ;  /* 0x00000074000a7213 */ /* 0x000fc60000000000 */
[----:B------:R-:W-:Y:S02]  /*a9f0*/  @!P0 IMAD.MOV R21, RZ, RZ, -R21 ;  /* 0x000000ffff158224 */ /* 0x000fe400078e0a15 */
[----:B------:R-:W-:Y:S02]  /*aa00*/  @!P5 IMAD.MOV R14, RZ, RZ, -R14 ;  /* 0x000000ffff0ed224 */ /* 0x000fe400078e0a0e */
[----:B------:R-:W-:Y:S01]  /*aa10*/  @!P4 IMAD.MOV R11, RZ, RZ, -R11 ;  /* 0x000000ffff0bc224 */ /* 0x000fe200078e0a0b */
[----:B------:R-:W-:Y:S01]  /*aa20*/  STL [R1+0x3a0], R22 ;  /* 0x0003a01601007387 */ /* 0x000fe20000100800 */
[----:B------:R-:W-:Y:S01]  /*aa30*/  IMAD.MOV R16, RZ, RZ, -R16 ;  /* 0x000000ffff107224 */ /* 0x000fe200078e0a10 */
[----:B------:R-:W-:Y:S01]  /*aa40*/  ISETP.GT.U32.AND P5, PT, R3, R13, PT ;  /* 0x0000000d0300720c */ /* 0x000fe20003fa4070 */
[----:B------:R-:W-:Y:S01]  /*aa50*/  IMAD.HI.U32 R18, R4, R10, RZ ;  /* 0x0000000a04127227 */ /* 0x000fe200078e00ff */
[----:B------:R-:W-:Y:S01]  /*aa60*/  STL [R1+0x39c], R21 ;  /* 0x00039c1501007387 */ /* 0x000fe20000100800 */
[----:B------:R-:W-:-:S03]  /*aa70*/  ISETP.GE.AND P3, PT, R112, RZ, PT ;  /* 0x000000ff7000720c */ /* 0x000fc60003f66270 */
[----:B------:R-:W-:Y:S01]  /*aa80*/  STL [R1+0x398], R14 ;  /* 0x0003980e01007387 */ /* 0x000fe20000100800 */
[----:B------:R-:W-:-:S03]  /*aa90*/  @!P2 IMAD.IADD R12, R12, 0x1, -R3 ;  /* 0x000000010c0ca824 */ /* 0x000fc600078e0a03 */
[----:B------:R0:W-:Y:S01]  /*aaa0*/  STL [R1+0x394], R11 ;  /* 0x0003940b01007387 */ /* 0x0001e20000100800 */
[----:B------:R-:W-:Y:S02]  /*aab0*/  IMAD.MOV R18, RZ, RZ, -R18 ;  /* 0x000000ffff127224 */ /* 0x000fe400078e0a12 */
[--C-:B------:R-:W-:Y:S01]  /*aac0*/  @!P6 IMAD.IADD R9, R9, 0x1, -R3.reuse ;  /* 0x000000010909e824 */ /* 0x100fe200078e0a03 */
[----:B------:R-:W-:Y:S01]  /*aad0*/  ISETP.GT.U32.AND P0, PT, R3, R12, PT ;  /* 0x0000000c0300720c */ /* 0x000fe20003f04070 */
[----:B------:R-:W-:Y:S02]  /*aae0*/  @!P1 IMAD.IADD R15, R15, 0x1, -R3 ;  /* 0x000000010f0f9824 */ /* 0x000fe400078e0a03 */
[C---:B0-----:R-:W-:Y:S02]  /*aaf0*/  IMAD R11, R3.reuse, R16, R19 ;  /* 0x00000010030b7224 */ /* 0x041fe400078e0213 */
[----:B------:R-:W-:-:S03]  /*ab00*/  IMAD R10, R3, R18, R10 ;  /* 0x00000012030a7224 */ /* 0x000fc600078e020a */
[----:B------:R-:W-:Y:S01]  /*ab10*/  ISETP.GT.U32.AND P6, PT, R3, R11, PT ;  /* 0x0000000b0300720c */ /* 0x000fe20003fc4070 */
[----:B------:R-:W-:Y:S01]  /*ab20*/  IMAD.MOV.U32 R17, RZ, RZ, R15 ;  /* 0x000000ffff117224 */ /* 0x000fe200078e000f */
[----:B------:R-:W-:Y:S01]  /*ab30*/  IABS R18, R118 ;  /* 0x0000007600127213 */ /* 0x000fe20000000000 */
[----:B------:R-:W-:Y:S01]  /*ab40*/  @!P5 IMAD.IADD R13, R13, 0x1, -R3 ;  /* 0x000000010d0dd824 */ /* 0x000fe200078e0a03 */
[----:B------:R-:W-:Y:S01]  /*ab50*/  ISETP.GT.U32.AND P1, PT, R3, R10, PT ;  /* 0x0000000a0300720c */ /* 0x000fe20003f24070 */
[----:B------:R-:W-:Y:S01]  /*ab60*/  @!P3 IMAD.MOV R17, RZ, RZ, -R17 ;  /* 0x000000ffff11b224 */ /* 0x000fe200078e0a11 */
[----:B------:R-:W-:Y:S01]  /*ab70*/  ISETP.GE.AND P2, PT, R113, RZ, PT ;  /* 0x000000ff7100720c */ /* 0x000fe20003f46270 */
[----:B------:R-:W-:Y:S01]  /*ab80*/  IMAD.HI.U32 R14, R4, R18, RZ ;  /* 0x00000012040e7227 */ /* 0x000fe200078e00ff */
[----:B------:R-:W-:Y:S02]  /*ab90*/  ISETP.GT.U32.AND P3, PT, R3, R13, PT ;  /* 0x0000000d0300720c */ /* 0x000fe40003f64070 */
[----:B------:R-:W-:Y:S01]  /*aba0*/  IABS R15, R119 ;  /* 0x00000077000f7213 */ /* 0x000fe20000000000 */
[----:B------:R-:W-:-:S02]  /*abb0*/  @!P0 IMAD.IADD R12, R12, 0x1, -R3 ;  /* 0x000000010c0c8824 */ /* 0x000fc400078e0a03 */
[--C-:B------:R-:W-:Y:S02]  /*abc0*/  @!P6 IMAD.IADD R11, R11, 0x1, -R3.reuse ;  /* 0x000000010b0be824 */ /* 0x100fe400078e0a03 */
[----:B------:R-:W-:Y:S01]  /*abd0*/  IMAD.MOV R14, RZ, RZ, -R14 ;  /* 0x000000ffff0e7224 */ /* 0x000fe200078e0a0e */
[----:B------:R0:W-:Y:S01]  /*abe0*/  STL [R1+0x390], R17 ;  /* 0x0003901101007387 */ /* 0x0001e20000100800 */
[--C-:B------:R-:W-:Y:S01]  /*abf0*/  @!P1 IMAD.IADD R10, R10, 0x1, -R3.reuse ;  /* 0x000000010a0a9824 */ /* 0x100fe200078e0a03 */
[C---:B------:R-:W-:Y:S01]  /*ac00*/  ISETP.GT.U32.AND P6, PT, R3.reuse, R11, PT ;  /* 0x0000000b0300720c */ /* 0x040fe20003fc4070 */
[----:B------:R-:W-:Y:S02]  /*ac10*/  IMAD R14, R3, R14, R18 ;  /* 0x0000000e030e7224 */ /* 0x000fe400078e0212 */
[----:B------:R-:W-:Y:S02]  /*ac20*/  @!P3 IMAD.IADD R13, R13, 0x1, -R3 ;  /* 0x000000010d0db824 */ /* 0x000fe400078e0a03 */
[----:B0-----:R-:W-:-:S02]  /*ac30*/  IMAD.MOV.U32 R17, RZ, RZ, R12 ;  /* 0x000000ffff117224 */ /* 0x001fc400078e000c */
[----:B------:R-:W-:Y:S01]  /*ac40*/  IMAD.HI.U32 R12, R4, R15, RZ ;  /* 0x0000000f040c7227 */ /* 0x000fe200078e00ff */
[----:B------:R-:W-:-:S03]  /*ac50*/  ISETP.GT.U32.AND P3, PT, R3, R14, PT ;  /* 0x0000000e0300720c */ /* 0x000fc60003f64070 */
[----:B------:R-:W-:Y:S02]  /*ac60*/  IMAD.MOV.U32 R18, RZ, RZ, R9 ;  /* 0x000000ffff127224 */ /* 0x000fe400078e0009 */
[----:B------:R-:W-:Y:S01]  /*ac70*/  @!P2 IMAD.MOV R17, RZ, RZ, -R17 ;  /* 0x000000ffff11a224 */ /* 0x000fe200078e0a11 */
[----:B------:R-:W-:Y:S01]  /*ac80*/  ISETP.GT.U32.AND P2, PT, R3, R10, PT ;  /* 0x0000000a0300720c */ /* 0x000fe20003f44070 */
[----:B------:R-:W-:Y:S01]  /*ac90*/  IMAD.MOV R9, RZ, RZ, -R12 ;  /* 0x000000ffff097224 */ /* 0x000fe200078e0a0c */
[----:B------:R-:W-:-:S03]  /*aca0*/  ISETP.GE.AND P4, PT, R114, RZ, PT ;  /* 0x000000ff7200720c */ /* 0x000fc60003f86270 */
[----:B------:R-:W-:Y:S01]  /*acb0*/  IMAD R9, R3, R9, R15 ;  /* 0x0000000903097224 */ /* 0x000fe200078e020f */
[----:B------:R-:W-:Y:S01]  /*acc0*/  IABS R16, R120 ;  /* 0x0000007800107213 */ /* 0x000fe20000000000 */
[--C-:B------:R-:W-:Y:S01]  /*acd0*/  @!P6 IMAD.IADD R11, R11, 0x1, -R3.reuse ;  /* 0x000000010b0be824 */ /* 0x100fe200078e0a03 */
[----:B------:R-:W-:Y:S02]  /*ace0*/  ISETP.GE.AND P0, PT, R115, RZ, PT ;  /* 0x000000ff7300720c */ /* 0x000fe40003f06270 */
[----:B------:R-:W-:Y:S02]  /*acf0*/  ISETP.GE.AND P5, PT, R116, RZ, PT ;  /* 0x000000ff7400720c */ /* 0x000fe40003fa6270 */
[----:B------:R-:W-:Y:S01]  /*ad00*/  ISETP.GT.U32.AND P6, PT, R3, R9, PT ;  /* 0x000000090300720c */ /* 0x000fe20003fc4070 */
[----:B------:R-:W-:Y:S01]  /*ad10*/  IMAD.HI.U32 R12, R4, R16, RZ ;  /* 0x00000010040c7227 */ /* 0x000fe200078e00ff */
[----:B------:R0:W-:Y:S03]  /*ad20*/  STL [R1+0x38c], R17 ;  /* 0x00038c1101007387 */ /* 0x0001e60000100800 */
[--C-:B------:R-:W-:Y:S01]  /*ad30*/  @!P3 IMAD.IADD R14, R14, 0x1, -R3.reuse ;  /* 0x000000010e0eb824 */ /* 0x100fe200078e0a03 */
[----:B------:R-:W-:Y:S01]  /*ad40*/  ISETP.GE.AND P3, PT, R121, RZ, PT ;  /* 0x000000ff7900720c */ /* 0x000fe20003f66270 */
[----:B------:R-:W-:Y:S01]  /*ad50*/  @!P2 IMAD.IADD R10, R10, 0x1, -R3 ;  /* 0x000000010a0aa824 */ /* 0x000fe200078e0a03 */
[----:B------:R-:W-:Y:S01]  /*ad60*/  IABS R121, R121 ;  /* 0x0000007900797213 */ /* 0x000fe20000000000 */
[----:B------:R-:W-:Y:S01]  /*ad70*/  IMAD.MOV R12, RZ, RZ, -R12 ;  /* 0x000000ffff0c7224 */ /* 0x000fe200078e0a0c */
[----:B------:R-:W-:Y:S01]  /*ad80*/  ISETP.GE.AND P1, PT, R117, RZ, PT ;  /* 0x000000ff7500720c */ /* 0x000fe20003f26270 */
[----:B------:R-:W-:-:S02]  /*ad90*/  @!P4 IMAD.MOV R18, RZ, RZ, -R18 ;  /* 0x000000ffff12c224 */ /* 0x000fc400078e0a12 */
[----:B0-----:R-:W-:Y:S02]  /*ada0*/  IMAD.MOV.U32 R17, RZ, RZ, R13 ;  /* 0x000000ffff117224 */ /* 0x001fe400078e000d */
[----:B------:R-:W-:Y:S02]  /*adb0*/  IMAD.MOV.U32 R19, RZ, RZ, R10 ;  /* 0x000000ffff137224 */ /* 0x000fe400078e000a */
[----:B------:R-:W-:Y:S02]  /*adc0*/  IMAD R15, R3, R12, R16 ;  /* 0x0000000c030f7224 */ /* 0x000fe400078e0210 */
[----:B------:R-:W-:Y:S02]  /*add0*/  IMAD.MOV.U32 R16, RZ, RZ, R121 ;  /* 0x000000ffff107224 */ /* 0x000fe400078e0079 */
[----:B------:R-:W-:Y:S01]  /*ade0*/  @!P0 IMAD.MOV R17, RZ, RZ, -R17 ;  /* 0x000000ffff118224 */ /* 0x000fe200078e0a11 */
[----:B------:R0:W-:Y:S01]  /*adf0*/  STL [R1+0x388], R18 ;  /* 0x0003881201007387 */ /* 0x0001e20000100800 */
[----:B------:R-:W-:Y:S01]  /*ae00*/  @!P6 IMAD.IADD R9, R9, 0x1, -R3 ;  /* 0x000000010909e824 */ /* 0x000fe200078e0a03 */
[----:B------:R-:W-:Y:S01]  /*ae10*/  IABS R12, R122 ;  /* 0x0000007a000c7213 */ /* 0x000fe20000000000 */
[----:B------:R-:W-:Y:S01]  /*ae20*/  @!P5 IMAD.MOV R19, RZ, RZ, -R19 ;  /* 0x000000ffff13d224 */ /* 0x000fe200078e0a13 */
[C---:B------:R-:W-:Y:S01]  /*ae30*/  ISETP.GT.U32.AND P5, PT, R3.reuse, R14, PT ;  /* 0x0000000e0300720c */ /* 0x040fe20003fa4070 */
[----:B------:R-:W-:Y:S01]  /*ae40*/  STL [R1+0x384], R17 ;  /* 0x0003841101007387 */ /* 0x000fe20000100800 */
[----:B------:R-:W-:Y:S01]  /*ae50*/  ISETP.GT.U32.AND P6, PT, R3, R9, PT ;  /* 0x000000090300720c */ /* 0x000fe20003fc4070 */
[----:B0-----:R-:W-:-:S02]  /*ae60*/  IMAD.HI.U32 R18, R4, R16, RZ ;  /* 0x0000001004127227 */ /* 0x001fc400078e00ff */
[----:B------:R0:W-:Y:S02]  /*ae70*/  STL [R1+0x380], R19 ;  /* 0x0003801301007387 */ /* 0x0001e40000100800 */
[----:B------:R-:W-:-:S04]  /*ae80*/  IMAD.HI.U32 R10, R4, R12, RZ ;  /* 0x0000000c040a7227 */ /* 0x000fc800078e00ff */
[----:B------:R-:W-:Y:S02]  /*ae90*/  IMAD.MOV R18, RZ, RZ, -R18 ;  /* 0x000000ffff127224 */ /* 0x000fe400078e0a12 */
[----:B0-----:R-:W-:Y:S02]  /*aea0*/  IMAD.MOV.U32 R19, RZ, RZ, R11 ;  /* 0x000000ffff137224 */ /* 0x001fe400078e000b */
        /* <DEDUP_REMOVED lines=8> */
[----:B------:R-:W-:Y:S02]  /*af30*/  ISETP.GT.U32.AND P6, PT, R3, R10, PT ;  /* 0x0000000a0300720c */ /* 0x000fe40003fc4070 */
[----:B------:R-:W-:Y:S02]  /*af40*/  IABS R13, R123 ;  /* 0x0000007b000d7213 */ /* 0x000fe40000000000 */
[----:B------:R-:W-:Y:S01]  /*af50*/  IABS R17, R130 ;  /* 0x0000008200117213 */ /* 0x000fe20000000000 */
[----:B------:R-:W-:Y:S02]  /*af60*/  @!P1 IMAD.IADD R15, R15, 0x1, -R3 ;  /* 0x000000010f0f9824 */ /* 0x000fe400078e0a03 */
[----:B------:R-:W-:Y:S01]  /*af70*/  IMAD.HI.U32 R18, R4, R13, RZ ;  /* 0x0000000d04127227 */ /* 0x000fe200078e00ff */
[----:B------:R-:W-:-:S03]  /*af80*/  IABS R12, R131 ;  /* 0x00000083000c7213 */ /* 0x000fc60000000000 */
[----:B------:R-:W-:Y:S02]  /*af90*/  IMAD.MOV.U32 R11, RZ, RZ, R17 ;  /* 0x000000ffff0b7224 */ /* 0x000fe400078e0011 */
[----:B------:R-:W-:Y:S01]  /*afa0*/  @!P5 IMAD.IADD R16, R16, 0x1, -R3 ;  /* 0x000000011010d824 */ /* 0x000fe200078e0a03 */
[----:B------:R-:W-:Y:S01]  /*afb0*/  ISETP.GT.U32.AND P5, PT, R3, R15, PT ;  /* 0x0000000f0300720c */ /* 0x000fe20003fa4070 */
[----:B------:R-:W-:Y:S01]  /*afc0*/  IMAD.MOV R18, RZ, RZ, -R18 ;  /* 0x000000ffff127224 */ /* 0x000fe200078e0a12 */
[----:B------:R-:W-:Y:S01]  /*afd0*/  ISETP.GE.AND P0, PT, R119, RZ, PT ;  /* 0x000000ff7700720c */ /* 0x000fe20003f06270 */
[----:B------:R-:W-:Y:S01]  /*afe0*/  IMAD.HI.U32 R17, R4, R11, RZ ;  /* 0x0000000b04117227 */ /* 0x000fe200078e00ff */
[----:B------:R-:W-:-:S03]  /*aff0*/  ISETP.GE.AND P4, PT, R118, RZ, PT ;  /* 0x000000ff7600720c */ /* 0x000fc60003f86270 */
[----:B------:R-:W-:Y:S01]  /*b000*/  @!P6 IMAD.IADD R10, R10, 0x1, -R3 ;  /* 0x000000010a0ae824 */ /* 0x000fe200078e0a03 */
[C---:B------:R-:W-:Y:S01]  /*b010*/  ISETP.GT.U32.AND P6, PT, R3.reuse, R16, PT ;  /* 0x000000100300720c */ /* 0x040fe20003fc4070 */
[C---:B------:R-:W-:Y:S02]  /*b020*/  IMAD R13, R3.reuse, R18, R13 ;  /* 0x00000012030d7224 */ /* 0x040fe400078e020d */
[----:B------:R-:W-:Y:S02]  /*b030*/  IMAD.MOV R17, RZ, RZ, -R17 ;  /* 0x000000ffff117224 */ /* 0x000fe400078e0a11 */
[----:B------:R-:W-:Y:S01]  /*b040*/  IMAD.HI.U32 R18, R4, R12, RZ ;  /* 0x0000000c04127227 */ /* 0x000fe200078e00ff */
[----:B------:R0:W-:Y:S03]  /*b050*/  STL [R1+0x37c], R19 ;  /* 0x00037c1301007387 */ /* 0x0001e60000100800 */
[----:B------:R-:W-:-:S02]  /*b060*/  IMAD R11, R3, R17, R11 ;  /* 0x00000011030b7224 */ /* 0x000fc400078e020b */
[----:B------:R-:W-:Y:S02]  /*b070*/  IMAD.MOV R18, RZ, RZ, -R18 ;  /* 0x000000ffff127224 */ /* 0x000fe400078e0a12 */
[----:B------:R-:W-:Y:S02]  /*b080*/  @!P5 IMAD.IADD R15, R15, 0x1, -R3 ;  /* 0x000000010f0fd824 */ /* 0x000fe400078e0a03 */
[----:B0-----:R-:W-:Y:S02]  /*b090*/  IMAD.MOV.U32 R19, RZ, RZ, R14 ;  /* 0x000000ffff137224 */ /* 0x001fe400078e000e */
[----:B------:R-:W-:Y:S01]  /*b0a0*/  IMAD.MOV.U32 R14, RZ, RZ, R9 ;  /* 0x000000ffff0e7224 */ /* 0x000fe200078e0009 */
[C---:B------:R-:W-:Y:S01]  /*b0b0*/  ISETP.GT.U32.AND P5, PT, R3.reuse, R11, PT ;  /* 0x0000000b0300720c */ /* 0x040fe20003fa4070 */
[C---:B------:R-:W-:Y:S01]  /*b0c0*/  IMAD R12, R3.reuse, R18, R12 ;  /* 0x00000012030c7224 */ /* 0x040fe200078e020c */
[----:B------:R-:W-:Y:S01]  /*b0d0*/  IABS R17, R132 ;  /* 0x0000008400117213 */ /* 0x000fe20000000000 */
[----:B------:R-:W-:Y:S01]  /*b0e0*/  @!P0 IMAD.MOV R14, RZ, RZ, -R14 ;  /* 0x000000ffff0e8224 */ /* 0x000fe200078e0a0e */
[C---:B------:R-:W-:Y:S01]  /*b0f0*/  ISETP.GT.U32.AND P0, PT, R3.reuse, R13, PT ;  /* 0x0000000d0300720c */ /* 0x040fe20003f04070 */
[----:B------:R-:W-:Y:S01]  /*b100*/  @!P4 IMAD.MOV R19, RZ, RZ, -R19 ;  /* 0x000000ffff13c224 */ /* 0x000fe200078e0a13 */
[C---:B------:R-:W-:Y:S01]  /*b110*/  ISETP.GT.U32.AND P4, PT, R3.reuse, R10, PT ;  /* 0x0000000a0300720c */ /* 0x040fe20003f84070 */
[----:B------:R-:W-:Y:S01]  /*b120*/  @!P6 IMAD.IADD R16, R16, 0x1, -R3 ;  /* 0x000000011010e824 */ /* 0x000fe200078e0a03 */
[----:B------:R-:W-:Y:S01]  /*b130*/  ISETP.GT.U32.AND P6, PT, R3, R12, PT ;  /* 0x0000000c0300720c */ /* 0x000fe20003fc4070 */
[----:B------:R-:W-:Y:S01]  /*b140*/  IMAD.MOV.U32 R9, RZ, RZ, R17 ;  /* 0x000000ffff097224 */ /* 0x000fe200078e0011 */
[----:B------:R-:W-:-:S02]  /*b150*/  ISETP.GE.AND P2, PT, R120, RZ, PT ;  /* 0x000000ff7800720c */ /* 0x000fc40003f46270 */
[----:B------:R-:W-:Y:S01]  /*b160*/  ISETP.GE.AND P1, PT, R122, RZ, PT ;  /* 0x000000ff7a00720c */ /* 0x000fe20003f26270 */
[----:B------:R-:W-:Y:S01]  /*b170*/  IMAD.HI.U32 R17, R4, R9, RZ ;  /* 0x0000000904117227 */ /* 0x000fe200078e00ff */
[----:B------:R0:W-:Y:S03]  /*b180*/  STL [R1+0x378], R19 ;  /* 0x0003781301007387 */ /* 0x0001e60000100800 */
[----:B------:R-:W-:Y:S01]  /*b190*/  @!P5 IMAD.IADD R11, R11, 0x1, -R3 ;  /* 0x000000010b0bd824 */ /* 0x000fe200078e0a03 */
[----:B------:R1:W-:Y:S01]  /*b1a0*/  STL [R1+0x374], R14 ;  /* 0x0003740e01007387 */ /* 0x0003e20000100800 */
[----:B------:R-:W-:Y:S02]  /*b1b0*/  IMAD.MOV R17, RZ, RZ, -R17 ;  /* 0x000000ffff117224 */ /* 0x000fe400078e0a11 */
[----:B------:R-:W-:Y:S02]  /*b1c0*/  @!P0 IMAD.IADD R13, R13, 0x1, -R3 ;  /* 0x000000010d0d8824 */ /* 0x000fe400078e0a03 */
[----:B------:R-:W-:-:S02]  /*b1d0*/  IMAD.MOV.U32 R20, RZ, RZ, R15 ;  /* 0x000000ffff147224 */ /* 0x000fc400078e000f */
[----:B0-----:R-:W-:Y:S01]  /*b1e0*/  IMAD.MOV.U32 R19, RZ, RZ, R16 ;  /* 0x000000ffff137224 */ /* 0x001fe200078e0010 */
[----:B-1----:R-:W-:Y:S01]  /*b1f0*/  IABS R14, R133 ;  /* 0x00000085000e7213 */ /* 0x002fe20000000000 */
[--C-:B------:R-:W-:Y:S02]  /*b200*/  @!P4 IMAD.IADD R10, R10, 0x1, -R3.reuse ;  /* 0x000000010a0ac824 */ /* 0x100fe400078e0a03 */
[----:B------:R-:W-:Y:S01]  /*b210*/  @!P6 IMAD.IADD R12, R12, 0x1, -R3 ;  /* 0x000000010c0ce824 */ /* 0x000fe200078e0a03 */
[C---:B------:R-:W-:Y:S01]  /*b220*/  ISETP.GT.U32.AND P6, PT, R3.reuse, R11, PT ;  /* 0x0000000b0300720c */ /* 0x040fe20003fc4070 */
[----:B------:R-:W-:Y:S01]  /*b230*/  IMAD.HI.U32 R18, R4, R14, RZ ;  /* 0x0000000e04127227 */ /* 0x000fe200078e00ff */
[----:B------:R-:W-:-:S03]  /*b240*/  ISETP.GT.U32.AND P5, PT, R3, R13, PT ;  /* 0x0000000d0300720c */ /* 0x000fc60003fa4070 */
[C---:B------:R-:W-:Y:S02]  /*b250*/  IMAD R9, R3.reuse, R17, R9 ;  /* 0x0000001103097224 */ /* 0x040fe400078e0209 */
[----:B------:R-:W-:Y:S02]  /*b260*/  @!P2 IMAD.MOV R20, RZ, RZ, -R20 ;  /* 0x000000ffff14a224 */ /* 0x000fe400078e0a14 */
[----:B------:R-:W-:Y:S02]  /*b270*/  @!P3 IMAD.MOV R19, RZ, RZ, -R19 ;  /* 0x000000ffff13b224 */ /* 0x000fe400078e0a13 */
[----:B------:R-:W-:Y:S01]  /*b280*/  @!P1 IMAD.MOV R10, RZ, RZ, -R10 ;  /* 0x000000ffff0a9224 */ /* 0x000fe200078e0a0a */
[----:B------:R-:W-:Y:S01]  /*b290*/  STL [R1+0x370], R20 ;  /* 0x0003701401007387 */ /* 0x000fe20000100800 */
[----:B------:R-:W-:Y:S01]  /*b2a0*/  IMAD.MOV R18, RZ, RZ, -R18 ;  /* 0x000000ffff127224 */ /* 0x000fe200078e0a12 */
[----:B------:R-:W-:Y:S02]  /*b2b0*/  ISETP.GT.U32.AND P1, PT, R3, R9, PT ;  /* 0x000000090300720c */ /* 0x000fe40003f24070 */
[----:B------:R-:W-:Y:S01]  /*b2c0*/  STL [R1+0x36c], R19 ;  /* 0x00036c1301007387 */ /* 0x000fe20000100800 */
[----:B------:R-:W-:-:S03]  /*b2d0*/  ISETP.GE.AND P4, PT, R123, RZ, PT ;  /* 0x000000ff7b00720c */ /* 0x000fc60003f86270 */
[----:B------:R0:W-:Y:S01]  /*b2e0*/  STL [R1+0x368], R10 ;  /* 0x0003680a01007387 */ /* 0x0001e20000100800 */
[----:B------:R-:W-:Y:S02]  /*b2f0*/  IABS R17, R134 ;  /* 0x0000008600117213 */ /* 0x000fe40000000000 */
[----:B------:R-:W-:Y:S01]  /*b300*/  ISETP.GT.U32.AND P2, PT, R3, R12, PT ;  /* 0x0000000c0300720c */ /* 0x000fe20003f44070 */
[--C-:B------:R-:W-:Y:S02]  /*b310*/  @!P6 IMAD.IADD R11, R11, 0x1, -R3.reuse ;  /* 0x000000010b0be824 */ /* 0x100fe400078e0a03 */
[----:B0-----:R-:W-:Y:S02]  /*b320*/  IMAD R10, R3, R18, R14 ;  /* 0x00000012030a7224 */ /* 0x001fe400078e020e */
[----:B------:R-:W-:Y:S02]  /*b330*/  @!P5 IMAD.IADD R13, R13, 0x1, -R3 ;  /* 0x000000010d0dd824 */ /* 0x000fe400078e0a03 */
[----:B------:R-:W-:Y:S01]  /*b340*/  IMAD.HI.U32 R14, R4, R17, RZ ;  /* 0x00000011040e7227 */ /* 0x000fe200078e00ff */
[----:B------:R-:W-:-:S02]  /*b350*/  ISETP.GT.U32.AND P6, PT, R3, R10, PT ;  /* 0x0000000a0300720c */ /* 0x000fc40003fc4070 */
[----:B------:R-:W-:Y:S01]  /*b360*/  ISETP.GE.AND P0, PT, R130, RZ, PT ;  /* 0x000000ff8200720c */ /* 0x000fe20003f06270 */
[----:B------:R-:W-:Y:S01]  /*b370*/  IMAD.MOV R14, RZ, RZ, -R14 ;  /* 0x000000ffff0e7224 */ /* 0x000fe200078e0a0e */
[----:B------:R-:W-:Y:S01]  /*b380*/  ISETP.GE.AND P3, PT, R131, RZ, PT ;  /* 0x000000ff8300720c */ /* 0x000fe20003f66270 */
[----:B------:R-:W-:Y:S01]  /*b390*/  @!P1 IMAD.IADD R9, R9, 0x1, -R3 ;  /* 0x0000000109099824 */ /* 0x000fe200078e0a03 */
[----:B------:R-:W-:Y:S01]  /*b3a0*/  IABS R16, R135 ;  /* 0x0000008700107213 */ /* 0x000fe20000000000 */
[----:B------:R-:W-:Y:S01]  /*b3b0*/  IMAD.MOV.U32 R21, RZ, RZ, R13 ;  /* 0x000000ffff157224 */ /* 0x000fe200078e000d */
[----:B------:R-:W-:Y:S01]  /*b3c0*/  IABS R15, R136 ;  /* 0x00000088000f7213 */ /* 0x000fe20000000000 */
[----:B------:R-:W-:Y:S02]  /*b3d0*/  @!P2 IMAD.IADD R12, R12, 0x1, -R3 ;  /* 0x000000010c0ca824 */ /* 0x000fe400078e0a03 */
[C---:B------:R-:W-:Y:S02]  /*b3e0*/  IMAD R14, R3.reuse, R14, R17 ;  /* 0x0000000e030e7224 */ /* 0x040fe400078e0211 */
[----:B------:R-:W-:Y:S01]  /*b3f0*/  @!P4 IMAD.MOV R21, RZ, RZ, -R21 ;  /* 0x000000ffff15c224 */ /* 0x000fe200078e0a15 */
[----:B------:R-:W-:Y:S01]  /*b400*/  ISETP.GT.U32.AND P4, PT, R3, R9, PT ;  /* 0x000000090300720c */ /* 0x000fe20003f84070 */
[----:B------:R-:W-:-:S04]  /*b410*/  IMAD.HI.U32 R19, R4, R16, RZ ;  /* 0x0000001004137227 */ /* 0x000fc800078e00ff */
[----:B------:R-:W-:Y:S02]  /*b420*/  IMAD.MOV.U32 R20, RZ, RZ, R11 ;  /* 0x000000ffff147224 */ /* 0x000fe400078e000b */
[----:B------:R-:W-:Y:S01]  /*b430*/  @!P6 IMAD.IADD R10, R10, 0x1, -R3 ;  /* 0x000000010a0ae824 */ /* 0x000fe200078e0a03 */
[----:B------:R-:W-:Y:S01]  /*b440*/  ISETP.GT.U32.AND P6, PT, R3, R14, PT ;  /* 0x0000000e0300720c */ /* 0x000fe20003fc4070 */
[----:B------:R-:W-:Y:S02]  /*b450*/  IMAD.MOV.U32 R11, RZ, RZ, R12 ;  /* 0x000000ffff0b7224 */ /* 0x000fe400078e000c */
[----:B------:R-:W-:-:S04]  /*b460*/  IMAD.HI.U32 R17, R4, R15, RZ ;  /* 0x0000000f04117227 */ /* 0x000fc800078e00ff */
[----:B------:R-:W-:Y:S02]  /*b470*/  IMAD.MOV R19, RZ, RZ, -R19 ;  /* 0x000000ffff137224 */ /* 0x000fe400078e0a13 */
[----:B------:R-:W-:Y:S02]  /*b480*/  @!P0 IMAD.MOV R20, RZ, RZ, -R20 ;  /* 0x000000ffff148224 */ /* 0x000fe400078e0a14 */
[----:B------:R-:W-:Y:S01]  /*b490*/  @!P3 IMAD.MOV R11, RZ, RZ, -R11 ;  /* 0x000000ffff0bb224 */ /* 0x000fe200078e0a0b */
[----:B------:R-:W-:Y:S01]  /*b4a0*/  STL [R1+0x364], R21 ;  /* 0x0003641501007387 */ /* 0x000fe20000100800 */
[----:B------:R-:W-:Y:S02]  /*b4b0*/  IMAD.MOV R17, RZ, RZ, -R17 ;  /* 0x000000ffff117224 */ /* 0x000fe400078e0a11 */
[----:B------:R-:W-:Y:S01]  /*b4c0*/  IMAD R12, R3, R19, R16 ;  /* 0x00000013030c7224 */ /* 0x000fe200078e0210 */
[----:B------:R-:W-:Y:S01]  /*b4d0*/  STL [R1+0x360], R20 ;  /* 0x0003601401007387 */ /* 0x000fe20000100800 */
[----:B------:R-:W-:Y:S01]  /*b4e0*/  IABS R18, R137 ;  /* 0x0000008900127213 */ /* 0x000fe20000000000 */
[----:B------:R-:W-:-:S02]  /*b4f0*/  @!P4 IMAD.IADD R9, R9, 0x1, -R3 ;  /* 0x000000010909c824 */ /* 0x000fc400078e0a03 */
[----:B------:R0:W-:Y:S01]  /*b500*/  STL [R1+0x35c], R11 ;  /* 0x00035c0b01007387 */ /* 0x0001e20000100800 */
[C---:B------:R-:W-:Y:S01]  /*b510*/  ISETP.GT.U32.AND P4, PT, R3.reuse, R12, PT ;  /* 0x0000000c0300720c */ /* 0x040fe20003f84070 */
[----:B------:R-:W-:Y:S01]  /*b520*/  IMAD.MOV.U32 R13, RZ, RZ, R18 ;  /* 0x000000ffff0d7224 */ /* 0x000fe200078e0012 */
[C---:B------:R-:W-:Y:S01]  /*b530*/  ISETP.GT.U32.AND P0, PT, R3.reuse, R10, PT ;  /* 0x0000000a0300720c */ /* 0x040fe20003f04070 */
[----:B------:R-:W-:Y:S02]  /*b540*/  @!P6 IMAD.IADD R14, R14, 0x1, -R3 ;  /* 0x000000010e0ee824 */ /* 0x000fe400078e0a03 */
[----:B0-----:R-:W-:Y:S01]  /*b550*/  IMAD R11, R3, R17, R15 ;  /* 0x00000011030b7224 */ /* 0x001fe200078e020f */
[----:B------:R-:W-:Y:S01]  /*b560*/  ISETP.GE.AND P2, PT, R133, RZ, PT ;  /* 0x000000ff8500720c */ /* 0x000fe20003f46270 */
[----:B------:R-:W-:-:S03]  /*b570*/  IMAD.HI.U32 R16, R4, R13, RZ ;  /* 0x0000000d04107227 */ /* 0x000fc600078e00ff */
[C---:B------:R-:W-:Y:S02]  /*b580*/  ISETP.GT.U32.AND P6, PT, R3.reuse, R11, PT ;  /* 0x0000000b0300720c */ /* 0x040fe40003fc4070 */
[----:B------:R-:W-:Y:S01]  /*b590*/  ISETP.GE.AND P5, PT, R132, RZ, PT ;  /* 0x000000ff8400720c */ /* 0x000fe20003fa6270 */
[----:B------:R-:W-:Y:S01]  /*b5a0*/  IMAD.MOV R16, RZ, RZ, -R16 ;  /* 0x000000ffff107224 */ /* 0x000fe200078e0a10 */
[----:B------:R-:W-:Y:S01]  /*b5b0*/  IABS R18, R138 ;  /* 0x0000008a00127213 */ /* 0x000fe20000000000 */
[--C-:B------:R-:W-:Y:S02]  /*b5c0*/  @!P4 IMAD.IADD R12, R12, 0x1, -R3.reuse ;  /* 0x000000010c0cc824 */ /* 0x100fe400078e0a03 */
[----:B------:R-:W-:Y:S02]  /*b5d0*/  @!P0 IMAD.IADD R10, R10, 0x1, -R3 ;  /* 0x000000010a0a8824 */ /* 0x000fe400078e0a03 */
[----:B------:R-:W-:Y:S02]  /*b5e0*/  IMAD R13, R3, R16, R13 ;  /* 0x00000010030d7224 */ /* 0x000fe400078e020d */
[----:B------:R-:W-:-:S02]  /*b5f0*/  IMAD.MOV.U32 R20, RZ, RZ, R9 ;  /* 0x000000ffff147224 */ /* 0x000fc400078e0009 */
[----:B------:R-:W-:Y:S01]  /*b600*/  @!P6 IMAD.IADD R11, R11, 0x1, -R3 ;  /* 0x000000010b0be824 */ /* 0x000fe200078e0a03 */
[----:B------:R-:W-:Y:S01]  /*b610*/  ISETP.GT.U32.AND P6, PT, R3, R12, PT ;  /* 0x0000000c0300720c */ /* 0x000fe20003fc4070 */
[----:B------:R-:W-:-:S04]  /*b620*/  IMAD.HI.U32 R19, R4, R18, RZ ;  /* 0x0000001204137227 */ /* 0x000fc800078e00ff */
[----:B------:R-:W-:Y:S01]  /*b630*/  @!P2 IMAD.MOV R10, RZ, RZ, -R10 ;  /* 0x000000ffff0aa224 */ /* 0x000fe200078e0a0a */
[----:B------:R-:W-:Y:S01]  /*b640*/  ISETP.GT.U32.AND P2, PT, R3, R13, PT ;  /* 0x0000000d0300720c */ /* 0x000fe20003f44070 */
[----:B------:R-:W-:Y:S02]  /*b650*/  @!P5 IMAD.MOV R20, RZ, RZ, -R20 ;  /* 0x000000ffff14d224 */ /* 0x000fe400078e0a14 */
[----:B------:R-:W-:-:S03]  /*b660*/  IMAD.MOV R19, RZ, RZ, -R19 ;  /* 0x000000ffff137224 */ /* 0x000fc600078e0a13 */
[----:B------:R-:W-:Y:S01]  /*b670*/  STL [R1+0x358], R20 ;  /* 0x0003581401007387 */ /* 0x000fe20000100800 */
[----:B------:R-:W-:-:S03]  /*b680*/  ISETP.GT.U32.AND P4, PT, R3, R14, PT ;  /* 0x0000000e0300720c */ /* 0x000fc60003f84070 */
[----:B------:R0:W-:Y:S01]  /*b690*/  STL [R1+0x354], R10 ;  /* 0x0003540a01007387 */ /* 0x0001e20000100800 */
[--C-:B------:R-:W-:Y:S01]  /*b6a0*/  @!P6 IMAD.IADD R12, R12, 0x1, -R3.reuse ;  /* 0x000000010c0ce824 */ /* 0x100fe200078e0a03 */
[----:B------:R-:W-:Y:S01]  /*b6b0*/  IABS R15, R139 ;  /* 0x0000008b000f7213 */ /* 0x000fe20000000000 */
[----:B------:R-:W-:Y:S02]  /*b6c0*/  @!P2 IMAD.IADD R13, R13, 0x1, -R3 ;  /* 0x000000010d0da824 */ /* 0x000fe400078e0a03 */
[----:B0-----:R-:W-:Y:S01]  /*b6d0*/  IMAD R10, R3, R19, R18 ;  /* 0x00000013030a7224 */ /* 0x001fe200078e0212 */
[----:B------:R-:W-:-:S04]  /*b6e0*/  ISETP.GE.AND P3, PT, R135, RZ, PT ;  /* 0x000000ff8700720c */ /* 0x000fc80003f66270 */
[C---:B------:R-:W-:Y:S01]  /*b6f0*/  ISETP.GT.U32.AND P6, PT, R3.reuse, R10, PT ;  /* 0x0000000a0300720c */ /* 0x040fe20003fc4070 */
[----:B------:R-:W-:Y:S01]  /*b700*/  IMAD.HI.U32 R9, R4, R15, RZ ;  /* 0x0000000f04097227 */ /* 0x000fe200078e00ff */
[C---:B------:R-:W-:Y:S02]  /*b710*/  ISETP.GT.U32.AND P5, PT, R3.reuse, R11, PT ;  /* 0x0000000b0300720c */ /* 0x040fe40003fa4070 */
[----:B------:R-:W-:Y:S01]  /*b720*/  ISETP.GT.U32.AND P2, PT, R3, R13, PT ;  /* 0x0000000d0300720c */ /* 0x000fe20003f44070 */
[----:B------:R-:W-:Y:S01]  /*b730*/  IMAD.MOV R9, RZ, RZ, -R9 ;  /* 0x000000ffff097224 */ /* 0x000fe200078e0a09 */
[----:B------:R-:W-:Y:S01]  /*b740*/  IABS R16, R141 ;  /* 0x0000008d00107213 */ /* 0x000fe20000000000 */
[----:B------:R-:W-:Y:S01]  /*b750*/  @!P4 IMAD.IADD R14, R14, 0x1, -R3 ;  /* 0x000000010e0ec824 */ /* 0x000fe200078e0a03 */
[----:B------:R-:W-:Y:S01]  /*b760*/  ISETP.GE.AND P4, PT, R137, RZ, PT ;  /* 0x000000ff8900720c */ /* 0x000fe20003f86270 */
[----:B------:R-:W-:Y:S02]  /*b770*/  IMAD R9, R3, R9, R15 ;  /* 0x0000000903097224 */ /* 0x000fe400078e020f */
[----:B------:R-:W-:Y:S01]  /*b780*/  IMAD.MOV.U32 R20, RZ, RZ, R14 ;  /* 0x000000ffff147224 */ /* 0x000fe200078e000e */
[----:B------:R-:W-:Y:S01]  /*b790*/  IABS R14, R142 ;  /* 0x0000008e000e7213 */ /* 0x000fe20000000000 */
[----:B------:R-:W-:-:S02]  /*b7a0*/  @!P6 IMAD.IADD R10, R10, 0x1, -R3 ;  /* 0x000000010a0ae824 */ /* 0x000fc400078e0a03 */
[----:B------:R-:W-:Y:S02]  /*b7b0*/  IMAD.MOV.U32 R19, RZ, RZ, R12 ;  /* 0x000000ffff137224 */ /* 0x000fe400078e000c */
[----:B------:R-:W-:Y:S01]  /*b7c0*/  IMAD.HI.U32 R15, R4, R16, RZ ;  /* 0x00000010040f7227 */ /* 0x000fe200078e00ff */
[----:B------:R-:W-:-:S03]  /*b7d0*/  IABS R17, R140 ;  /* 0x0000008c00117213 */ /* 0x000fc60000000000 */
[----:B------:R-:W-:Y:S01]  /*b7e0*/  @!P3 IMAD.MOV R19, RZ, RZ, -R19 ;  /* 0x000000ffff13b224 */ /* 0x000fe200078e0a13 */
[----:B------:R-:W-:Y:S01]  /*b7f0*/  ISETP.GT.U32.AND P3, PT, R3, R10, PT ;  /* 0x0000000a0300720c */ /* 0x000fe20003f64070 */
[----:B------:R-:W-:Y:S02]  /*b800*/  IMAD.MOV R15, RZ, RZ, -R15 ;  /* 0x000000ffff0f7224 */ /* 0x000fe400078e0a0f */
[----:B------:R-:W-:Y:S01]  /*b810*/  @!P5 IMAD.IADD R11, R11, 0x1, -R3 ;  /* 0x000000010b0bd824 */ /* 0x000fe200078e0a03 */
[----:B------:R-:W-:Y:S01]  /*b820*/  ISETP.GT.U32.AND P5, PT, R3, R9, PT ;  /* 0x000000090300720c */ /* 0x000fe20003fa4070 */
[----:B------:R-:W-:Y:S01]  /*b830*/  IMAD.HI.U32 R12, R4, R14, RZ ;  /* 0x0000000e040c7227 */ /* 0x000fe200078e00ff */
[----:B------:R-:W-:-:S03]  /*b840*/  ISETP.GE.AND P1, PT, R134, RZ, PT ;  /* 0x000000ff8600720c */ /* 0x000fc60003f26270 */
[----:B------:R-:W-:Y:S01]  /*b850*/  @!P2 IMAD.IADD R13, R13, 0x1, -R3 ;  /* 0x000000010d0da824 */ /* 0x000fe200078e0a03 */
[----:B------:R-:W-:Y:S01]  /*b860*/  ISETP.GE.AND P0, PT, R136, RZ, PT ;  /* 0x000000ff8800720c */ /* 0x000fe20003f06270 */
[----:B------:R-:W-:Y:S02]  /*b870*/  IMAD R16, R3, R15, R16 ;  /* 0x0000000f03107224 */ /* 0x000fe400078e0210 */
[----:B------:R-:W-:Y:S02]  /*b880*/  IMAD.MOV R12, RZ, RZ, -R12 ;  /* 0x000000ffff0c7224 */ /* 0x000fe400078e0a0c */
[----:B------:R-:W-:Y:S02]  /*b890*/  IMAD.MOV.U32 R15, RZ, RZ, R13 ;  /* 0x000000ffff0f7224 */ /* 0x000fe400078e000d */
[----:B------:R-:W-:-:S04]  /*b8a0*/  IMAD.HI.U32 R18, R4, R17, RZ ;  /* 0x0000001104127227 */ /* 0x000fc800078e00ff */
[C---:B------:R-:W-:Y:S02]  /*b8b0*/  IMAD R14, R3.reuse, R12, R14 ;  /* 0x0000000c030e7224 */ /* 0x040fe400078e020e */
[----:B------:R-:W-:Y:S01]  /*b8c0*/  @!P4 IMAD.MOV R15, RZ, RZ, -R15 ;  /* 0x000000ffff0fc224 */ /* 0x000fe200078e0a0f */
[C---:B------:R-:W-:Y:S01]  /*b8d0*/  ISETP.GT.U32.AND P4, PT, R3.reuse, R16, PT ;  /* 0x000000100300720c */ /* 0x040fe20003f84070 */
[----:B------:R-:W-:Y:S02]  /*b8e0*/  IMAD.MOV R18, RZ, RZ, -R18 ;  /* 0x000000ffff127224 */ /* 0x000fe400078e0a12 */
[----:B------:R-:W-:Y:S01]  /*b8f0*/  @!P3 IMAD.IADD R10, R10, 0x1, -R3 ;  /* 0x000000010a0ab824 */ /* 0x000fe200078e0a03 */
[C---:B------:R-:W-:Y:S01]  /*b900*/  ISETP.GT.U32.AND P3, PT, R3.reuse, R14, PT ;  /* 0x0000000e0300720c */ /* 0x040fe20003f64070 */
[----:B------:R-:W-:Y:S02]  /*b910*/  IMAD R17, R3, R18, R17 ;  /* 0x0000001203117224 */ /* 0x000fe400078e0211 */
[----:B------:R-:W-:-:S02]  /*b920*/  @!P5 IMAD.IADD R9, R9, 0x1, -R3 ;  /* 0x000000010909d824 */ /* 0x000fc400078e0a03 */
[----:B------:R-:W-:Y:S02]  /*b930*/  @!P1 IMAD.MOV R20, RZ, RZ, -R20 ;  /* 0x000000ffff149224 */ /* 0x000fe400078e0a14 */
[----:B------:R-:W-:Y:S01]  /*b940*/  @!P0 IMAD.MOV R11, RZ, RZ, -R11 ;  /* 0x000000ffff0b8224 */ /* 0x000fe200078e0a0b */
[C---:B------:R-:W-:Y:S02]  /*b950*/  ISETP.GT.U32.AND P5, PT, R3.reuse, R9, PT ;  /* 0x000000090300720c */ /* 0x040fe40003fa4070 */
[----:B------:R-:W-:Y:S01]  /*b960*/  ISETP.GT.U32.AND P2, PT, R3, R17, PT ;  /* 0x000000110300720c */ /* 0x000fe20003f44070 */
[----:B------:R-:W-:Y:S01]  /*b970*/  STL [R1+0x350], R20 ;  /* 0x0003501401007387 */ /* 0x000fe20000100800 */
[----:B------:R-:W-:-:S03]  /*b980*/  @!P4 IMAD.IADD R16, R16, 0x1, -R3 ;  /* 0x000000011010c824 */ /* 0x000fc600078e0a03 */
[----:B------:R-:W-:Y:S04]  /*b990*/  STL [R1+0x34c], R19 ;  /* 0x00034c1301007387 */ /* 0x000fe80000100800 */
[----:B------:R0:W-:Y:S01]  /*b9a0*/  STL [R1+0x348], R11 ;  /* 0x0003480b01007387 */ /* 0x0001e20000100800 */
[----:B------:R-:W-:Y:S01]  /*b9b0*/  ISETP.GE.AND P1, PT, R138, RZ, PT ;  /* 0x000000ff8a00720c */ /* 0x000fe20003f26270 */
[--C-:B------:R-:W-:Y:S01]  /*b9c0*/  @!P3 IMAD.IADD R14, R14, 0x1, -R3.reuse ;  /* 0x000000010e0eb824 */ /* 0x100fe200078e0a03 */
[----:B------:R-:W-:Y:S02]  /*b9d0*/  ISETP.GE.AND P6, PT, R139, RZ, PT ;  /* 0x000000ff8b00720c */ /* 0x000fe40003fc6270 */
[----:B------:R-:W-:Y:S02]  /*b9e0*/  ISETP.GT.U32.AND P3, PT, R3, R16, PT ;  /* 0x000000100300720c */ /* 0x000fe40003f64070 */
[----:B0-----:R-:W-:Y:S01]  /*b9f0*/  IABS R11, R143 ;  /* 0x0000008f000b7213 */ /* 0x001fe20000000000 */
[----:B------:R-:W-:-:S04]  /*ba00*/  @!P5 IMAD.IADD R9, R9, 0x1, -R3 ;  /* 0x000000010909d824 */ /* 0x000fc800078e0a03 */
[----:B------:R-:W-:-:S04]  /*ba10*/  IMAD.HI.U32 R13, R4, R11, RZ ;  /* 0x0000000b040d7227 */ /* 0x000fc800078e00ff */
[----:B------:R-:W-:Y:S02]  /*ba20*/  @!P2 IMAD.IADD R17, R17, 0x1, -R3 ;  /* 0x000000011111a824 */ /* 0x000fe400078e0a03 */
[----:B------:R-:W-:Y:S02]  /*ba30*/  IMAD.MOV R13, RZ, RZ, -R13 ;  /* 0x000000ffff0d7224 */ /* 0x000fe400078e0a0d */
[----:B------:R-:W-:Y:S01]  /*ba40*/  IMAD.MOV.U32 R18, RZ, RZ, R10 ;  /* 0x000000ffff127224 */ /* 0x000fe200078e000a */
[C---:B------:R-:W-:Y:S01]  /*ba50*/  ISETP.GT.U32.AND P4, PT, R3.reuse, R17, PT ;  /* 0x000000110300720c */ /* 0x040fe20003f84070 */
[----:B------:R-:W-:Y:S02]  /*ba60*/  IMAD.MOV.U32 R10, RZ, RZ, R9 ;  /* 0x000000ffff0a7224 */ /* 0x000fe400078e0009 */
[----:B------:R-:W-:Y:S02]  /*ba70*/  IMAD R11, R3, R13, R11 ;  /* 0x0000000d030b7224 */ /* 0x000fe400078e020b */
[----:B------:R-:W-:Y:S01]  /*ba80*/  @!P1 IMAD.MOV R18, RZ, RZ, -R18 ;  /* 0x000000ffff129224 */ /* 0x000fe200078e0a12 */
[----:B------:R-:W-:Y:S01]  /*ba90*/  IABS R12, R144 ;  /* 0x00000090000c7213 */ /* 0x000fe20000000000 */
[----:B------:R-:W-:-:S02]  /*baa0*/  @!P6 IMAD.MOV R10, RZ, RZ, -R10 ;  /* 0x000000ffff0ae224 */ /* 0x000fc400078e0a0a */
[----:B------:R-:W-:Y:S01]  /*bab0*/  @!P3 IMAD.IADD R16, R16, 0x1, -R3 ;  /* 0x000000011010b824 */ /* 0x000fe200078e0a03 */
[----:B------:R-:W-:Y:S01]  /*bac0*/  ISETP.GT.U32.AND P3, PT, R3, R11, PT ;  /* 0x0000000b0300720c */ /* 0x000fe20003f64070 */
[----:B------:R0:W-:Y:S01]  /*bad0*/  STL [R1+0x344], R15 ;  /* 0x0003440f01007387 */ /* 0x0001e20000100800 */
[----:B------:R-:W-:-:S03]  /*bae0*/  ISETP.GE.AND P0, PT, R140, RZ, PT ;  /* 0x000000ff8c00720c */ /* 0x000fc60003f06270 */
[----:B------:R-:W-:Y:S04]  /*baf0*/  STL [R1+0x340], R18 ;  /* 0x0003401201007387 */ /* 0x000fe80000100800 */
[----:B------:R1:W-:Y:S01]  /*bb00*/  STL [R1+0x33c], R10 ;  /* 0x00033c0a01007387 */ /* 0x0003e20000100800 */
[----:B0-----:R-:W-:Y:S01]  /*bb10*/  IABS R15, R145 ;  /* 0x00000091000f7213 */ /* 0x001fe20000000000 */
[----:B------:R-:W-:Y:S01]  /*bb20*/  @!P4 IMAD.IADD R17, R17, 0x1, -R3 ;  /* 0x000000011111c824 */ /* 0x000fe200078e0a03 */
[----:B------:R-:W-:Y:S01]  /*bb30*/  ISETP.GE.AND P5, PT, R141, RZ, PT ;  /* 0x000000ff8d00720c */ /* 0x000fe20003fa6270 */
[----:B-1----:R-:W-:-:S04]  /*bb40*/  IMAD.HI.U32 R10, R4, R12, RZ ;  /* 0x0000000c040a7227 */ /* 0x002fc800078e00ff */
[----:B------:R-:W-:Y:S02]  /*bb50*/  IMAD.MOV.U32 R9, RZ, RZ, R15 ;  /* 0x000000ffff097224 */ /* 0x000fe400078e000f */
[----:B------:R-:W-:Y:S02]  /*bb60*/  IMAD.MOV R10, RZ, RZ, -R10 ;  /* 0x000000ffff0a7224 */ /* 0x000fe400078e0a0a */
[----:B------:R-:W-:-:S04]  /*bb70*/  IMAD.HI.U32 R15, R4, R9, RZ ;  /* 0x00000009040f7227 */ /* 0x000fc800078e00ff */
[----:B------:R-:W-:Y:S02]  /*bb80*/  IMAD R10, R3, R10, R12 ;  /* 0x0000000a030a7224 */ /* 0x000fe400078e020c */
[----:B------:R-:W-:Y:S02]  /*bb90*/  IMAD.MOV.U32 R20, RZ, RZ, R17 ;  /* 0x000000ffff147224 */ /* 0x000fe400078e0011 */
[----:B------:R-:W-:Y:S02]  /*bba0*/  @!P3 IMAD.IADD R11, R11, 0x1, -R3 ;  /* 0x000000010b0bb824 */ /* 0x000fe400078e0a03 */
[----:B------:R-:W-:Y:S02]  /*bbb0*/  IMAD.MOV R15, RZ, RZ, -R15 ;  /* 0x000000ffff0f7224 */ /* 0x000fe400078e0a0f */
[----:B------:R-:W-:Y:S01]  /*bbc0*/  @!P0 IMAD.MOV R20, RZ, RZ, -R20 ;  /* 0x000000ffff148224 */ /* 0x000fe200078e0a14 */
[C---:B------:R-:W-:Y:S02]  /*bbd0*/  ISETP.GT.U32.AND P3, PT, R3.reuse, R11, PT ;  /* 0x0000000b0300720c */ /* 0x040fe40003f64070 */
[C---:B------:R-:W-:Y:S01]  /*bbe0*/  ISETP.GT.U32.AND P0, PT, R3.reuse, R10, PT ;  /* 0x0000000a0300720c */ /* 0x040fe20003f04070 */
[C---:B------:R-:W-:Y:S01]  /*bbf0*/  IMAD R9, R3.reuse, R15, R9 ;  /* 0x0000000f03097224 */ /* 0x040fe200078e0209 */
[----:B------:R-:W-:-:S02]  /*bc00*/  ISETP.GT.U32.AND P1, PT, R3, R14, PT ;  /* 0x0000000e0300720c */ /* 0x000fc40003f24070 */
[----:B------:R-:W-:Y:S01]  /*bc10*/  IABS R15, R147 ;  /* 0x00000093000f7213 */ /* 0x000fe20000000000 */
[----:B------:R-:W-:Y:S01]  /*bc20*/  @!P5 IMAD.MOV R16, RZ, RZ, -R16 ;  /* 0x000000ffff10d224 */ /* 0x000fe200078e0a10 */
[----:B------:R-:W-:Y:S02]  /*bc30*/  ISETP.GE.AND P2, PT, R142, RZ, PT ;  /* 0x000000ff8e00720c */ /* 0x000fe40003f46270 */
[----:B------:R-:W-:Y:S01]  /*bc40*/  IABS R13, R149 ;  /* 0x00000095000d7213 */ /* 0x000fe20000000000 */
[----:B------:R-:W-:Y:S01]  /*bc50*/  IMAD.HI.U32 R17, R4, R15, RZ ;  /* 0x0000000f04117227 */ /* 0x000fe200078e00ff */
[----:B------:R-:W-:Y:S01]  /*bc60*/  ISETP.GE.AND P6, PT, R143, RZ, PT ;  /* 0x000000ff8f00720c */ /* 0x000fe20003fc6270 */
[----:B------:R-:W-:Y:S01]  /*bc70*/  STL [R1+0x338], R20 ;  /* 0x0003381401007387 */ /* 0x000fe20000100800 */
[----:B------:R-:W-:Y:S01]  /*bc80*/  IABS R18, R146 ;  /* 0x0000009200127213 */ /* 0x000fe20000000000 */
[--C-:B------:R-:W-:Y:S02]  /*bc90*/  @!P3 IMAD.IADD R11, R11, 0x1, -R3.reuse ;  /* 0x000000010b0bb824 */ /* 0x100fe400078e0a03 */
[----:B------:R0:W-:Y:S01]  /*bca0*/  STL [R1+0x334], R16 ;  /* 0x0003341001007387 */ /* 0x0001e20000100800 */
[--C-:B------:R-:W-:Y:S01]  /*bcb0*/  @!P0 IMAD.IADD R10, R10, 0x1, -R3.reuse ;  /* 0x000000010a0a8824 */ /* 0x100fe200078e0a03 */
[----:B------:R-:W-:Y:S01]  /*bcc0*/  ISETP.GT.U32.AND P5, PT, R3, R9, PT ;  /* 0x000000090300720c */ /* 0x000fe20003fa4070 */
[----:B------:R-:W-:-:S02]  /*bcd0*/  @!P1 IMAD.IADD R14, R14, 0x1, -R3 ;  /* 0x000000010e0e9824 */ /* 0x000fc400078e0a03 */
[----:B0-----:R-:W-:Y:S02]  /*bce0*/  IMAD.MOV.U32 R16, RZ, RZ, R13 ;  /* 0x000000ffff107224 */ /* 0x001fe400078e000d */
[----:B------:R-:W-:Y:S01]  /*bcf0*/  IMAD.MOV R13, RZ, RZ, -R17 ;  /* 0x000000ffff0d7224 */ /* 0x000fe200078e0a11 */
[C---:B------:R-:W-:Y:S01]  /*bd00*/  ISETP.GT.U32.AND P0, PT, R3.reuse, R10, PT ;  /* 0x0000000a0300720c */ /* 0x040fe20003f04070 */
[----:B------:R-:W-:Y:S02]  /*bd10*/  IMAD.MOV.U32 R20, RZ, RZ, R11 ;  /* 0x000000ffff147224 */ /* 0x000fe400078e000b */
[----:B------:R-:W-:Y:S02]  /*bd20*/  IMAD R13, R3, R13, R15 ;  /* 0x0000000d030d7224 */ /* 0x000fe400078e020f */
[----:B------:R-:W-:Y:S01]  /*bd30*/  IMAD.HI.U32 R19, R4, R18, RZ ;  /* 0x0000001204137227 */ /* 0x000fe200078e00ff */
[----:B------:R-:W-:-:S03]  /*bd40*/  IABS R12, R148 ;  /* 0x00000094000c7213 */ /* 0x000fc60000000000 */
[----:B------:R-:W-:Y:S02]  /*bd50*/  @!P2 IMAD.MOV R14, RZ, RZ, -R14 ;  /* 0x000000ffff0ea224 */ /* 0x000fe400078e0a0e */
[----:B------:R-:W-:Y:S01]  /*bd60*/  @!P6 IMAD.MOV R20, RZ, RZ, -R20 ;  /* 0x000000ffff14e224 */ /* 0x000fe200078e0a14 */
[----:B------:R-:W-:Y:S01]  /*bd70*/  ISETP.GT.U32.AND P6, PT, R3, R13, PT ;  /* 0x0000000d0300720c */ /* 0x000fe20003fc4070 */
[----:B------:R-:W-:Y:S01]  /*bd80*/  IMAD.MOV R19, RZ, RZ, -R19 ;  /* 0x000000ffff137224 */ /* 0x000fe200078e0a13 */
[----:B------:R0:W-:Y:S01]  /*bd90*/  STL [R1+0x330], R14 ;  /* 0x0003300e01007387 */ /* 0x0001e20000100800 */
[----:B------:R-:W-:Y:S01]  /*bda0*/  ISETP.GE.AND P4, PT, R144, RZ, PT ;  /* 0x000000ff9000720c */ /* 0x000fe20003f86270 */
[----:B------:R-:W-:-:S04]  /*bdb0*/  IMAD.HI.U32 R17, R4, R12, RZ ;  /* 0x0000000c04117227 */ /* 0x000fc800078e00ff */
[----:B------:R-:W-:Y:S02]  /*bdc0*/  @!P5 IMAD.IADD R9, R9, 0x1, -R3 ;  /* 0x000000010909d824 */ /* 0x000fe400078e0a03 */
[C---:B0-----:R-:W-:Y:S02]  /*bdd0*/  IMAD R14, R3.reuse, R19, R18 ;  /* 0x00000013030e7224 */ /* 0x041fe400078e0212 */
[----:B------:R-:W-:Y:S01]  /*bde0*/  IMAD.MOV R17, RZ, RZ, -R17 ;  /* 0x000000ffff117224 */ /* 0x000fe200078e0a11 */
[C---:B------:R-:W-:Y:S01]  /*bdf0*/  ISETP.GT.U32.AND P5, PT, R3.reuse, R9, PT ;  /* 0x000000090300720c */ /* 0x040fe20003fa4070 */
[----:B------:R-:W-:Y:S01]  /*be00*/  IMAD.HI.U32 R15, R4, R16, RZ ;  /* 0x00000010040f7227 */ /* 0x000fe200078e00ff */
[----:B------:R-:W-:-:S03]  /*be10*/  ISETP.GT.U32.AND P3, PT, R3, R14, PT ;  /* 0x0000000e0300720c */ /* 0x000fc60003f64070 */
[----:B------:R-:W-:Y:S02]  /*be20*/  @!P0 IMAD.IADD R10, R10, 0x1, -R3 ;  /* 0x000000010a0a8824 */ /* 0x000fe400078e0a03 */
[----:B------:R-:W-:Y:S02]  /*be30*/  IMAD R12, R3, R17, R12 ;  /* 0x00000011030c7224 */ /* 0x000fe400078e020c */
[----:B------:R-:W-:Y:S02]  /*be40*/  IMAD.MOV R15, RZ, RZ, -R15 ;  /* 0x000000ffff0f7224 */ /* 0x000fe400078e0a0f */
[----:B------:R-:W-:Y:S02]  /*be50*/  IMAD.MOV.U32 R17, RZ, RZ, R10 ;  /* 0x000000ffff117224 */ /* 0x000fe400078e000a */
[----:B------:R-:W-:Y:S02]  /*be60*/  @!P6 IMAD.IADD R13, R13, 0x1, -R3 ;  /* 0x000000010d0de824 */ /* 0x000fe400078e0a03 */
[C---:B------:R-:W-:Y:S01]  /*be70*/  IMAD R11, R3.reuse, R15, R16 ;  /* 0x0000000f030b7224 */ /* 0x040fe200078e0210 */
[----:B------:R-:W-:Y:S01]  /*be80*/  IABS R16, R150 ;  /* 0x0000009600107213 */ /* 0x000fe20000000000 */
[----:B------:R-:W-:Y:S01]  /*be90*/  @!P4 IMAD.MOV R17, RZ, RZ, -R17 ;  /* 0x000000ffff11c224 */ /* 0x000fe200078e0a11 */
[----:B------:R-:W-:Y:S01]  /*bea0*/  ISETP.GT.U32.AND P4, PT, R3, R13, PT ;  /* 0x0000000d0300720c */ /* 0x000fe20003f84070 */
[--C-:B------:R-:W-:Y:S01]  /*beb0*/  @!P3 IMAD.IADD R14, R14, 0x1, -R3.reuse ;  /* 0x000000010e0eb824 */ /* 0x100fe200078e0a03 */
[----:B------:R-:W-:Y:S01]  /*bec0*/  IABS R15, R151 ;  /* 0x00000097000f7213 */ /* 0x000fe20000000000 */
[----:B------:R-:W-:Y:S01]  /*bed0*/  @!P5 IMAD.IADD R9, R9, 0x1, -R3 ;  /* 0x000000010909d824 */ /* 0x000fe200078e0a03 */
[C---:B------:R-:W-:Y:S01]  /*bee0*/  ISETP.GT.U32.AND P0, PT, R3.reuse, R12, PT ;  /* 0x0000000c0300720c */ /* 0x040fe20003f04070 */
[----:B------:R-:W-:Y:S01]  /*bef0*/  IMAD.HI.U32 R10, R4, R16, RZ ;  /* 0x00000010040a7227 */ /* 0x000fe200078e00ff */
[----:B------:R-:W-:Y:S01]  /*bf00*/  ISETP.GT.U32.AND P5, PT, R3, R11, PT ;  /* 0x0000000b0300720c */ /* 0x000fe20003fa4070 */
[----:B------:R-:W-:Y:S01]  /*bf10*/  STL [R1+0x32c], R20 ;  /* 0x00032c1401007387 */ /* 0x000fe20000100800 */
[----:B------:R-:W-:Y:S01]  /*bf20*/  ISETP.GE.AND P6, PT, R147, RZ, PT ;  /* 0x000000ff9300720c */ /* 0x000fe20003fc6270 */
[----:B------:R-:W-:Y:S01]  /*bf30*/  IMAD.MOV R10, RZ, RZ, -R10 ;  /* 0x000000ffff0a7224 */ /* 0x000fe200078e0a0a */
[----:B------:R-:W-:Y:S01]  /*bf40*/  ISETP.GE.AND P1, PT, R145, RZ, PT ;  /* 0x000000ff9100720c */ /* 0x000fe20003f26270 */
[----:B------:R0:W-:Y:S01]  /*bf50*/  STL [R1+0x324], R17 ;  /* 0x0003241101007387 */ /* 0x0001e20000100800 */
[C---:B------:R-:W-:Y:S01]  /*bf60*/  ISETP.GT.U32.AND P3, PT, R3.reuse, R14, PT ;  /* 0x0000000e0300720c */ /* 0x040fe20003f64070 */
[----:B------:R-:W-:-:S02]  /*bf70*/  IMAD R10, R3, R10, R16 ;  /* 0x0000000a030a7224 */ /* 0x000fc400078e0210 */
[----:B------:R-:W-:Y:S02]  /*bf80*/  @!P4 IMAD.IADD R13, R13, 0x1, -R3 ;  /* 0x000000010d0dc824 */ /* 0x000fe400078e0a03 */
[----:B0-----:R-:W-:-:S04]  /*bf90*/  IMAD.HI.U32 R17, R4, R15, RZ ;  /* 0x0000000f04117227 */ /* 0x001fc800078e00ff */
[----:B------:R-:W-:Y:S01]  /*bfa0*/  IMAD.MOV R17, RZ, RZ, -R17 ;  /* 0x000000ffff117224 */ /* 0x000fe200078e0a11 */
[----:B------:R-:W-:Y:S01]  /*bfb0*/  ISETP.GE.AND P2, PT, R146, RZ, PT ;  /* 0x000000ff9200720c */ /* 0x000fe20003f46270 */
[----:B------:R-:W-:Y:S01]  /*bfc0*/  IMAD.MOV.U32 R18, RZ, RZ, R9 ;  /* 0x000000ffff127224 */ /* 0x000fe200078e0009 */
[C---:B------:R-:W-:Y:S01]  /*bfd0*/  ISETP.GT.U32.AND P4, PT, R3.reuse, R10, PT ;  /* 0x0000000a0300720c */ /* 0x040fe20003f84070 */
[----:B------:R-:W-:Y:S02]  /*bfe0*/  IMAD R9, R3, R17, R15 ;  /* 0x0000001103097224 */ /* 0x000fe400078e020f */
[----:B------:R-:W-:Y:S02]  /*bff0*/  IMAD.MOV.U32 R16, RZ, RZ, R13 ;  /* 0x000000ffff107224 */ /* 0x000fe400078e000d */
[--C-:B------:R-:W-:Y:S02]  /*c000*/  @!P0 IMAD.IADD R12, R12, 0x1, -R3.reuse ;  /* 0x000000010c0c8824 */ /* 0x100fe400078e0a03 */
[----:B------:R-:W-:-:S02]  /*c010*/  @!P5 IMAD.IADD R11, R11, 0x1, -R3 ;  /* 0x000000010b0bd824 */ /* 0x000fc400078e0a03 */
[----:B------:R-:W-:Y:S01]  /*c020*/  @!P6 IMAD.MOV R16, RZ, RZ, -R16 ;  /* 0x000000ffff10e224 */ /* 0x000fe200078e0a10 */
[C---:B------:R-:W-:Y:S01]  /*c030*/  ISETP.GT.U32.AND P6, PT, R3.reuse, R9, PT ;  /* 0x000000090300720c */ /* 0x040fe20003fc4070 */
[--C-:B------:R-:W-:Y:S02]  /*c040*/  @!P3 IMAD.IADD R14, R14, 0x1, -R3.reuse ;  /* 0x000000010e0eb824 */ /* 0x100fe400078e0a03 */
[----:B------:R-:W-:Y:S01]  /*c050*/  @!P1 IMAD.MOV R18, RZ, RZ, -R18 ;  /* 0x000000ffff129224 */ /* 0x000fe200078e0a12 */
[C---:B------:R-:W-:Y:S02]  /*c060*/  ISETP.GT.U32.AND P1, PT, R3.reuse, R12, PT ;  /* 0x0000000c0300720c */ /* 0x040fe40003f24070 */
[----:B------:R-:W-:Y:S01]  /*c070*/  ISETP.GT.U32.AND P5, PT, R3, R11, PT ;  /* 0x0000000b0300720c */ /* 0x000fe20003fa4070 */
[----:B------:R-:W-:Y:S01]  /*c080*/  IMAD.MOV.U32 R15, RZ, RZ, R14 ;  /* 0x000000ffff0f7224 */ /* 0x000fe200078e000e */
[----:B------:R-:W-:Y:S01]  /*c090*/  IABS R14, R152 ;  /* 0x00000098000e7213 */ /* 0x000fe20000000000 */
[----:B------:R-:W-:Y:S01]  /*c0a0*/  @!P4 IMAD.IADD R10, R10, 0x1, -R3 ;  /* 0x000000010a0ac824 */ /* 0x000fe200078e0a03 */
[----:B------:R-:W-:Y:S01]  /*c0b0*/  ISETP.GE.AND P3, PT, R148, RZ, PT ;  /* 0x000000ff9400720c */ /* 0x000fe20003f66270 */
[----:B------:R-:W-:Y:S01]  /*c0c0*/  @!P2 IMAD.MOV R15, RZ, RZ, -R15 ;  /* 0x000000ffff0fa224 */ /* 0x000fe200078e0a0f */
[----:B------:R-:W-:Y:S01]  /*c0d0*/  ISETP.GE.AND P0, PT, R149, RZ, PT ;  /* 0x000000ff9500720c */ /* 0x000fe20003f06270 */
[----:B------:R-:W-:Y:S01]  /*c0e0*/  IMAD.MOV.U32 R13, RZ, RZ, R14 ;  /* 0x000000ffff0d7224 */ /* 0x000fe200078e000e */
[----:B------:R-:W-:Y:S01]  /*c0f0*/  STL [R1+0x31c], R18 ;  /* 0x00031c1201007387 */ /* 0x000fe20000100800 */
[--C-:B------:R-:W-:Y:S01]  /*c100*/  @!P6 IMAD.IADD R9, R9, 0x1, -R3.reuse ;  /* 0x000000010909e824 */ /* 0x100fe200078e0a03 */
[----:B------:R-:W-:Y:S01]  /*c110*/  ISETP.GT.U32.AND P6, PT, R3, R10, PT ;  /* 0x0000000a0300720c */ /* 0x000fe20003fc4070 */
[--C-:B------:R-:W-:Y:S01]  /*c120*/  @!P1 IMAD.IADD R12, R12, 0x1, -R3.reuse ;  /* 0x000000010c0c9824 */ /* 0x100fe200078e0a03 */
[----:B------:R0:W-:Y:S01]  /*c130*/  STL [R1+0x318], R15 ;  /* 0x0003180f01007387 */ /* 0x0001e20000100800 */
[----:B------:R-:W-:-:S02]  /*c140*/  @!P5 IMAD.IADD R11, R11, 0x1, -R3 ;  /* 0x000000010b0bd824 */ /* 0x000fc400078e0a03 */
[----:B------:R-:W-:Y:S01]  /*c150*/  IMAD.HI.U32 R17, R4, R13, RZ ;  /* 0x0000000d04117227 */ /* 0x000fe200078e00ff */
[----:B0-----:R-:W-:-:S03]  /*c160*/  IABS R15, R153 ;  /* 0x00000099000f7213 */ /* 0x001fc60000000000 */
[----:B------:R-:W-:Y:S02]  /*c170*/  IMAD.MOV.U32 R19, RZ, RZ, R12 ;  /* 0x000000ffff137224 */ /* 0x000fe400078e000c */
[----:B------:R-:W-:Y:S02]  /*c180*/  IMAD.MOV R17, RZ, RZ, -R17 ;  /* 0x000000ffff117224 */ /* 0x000fe400078e0a11 */
[----:B------:R-:W-:Y:S01]  /*c190*/  IMAD.MOV.U32 R14, RZ, RZ, R15 ;  /* 0x000000ffff0e7224 */ /* 0x000fe200078e000f */
[----:B------:R-:W-:Y:S01]  /*c1a0*/  IABS R15, R154 ;  /* 0x0000009a000f7213 */ /* 0x000fe20000000000 */
[----:B------:R-:W-:Y:S02]  /*c1b0*/  IMAD.MOV.U32 R18, RZ, RZ, R11 ;  /* 0x000000ffff127224 */ /* 0x000fe400078e000b */
[----:B------:R-:W-:Y:S02]  /*c1c0*/  @!P3 IMAD.MOV R19, RZ, RZ, -R19 ;  /* 0x000000ffff13b224 */ /* 0x000fe400078e0a13 */
[----:B------:R-:W-:-:S02]  /*c1d0*/  @!P0 IMAD.MOV R18, RZ, RZ, -R18 ;  /* 0x000000ffff128224 */ /* 0x000fc400078e0a12 */
[C---:B------:R-:W-:Y:S01]  /*c1e0*/  IMAD R13, R3.reuse, R17, R13 ;  /* 0x00000011030d7224 */ /* 0x040fe200078e020d */
[----:B------:R0:W-:Y:S01]  /*c1f0*/  STL [R1+0x314], R16 ;  /* 0x0003141001007387 */ /* 0x0001e20000100800 */
[----:B------:R-:W-:Y:S02]  /*c200*/  IMAD.MOV.U32 R11, RZ, RZ, R15 ;  /* 0x000000ffff0b7224 */ /* 0x000fe400078e000f */
[----:B------:R-:W-:Y:S01]  /*c210*/  @!P6 IMAD.IADD R10, R10, 0x1, -R3 ;  /* 0x000000010a0ae824 */ /* 0x000fe200078e0a03 */
[----:B------:R-:W-:Y:S01]  /*c220*/  STL [R1+0x30c], R19 ;  /* 0x00030c1301007387 */ /* 0x000fe20000100800 */
[----:B------:R-:W-:-:S03]  /*c230*/  ISETP.GT.U32.AND P6, PT, R3, R13, PT ;  /* 0x0000000d0300720c */ /* 0x000fc60003fc4070 */
[----:B------:R1:W-:Y:S01]  /*c240*/  STL [R1+0x308], R18 ;  /* 0x0003081201007387 */ /* 0x0003e20000100800 */
[----:B------:R-:W-:Y:S01]  /*c250*/  ISETP.GE.AND P2, PT, R150, RZ, PT ;  /* 0x000000ff9600720c */ /* 0x000fe20003f46270 */
[----:B0-----:R-:W-:Y:S01]  /*c260*/  IMAD.HI.U32 R16, R4, R14, RZ ;  /* 0x0000000e04107227 */ /* 0x001fe200078e00ff */
[----:B------:R-:W-:-:S03]  /*c270*/  ISETP.GT.U32.AND P3, PT, R3, R9, PT ;  /* 0x000000090300720c */ /* 0x000fc60003f64070 */
[----:B-1----:R-:W-:-:S04]  /*c280*/  IMAD.HI.U32 R18, R4, R11, RZ ;  /* 0x0000000b04127227 */ /* 0x002fc800078e00ff */
[----:B------:R-:W-:Y:S02]  /*c290*/  IMAD.MOV R18, RZ, RZ, -R18 ;  /* 0x000000ffff127224 */ /* 0x000fe400078e0a12 */
[----:B------:R-:W-:Y:S02]  /*c2a0*/  IMAD.MOV R16, RZ, RZ, -R16 ;  /* 0x000000ffff107224 */ /* 0x000fe400078e0a10 */
[----:B------:R-:W-:Y:S02]  /*c2b0*/  IMAD R11, R3, R18, R11 ;  /* 0x00000012030b7224 */ /* 0x000fe400078e020b */
[--C-:B------:R-:W-:Y:S02]  /*c2c0*/  @!P6 IMAD.IADD R13, R13, 0x1, -R3.reuse ;  /* 0x000000010d0de824 */ /* 0x100fe400078e0a03 */
[C---:B------:R-:W-:Y:S01]  /*c2d0*/  IMAD R12, R3.reuse, R16, R14 ;  /* 0x00000010030c7224 */ /* 0x040fe200078e020e */
[----:B------:R-:W-:Y:S01]  /*c2e0*/  ISETP.GT.U32.AND P6, PT, R3, R11, PT ;  /* 0x0000000b0300720c */ /* 0x000fe20003fc4070 */
[----:B------:R-:W-:Y:S01]  /*c2f0*/  IMAD.MOV.U32 R23, RZ, RZ, R10 ;  /* 0x000000ffff177224 */ /* 0x000fe200078e000a */
[----:B------:R-:W-:Y:S01]  /*c300*/  ISETP.GE.AND P1, PT, R151, RZ, PT ;  /* 0x000000ff9700720c */ /* 0x000fe20003f26270 */
[----:B------:R-:W-:Y:S01]  /*c310*/  @!P3 IMAD.IADD R9, R9, 0x1, -R3 ;  /* 0x000000010909b824 */ /* 0x000fe200078e0a03 */
[C---:B------:R-:W-:Y:S01]  /*c320*/  ISETP.GT.U32.AND P3, PT, R3.reuse, R12, PT ;  /* 0x0000000c0300720c */ /* 0x040fe20003f64070 */
[----:B------:R-:W-:Y:S01]  /*c330*/  @!P2 IMAD.MOV R23, RZ, RZ, -R23 ;  /* 0x000000ffff17a224 */ /* 0x000fe200078e0a17 */
[----:B------:R-:W-:-:S02]  /*c340*/  ISETP.GT.U32.AND P2, PT, R3, R13, PT ;  /* 0x0000000d0300720c */ /* 0x000fc40003f44070 */
[----:B------:R-:W-:Y:S01]  /*c350*/  IABS R16, R157 ;  /* 0x0000009d00107213 */ /* 0x000fe20000000000 */
[----:B------:R-:W-:Y:S01]  /*c360*/  IMAD.MOV.U32 R22, RZ, RZ, R9 ;  /* 0x000000ffff167224 */ /* 0x000fe200078e0009 */
[----:B------:R-:W-:Y:S02]  /*c370*/  ISETP.GE.AND P5, PT, R152, RZ, PT ;  /* 0x000000ff9800720c */ /* 0x000fe40003fa6270 */
[----:B------:R-:W-:Y:S01]  /*c380*/  IABS R14, R158 ;  /* 0x0000009e000e7213 */ /* 0x000fe20000000000 */
[----:B------:R-:W-:Y:S02]  /*c390*/  @!P6 IMAD.IADD R11, R11, 0x1, -R3 ;  /* 0x000000010b0be824 */ /* 0x000fe400078e0a03 */
[----:B------:R-:W-:Y:S01]  /*c3a0*/  IMAD.HI.U32 R19, R4, R16, RZ ;  /* 0x0000001004137227 */ /* 0x000fe200078e00ff */
[----:B------:R-:W-:Y:S02]  /*c3b0*/  IABS R15, R156 ;  /* 0x0000009c000f7213 */ /* 0x000fe40000000000 */
[----:B------:R-:W-:Y:S01]  /*c3c0*/  ISETP.GT.U32.AND P6, PT, R3, R11, PT ;  /* 0x0000000b0300720c */ /* 0x000fe20003fc4070 */
[----:B------:R-:W-:-:S02]  /*c3d0*/  @!P1 IMAD.MOV R22, RZ, RZ, -R22 ;  /* 0x000000ffff169224 */ /* 0x000fc400078e0a16 */
[----:B------:R-:W-:Y:S01]  /*c3e0*/  IMAD.HI.U32 R18, R4, R14, RZ ;  /* 0x0000000e04127227 */ /* 0x000fe200078e00ff */
[----:B------:R-:W-:Y:S03]  /*c3f0*/  STL [R1+0x304], R23 ;  /* 0x0003041701007387 */ /* 0x000fe60000100800 */
[----:B------:R-:W-:Y:S02]  /*c400*/  @!P3 IMAD.IADD R12, R12, 0x1, -R3 ;  /* 0x000000010c0cb824 */ /* 0x000fe400078e0a03 */
[----:B------:R-:W-:Y:S02]  /*c410*/  IMAD.MOV R19, RZ, RZ, -R19 ;  /* 0x000000ffff137224 */ /* 0x000fe400078e0a13 */
[----:B------:R-:W-:Y:S01]  /*c420*/  @!P2 IMAD.IADD R13, R13, 0x1, -R3 ;  /* 0x000000010d0da824 */ /* 0x000fe200078e0a03 */
[----:B------:R0:W-:Y:S01]  /*c430*/  STL [R1+0x300], R22 ;  /* 0x0003001601007387 */ /* 0x0001e20000100800 */
[----:B------:R-:W-:Y:S01]  /*c440*/  IMAD.MOV R18, RZ, RZ, -R18 ;  /* 0x000000ffff127224 */ /* 0x000fe200078e0a12 */
[C---:B------:R-:W-:Y:S01]  /*c450*/  ISETP.GT.U32.AND P3, PT, R3.reuse, R12, PT ;  /* 0x0000000c0300720c */ /* 0x040fe20003f64070 */
[----:B------:R-:W-:-:S02]  /*c460*/  IMAD R16, R3, R19, R16 ;  /* 0x0000001303107224 */ /* 0x000fc400078e0210 */
[----:B------:R-:W-:-:S04]  /*c470*/  IMAD.HI.U32 R20, R4, R15, RZ ;  /* 0x0000000f04147227 */ /* 0x000fc800078e00ff */
[----:B0-----:R-:W-:Y:S02]  /*c480*/  IMAD.MOV.U32 R22, RZ, RZ, R13 ;  /* 0x000000ffff167224 */ /* 0x001fe400078e000d */
[C---:B------:R-:W-:Y:S02]  /*c490*/  IMAD R14, R3.reuse, R18, R14 ;  /* 0x00000012030e7224 */ /* 0x040fe400078e020e */
[----:B------:R-:W-:Y:S01]  /*c4a0*/  @!P5 IMAD.MOV R22, RZ, RZ, -R22 ;  /* 0x000000ffff16d224 */ /* 0x000fe200078e0a16 */
[----:B------:R-:W-:Y:S01]  /*c4b0*/  ISETP.GT.U32.AND P5, PT, R3, R16, PT ;  /* 0x000000100300720c */ /* 0x000fe20003fa4070 */
[----:B------:R-:W-:Y:S01]  /*c4c0*/  IMAD.MOV R20, RZ, RZ, -R20 ;  /* 0x000000ffff147224 */ /* 0x000fe200078e0a14 */
[----:B------:R-:W-:Y:S01]  /*c4d0*/  IABS R17, R155 ;  /* 0x0000009b00117213 */ /* 0x000fe20000000000 */
[----:B------:R-:W-:Y:S01]  /*c4e0*/  @!P6 IMAD.IADD R11, R11, 0x1, -R3 ;  /* 0x000000010b0be824 */ /* 0x000fe200078e0a03 */
[C---:B------:R-:W-:Y:S01]  /*c4f0*/  ISETP.GT.U32.AND P6, PT, R3.reuse, R14, PT ;  /* 0x0000000e0300720c */ /* 0x040fe20003fc4070 */
[----:B------:R-:W-:-:S02]  /*c500*/  IMAD R15, R3, R20, R15 ;  /* 0x00000014030f7224 */ /* 0x000fc400078e020f */
[----:B------:R-:W-:-:S04]  /*c510*/  IMAD.HI.U32 R21, R4, R17, RZ ;  /* 0x0000001104157227 */ /* 0x000fc800078e00ff */
[----:B------:R-:W-:Y:S01]  /*c520*/  @!P3 IMAD.IADD R12, R12, 0x1, -R3 ;  /* 0x000000010c0cb824 */ /* 0x000fe200078e0a03 */
[C---:B------:R-:W-:Y:S01]  /*c530*/  ISETP.GT.U32.AND P3, PT, R3.reuse, R15, PT ;  /* 0x0000000f0300720c */ /* 0x040fe20003f64070 */
[----:B------:R-:W-:Y:S01]  /*c540*/  IMAD.MOV R10, RZ, RZ, -R21 ;  /* 0x000000ffff0a7224 */ /* 0x000fe200078e0a15 */
[----:B------:R-:W-:Y:S01]  /*c550*/  IABS R13, R160 ;  /* 0x000000a0000d7213 */ /* 0x000fe20000000000 */
[----:B------:R-:W-:Y:S02]  /*c560*/  @!P5 IMAD.IADD R16, R16, 0x1, -R3 ;  /* 0x000000011010d824 */ /* 0x000fe400078e0a03 */
[C---:B------:R-:W-:Y:S02]  /*c570*/  IMAD R10, R3.reuse, R10, R17 ;  /* 0x0000000a030a7224 */ /* 0x040fe400078e0211 */
[----:B------:R-:W-:Y:S01]  /*c580*/  @!P6 IMAD.IADD R14, R14, 0x1, -R3 ;  /* 0x000000010e0ee824 */ /* 0x000fe200078e0a03 */
[C---:B------:R-:W-:Y:S01]  /*c590*/  ISETP.GT.U32.AND P6, PT, R3.reuse, R16, PT ;  /* 0x000000100300720c */ /* 0x040fe20003fc4070 */
[----:B------:R-:W-:Y:S01]  /*c5a0*/  IMAD.MOV.U32 R17, RZ, RZ, R11 ;  /* 0x000000ffff117224 */ /* 0x000fe200078e000b */
[----:B------:R-:W-:Y:S01]  /*c5b0*/  ISETP.GT.U32.AND P2, PT, R3, R10, PT ;  /* 0x0000000a0300720c */ /* 0x000fe20003f44070 */
[----:B------:R-:W-:Y:S01]  /*c5c0*/  IMAD.HI.U32 R11, R4, R13, RZ ;  /* 0x0000000d040b7227 */ /* 0x000fe200078e00ff */
[----:B------:R-:W-:-:S03]  /*c5d0*/  IABS R9, R159 ;  /* 0x0000009f00097213 */ /* 0x000fc60000000000 */
[----:B------:R-:W-:Y:S02]  /*c5e0*/  @!P3 IMAD.IADD R15, R15, 0x1, -R3 ;  /* 0x000000010f0fb824 */ /* 0x000fe400078e0a03 */
[----:B------:R-:W-:Y:S01]  /*c5f0*/  IMAD.MOV R11, RZ, RZ, -R11 ;  /* 0x000000ffff0b7224 */ /* 0x000fe200078e0a0b */
[----:B------:R-:W-:Y:S01]  /*c600*/  ISETP.GE.AND P4, PT, R153, RZ, PT ;  /* 0x000000ff9900720c */ /* 0x000fe20003f86270 */
[----:B------:R-:W-:Y:S01]  /*c610*/  IMAD.MOV.U32 R21, RZ, RZ, R12 ;  /* 0x000000ffff157224 */ /* 0x000fe200078e000c */
[----:B------:R-:W-:Y:S01]  /*c620*/  ISETP.GE.AND P0, PT, R154, RZ, PT ;  /* 0x000000ff9a00720c */ /* 0x000fe20003f06270 */
[C---:B------:R-:W-:Y:S01]  /*c630*/  IMAD R11, R3.reuse, R11, R13 ;  /* 0x0000000b030b7224 */ /* 0x040fe200078e020d */
[----:B------:R-:W-:Y:S01]  /*c640*/  ISETP.GT.U32.AND P5, PT, R3, R15, PT ;  /* 0x0000000f0300720c */ /* 0x000fe20003fa4070 */
[----:B------:R-:W-:-:S04]  /*c650*/  IMAD.HI.U32 R12, R4, R9, RZ ;  /* 0x00000009040c7227 */ /* 0x000fc800078e00ff */
[--C-:B------:R-:W-:Y:S01]  /*c660*/  @!P6 IMAD.IADD R16, R16, 0x1, -R3.reuse ;  /* 0x000000011010e824 */ /* 0x100fe200078e0a03 */
[----:B------:R-:W-:Y:S01]  /*c670*/  ISETP.GT.U32.AND P6, PT, R3, R11, PT ;  /* 0x0000000b0300720c */ /* 0x000fe20003fc4070 */
[----:B------:R-:W-:Y:S02]  /*c680*/  @!P2 IMAD.IADD R10, R10, 0x1, -R3 ;  /* 0x000000010a0aa824 */ /* 0x000fe400078e0a03 */
[----:B------:R-:W-:-:S03]  /*c690*/  IMAD.MOV R12, RZ, RZ, -R12 ;  /* 0x000000ffff0c7224 */ /* 0x000fc600078e0a0c */
[C---:B------:R-:W-:Y:S01]  /*c6a0*/  ISETP.GT.U32.AND P3, PT, R3.reuse, R10, PT ;  /* 0x0000000a0300720c */ /* 0x040fe20003f64070 */
[----:B------:R-:W-:Y:S02]  /*c6b0*/  IMAD R12, R3, R12, R9 ;  /* 0x0000000c030c7224 */ /* 0x000fe400078e0209 */
[----:B------:R-:W-:Y:S02]  /*c6c0*/  @!P4 IMAD.MOV R21, RZ, RZ, -R21 ;  /* 0x000000ffff15c224 */ /* 0x000fe400078e0a15 */
[----:B------:R-:W-:Y:S01]  /*c6d0*/  @!P0 IMAD.MOV R17, RZ, RZ, -R17 ;  /* 0x000000ffff118224 */ /* 0x000fe200078e0a11 */
[----:B------:R-:W-:Y:S01]  /*c6e0*/  IABS R9, R161 ;  /* 0x000000a100097213 */ /* 0x000fe20000000000 */
[--C-:B------:R-:W-:Y:S01]  /*c6f0*/  @!P5 IMAD.IADD R15, R15, 0x1, -R3.reuse ;  /* 0x000000010f0fd824 */ /* 0x100fe200078e0a03 */
[----:B------:R-:W-:Y:S01]  /*c700*/  ISETP.GT.U32.AND P5, PT, R3, R12, PT ;  /* 0x0000000c0300720c */ /* 0x000fe20003fa4070 */
[----:B------:R-:W-:Y:S01]  /*c710*/  STL [R1+0x2fc], R22 ;  /* 0x0002fc1601007387 */ /* 0x000fe20000100800 */
[----:B------:R-:W-:Y:S01]  /*c720*/  @!P6 IMAD.IADD R11, R11, 0x1, -R3 ;  /* 0x000000010b0be824 */ /* 0x000fe200078e0a03 */
[----:B------:R-:W-:-:S02]  /*c730*/  ISETP.GE.AND P1, PT, R155, RZ, PT ;  /* 0x000000ff9b00720c */ /* 0x000fc40003f26270 */
[----:B------:R-:W-:Y:S01]  /*c740*/  STL [R1+0x2f8], R21 ;  /* 0x0002f81501007387 */ /* 0x000fe20000100800 */
[----:B------:R-:W-:Y:S01]  /*c750*/  ISETP.GE.AND P4, PT, R156, RZ, PT ;  /* 0x000000ff9c00720c */ /* 0x000fe20003f86270 */
[----:B------:R-:W-:Y:S02]  /*c760*/  IMAD.HI.U32 R18, R4, R9, RZ ;  /* 0x0000000904127227 */ /* 0x000fe400078e00ff */
[----:B------:R0:W-:Y:S01]  /*c770*/  STL [R1+0x2f4], R17 ;  /* 0x0002f41101007387 */ /* 0x0001e20000100800 */
[----:B------:R-:W-:Y:S01]  /*c780*/  ISETP.GT.U32.AND P6, PT, R3, R11, PT ;  /* 0x0000000b0300720c */ /* 0x000fe20003fc4070 */
[----:B------:R-:W-:Y:S02]  /*c790*/  @!P3 IMAD.IADD R10, R10, 0x1, -R3 ;  /* 0x000000010a0ab824 */ /* 0x000fe400078e0a03 */
[----:B------:R-:W-:Y:S01]  /*c7a0*/  IMAD.MOV R18, RZ, RZ, -R18 ;  /* 0x000000ffff127224 */ /* 0x000fe200078e0a12 */
[----:B0-----:R-:W-:Y:S01]  /*c7b0*/  IABS R17, R162 ;  /* 0x000000a200117213 */ /* 0x001fe20000000000 */
[----:B------:R-:W-:-:S04]  /*c7c0*/  IMAD.MOV.U32 R20, RZ, RZ, R10 ;  /* 0x000000ffff147224 */ /* 0x000fc800078e000a */
[----:B------:R-:W-:Y:S01]  /*c7d0*/  IMAD.HI.U32 R19, R4, R17, RZ ;  /* 0x0000001104137227 */ /* 0x000fe200078e00ff */
[----:B------:R-:W-:-:S03]  /*c7e0*/  ISETP.GE.AND P2, PT, R157, RZ, PT ;  /* 0x000000ff9d00720c */ /* 0x000fc60003f46270 */
[----:B------:R-:W-:Y:S02]  /*c7f0*/  @!P5 IMAD.IADD R12, R12, 0x1, -R3 ;  /* 0x000000010c0cd824 */ /* 0x000fe400078e0a03 */
[C---:B------:R-:W-:Y:S02]  /*c800*/  IMAD R9, R3.reuse, R18, R9 ;  /* 0x0000001203097224 */ /* 0x040fe400078e0209 */
[----:B------:R-:W-:Y:S02]  /*c810*/  IMAD.MOV R10, RZ, RZ, -R19 ;  /* 0x000000ffff0a7224 */ /* 0x000fe400078e0a13 */
[----:B------:R-:W-:Y:S01]  /*c820*/  @!P1 IMAD.MOV R20, RZ, RZ, -R20 ;  /* 0x000000ffff149224 */ /* 0x000fe200078e0a14 */
[C---:B------:R-:W-:Y:S01]  /*c830*/  ISETP.GT.U32.AND P1, PT, R3.reuse, R12, PT ;  /* 0x0000000c0300720c */ /* 0x040fe20003f24070 */
[----:B------:R-:W-:Y:S01]  /*c840*/  @!P4 IMAD.MOV R15, RZ, RZ, -R15 ;  /* 0x000000ffff0fc224 */ /* 0x000fe200078e0a0f */
[C---:B------:R-:W-:Y:S01]  /*c850*/  ISETP.GT.U32.AND P4, PT, R3.reuse, R9, PT ;  /* 0x000000090300720c */ /* 0x040fe20003f84070 */
[C---:B------:R-:W-:Y:S01]  /*c860*/  IMAD R10, R3.reuse, R10, R17 ;  /* 0x0000000a030a7224 */ /* 0x040fe200078e0211 */
[----:B------:R-:W-:Y:S01]  /*c870*/  ISETP.GT.U32.AND P0, PT, R3, R14, PT ;  /* 0x0000000e0300720c */ /* 0x000fe20003f04070 */
[----:B------:R-:W-:-:S03]  /*c880*/  @!P6 IMAD.IADD R11, R11, 0x1, -R3 ;  /* 0x000000010b0be824 */ /* 0x000fc600078e0a03 */
[----:B------:R-:W-:Y:S02]  /*c890*/  ISETP.GT.U32.AND P6, PT, R3, R10, PT ;  /* 0x0000000a0300720c */ /* 0x000fe40003fc4070 */
[----:B------:R-:W-:Y:S01]  /*c8a0*/  ISETP.GE.AND P3, PT, R158, RZ, PT ;  /* 0x000000ff9e00720c */ /* 0x000fe20003f66270 */
[----:B------:R-:W-:Y:S01]  /*c8b0*/  @!P2 IMAD.MOV R16, RZ, RZ, -R16 ;  /* 0x000000ffff10a224 */ /* 0x000fe200078e0a10 */
[----:B------:R-:W-:Y:S01]  /*c8c0*/  IABS R13, R163 ;  /* 0x000000a3000d7213 */ /* 0x000fe20000000000 */
[--C-:B------:R-:W-:Y:S01]  /*c8d0*/  @!P1 IMAD.IADD R12, R12, 0x1, -R3.reuse ;  /* 0x000000010c0c9824 */ /* 0x100fe200078e0a03 */
[----:B------:R-:W-:Y:S01]  /*c8e0*/  STL [R1+0x2ec], R20 ;  /* 0x0002ec1401007387 */ /* 0x000fe20000100800 */
[----:B------:R-:W-:-:S03]  /*c8f0*/  @!P4 IMAD.IADD R9, R9, 0x1, -R3 ;  /* 0x000000010909c824 */ /* 0x000fc600078e0a03 */
[----:B------:R-:W-:Y:S01]  /*c900*/  STL [R1+0x2e0], R15 ;  /* 0x0002e00f01007387 */ /* 0x000fe20000100800 */
[--C-:B------:R-:W-:Y:S01]  /*c910*/  @!P0 IMAD.IADD R14, R14, 0x1, -R3.reuse ;  /* 0x000000010e0e8824 */ /* 0x100fe200078e0a03 */
[----:B------:R-:W-:Y:S01]  /*c920*/  ISETP.GT.U32.AND P4, PT, R3, R9, PT ;  /* 0x000000090300720c */ /* 0x000fe20003f84070 */
[----:B------:R-:W-:Y:S01]  /*c930*/  @!P6 IMAD.IADD R10, R10, 0x1, -R3 ;  /* 0x000000010a0ae824 */ /* 0x000fe200078e0a03 */
[----:B------:R0:W-:Y:S01]  /*c940*/  STL [R1+0x2dc], R16 ;  /* 0x0002dc1001007387 */ /* 0x0001e20000100800 */
[----:B------:R-:W-:-:S03]  /*c950*/  IMAD.HI.U32 R18, R4, R13, RZ ;  /* 0x0000000d04127227 */ /* 0x000fc600078e00ff */
[----:B------:R-:W-:Y:S01]  /*c960*/  ISETP.GT.U32.AND P6, PT, R3, R10, PT ;  /* 0x0000000a0300720c */ /* 0x000fe20003fc4070 */
[----:B------:R-:W-:Y:S02]  /*c970*/  @!P3 IMAD.MOV R14, RZ, RZ, -R14 ;  /* 0x000000ffff0eb224 */ /* 0x000fe400078e0a0e */
[----:B0-----:R-:W-:Y:S01]  /*c980*/  IMAD.MOV.U32 R16, RZ, RZ, R12 ;  /* 0x000000ffff107224 */ /* 0x001fe200078e000c */
[----:B------:R-:W-:Y:S01]  /*c990*/  IABS R12, R164 ;  /* 0x000000a4000c7213 */ /* 0x000fe20000000000 */
[----:B------:R-:W-:Y:S02]  /*c9a0*/  IMAD.MOV.U32 R15, RZ, RZ, R11 ;  /* 0x000000ffff0f7224 */ /* 0x000fe400078e000b */
[----:B------:R-:W-:Y:S02]  /*c9b0*/  IMAD.MOV R18, RZ, RZ, -R18 ;  /* 0x000000ffff127224 */ /* 0x000fe400078e0a12 */
[----:B------:R-:W-:Y:S01]  /*c9c0*/  IMAD.HI.U32 R11, R4, R12, RZ ;  /* 0x0000000c040b7227 */ /* 0x000fe200078e00ff */
[----:B------:R0:W-:Y:S01]  /*c9d0*/  STL [R1+0x2d4], R14 ;  /* 0x0002d40e01007387 */ /* 0x0001e20000100800 */
[----:B------:R-:W-:-:S02]  /*c9e0*/  ISETP.GE.AND P0, PT, R159, RZ, PT ;  /* 0x000000ff9f00720c */ /* 0x000fc40003f06270 */
[----:B------:R-:W-:Y:S02]  /*c9f0*/  IMAD.MOV R11, RZ, RZ, -R11 ;  /* 0x000000ffff0b7224 */ /* 0x000fe400078e0a0b */
[----:B------:R-:W-:Y:S02]  /*ca00*/  @!P4 IMAD.IADD R9, R9, 0x1, -R3 ;  /* 0x000000010909c824 */ /* 0x000fe400078e0a03 */
[C---:B0-----:R-:W-:Y:S02]  /*ca10*/  IMAD R14, R3.reuse, R18, R13 ;  /* 0x00000012030e7224 */ /* 0x041fe400078e020d */
[----:B------:R-:W-:-:S03]  /*ca20*/  IMAD R12, R3, R11, R12 ;  /* 0x0000000b030c7224 */ /* 0x000fc600078e020c */
[C---:B------:R-:W-:Y:S01]  /*ca30*/  ISETP.GT.U32.AND P4, PT, R3.reuse, R14, PT ;  /* 0x0000000e0300720c */ /* 0x040fe20003f84070 */
[--C-:B------:R-:W-:Y:S01]  /*ca40*/  @!P6 IMAD.IADD R10, R10, 0x1, -R3.reuse ;  /* 0x000000010a0ae824 */ /* 0x100fe200078e0a03 */
[----:B------:R-:W-:Y:S02]  /*ca50*/  ISETP.GT.U32.AND P6, PT, R3, R12, PT ;  /* 0x0000000c0300720c */ /* 0x000fe40003fc4070 */
[----:B------:R-:W-:Y:S01]  /*ca60*/  ISETP.GE.AND P5, PT, R160, RZ, PT ;  /* 0x000000ffa000720c */ /* 0x000fe20003fa6270 */
[----:B------:R-:W-:Y:S01]  /*ca70*/  @!P0 IMAD.MOV R16, RZ, RZ, -R16 ;  /* 0x000000ffff108224 */ /* 0x000fe200078e0a10 */
[----:B------:R-:W-:Y:S02]  /*ca80*/  ISETP.GE.AND P2, PT, R161, RZ, PT ;  /* 0x000000ffa100720c */ /* 0x000fe40003f46270 */
[----:B------:R-:W-:Y:S02]  /*ca90*/  IABS R17, R165 ;  /* 0x000000a500117213 */ /* 0x000fe40000000000 */
[----:B------:R-:W-:Y:S01]  /*caa0*/  ISETP.GE.AND P3, PT, R162, RZ, PT ;  /* 0x000000ffa200720c */ /* 0x000fe20003f66270 */
[----:B------:R0:W-:Y:S01]  /*cab0*/  STL [R1+0x2d0], R16 ;  /* 0x0002d01001007387 */ /* 0x0001e20000100800 */
[----:B------:R-:W-:Y:S01]  /*cac0*/  IABS R18, R166 ;  /* 0x000000a600127213 */ /* 0x000fe20000000000 */
[----:B------:R-:W-:-:S02]  /*cad0*/  @!P4 IMAD.IADD R14, R14, 0x1, -R3 ;  /* 0x000000010e0ec824 */ /* 0x000fc400078e0a03 */
[----:B------:R-:W-:Y:S01]  /*cae0*/  IMAD.HI.U32 R20, R4, R17, RZ ;  /* 0x0000001104147227 */ /* 0x000fe200078e00ff */
[----:B0-----:R-:W-:-:S03]  /*caf0*/  IABS R16, R167 ;  /* 0x000000a700107213 */ /* 0x001fc60000000000 */
[----:B------:R-:W-:Y:S01]  /*cb00*/  @!P6 IMAD.IADD R12, R12, 0x1, -R3 ;  /* 0x000000010c0ce824 */ /* 0x000fe200078e0a03 */
[----:B------:R-:W-:Y:S01]  /*cb10*/  ISETP.GT.U32.AND P6, PT, R3, R14, PT ;  /* 0x0000000e0300720c */ /* 0x000fe20003fc4070 */
[----:B------:R-:W-:Y:S02]  /*cb20*/  @!P5 IMAD.MOV R15, RZ, RZ, -R15 ;  /* 0x000000ffff0fd224 */ /* 0x000fe400078e0a0f */
[----:B------:R-:W-:-:S04]  /*cb30*/  IMAD.HI.U32 R19, R4, R18, RZ ;  /* 0x0000001204137227 */ /* 0x000fc800078e00ff */
[----:B------:R-:W-:-:S04]  /*cb40*/  IMAD.HI.U32 R13, R4, R16, RZ ;  /* 0x00000010040d7227 */ /* 0x000fc800078e00ff */
[----:B------:R-:W-:Y:S02]  /*cb50*/  IMAD.MOV R20, RZ, RZ, -R20 ;  /* 0x000000ffff147224 */ /* 0x000fe400078e0a14 */
[----:B------:R-:W-:Y:S01]  /*cb60*/  IMAD.MOV.U32 R21, RZ, RZ, R9 ;  /* 0x000000ffff157224 */ /* 0x000fe200078e0009 */
[----:B------:R0:W-:Y:S01]  /*cb70*/  STL [R1+0x2c4], R15 ;  /* 0x0002c40f01007387 */ /* 0x0001e20000100800 */
[----:B------:R-:W-:Y:S02]  /*cb80*/  IMAD.MOV R19, RZ, RZ, -R19 ;  /* 0x000000ffff137224 */ /* 0x000fe400078e0a13 */
[----:B------:R-:W-:Y:S02]  /*cb90*/  IMAD.MOV R13, RZ, RZ, -R13 ;  /* 0x000000ffff0d7224 */ /* 0x000fe400078e0a0d */
[C---:B------:R-:W-:Y:S02]  /*cba0*/  IMAD R17, R3.reuse, R20, R17 ;  /* 0x0000001403117224 */ /* 0x040fe400078e0211 */
[----:B------:R-:W-:Y:S01]  /*cbb0*/  @!P2 IMAD.MOV R21, RZ, RZ, -R21 ;  /* 0x000000ffff15a224 */ /* 0x000fe200078e0a15 */
[----:B------:R-:W-:-:S02]  /*cbc0*/  ISETP.GT.U32.AND P2, PT, R3, R12, PT ;  /* 0x0000000c0300720c */ /* 0x000fc40003f44070 */
[----:B0-----:R-:W-:Y:S01]  /*cbd0*/  IABS R15, R168 ;  /* 0x000000a8000f7213 */ /* 0x001fe20000000000 */
[C---:B------:R-:W-:Y:S01]  /*cbe0*/  IMAD R18, R3.reuse, R19, R18 ;  /* 0x0000001303127224 */ /* 0x040fe200078e0212 */
[----:B------:R-:W-:Y:S01]  /*cbf0*/  IABS R19, R171 ;  /* 0x000000ab00137213 */ /* 0x000fe20000000000 */
[----:B------:R-:W-:Y:S01]  /*cc00*/  @!P3 IMAD.MOV R10, RZ, RZ, -R10 ;  /* 0x000000ffff0ab224 */ /* 0x000fe200078e0a0a */
[C---:B------:R-:W-:Y:S01]  /*cc10*/  ISETP.GT.U32.AND P3, PT, R3.reuse, R17, PT ;  /* 0x000000110300720c */ /* 0x040fe20003f64070 */
[C---:B------:R-:W-:Y:S01]  /*cc20*/  IMAD R16, R3.reuse, R13, R16 ;  /* 0x0000000d03107224 */ /* 0x040fe200078e0210 */
[----:B------:R-:W-:Y:S01]  /*cc30*/  IABS R13, R169 ;  /* 0x000000a9000d7213 */ /* 0x000fe20000000000 */
[----:B------:R-:W-:Y:S01]  /*cc40*/  IMAD.HI.U32 R11, R4, R15, RZ ;  /* 0x0000000f040b7227 */ /* 0x000fe200078e00ff */
[----:B------:R-:W-:Y:S03]  /*cc50*/  STL [R1+0x2b8], R21 ;  /* 0x0002b81501007387 */ /* 0x000fe60000100800 */
[----:B------:R-:W-:Y:S01]  /*cc60*/  @!P6 IMAD.IADD R14, R14, 0x1, -R3 ;  /* 0x000000010e0ee824 */ /* 0x000fe200078e0a03 */
[----:B------:R0:W-:Y:S01]  /*cc70*/  STL [R1+0x2b4], R10 ;  /* 0x0002b40a01007387 */ /* 0x0001e20000100800 */
[----:B------:R-:W-:Y:S01]  /*cc80*/  ISETP.GT.U32.AND P6, PT, R3, R18, PT ;  /* 0x000000120300720c */ /* 0x000fe20003fc4070 */
[----:B------:R-:W-:-:S02]  /*cc90*/  IMAD.MOV R11, RZ, RZ, -R11 ;  /* 0x000000ffff0b7224 */ /* 0x000fc400078e0a0b */
[----:B------:R-:W-:Y:S02]  /*cca0*/  @!P2 IMAD.IADD R12, R12, 0x1, -R3 ;  /* 0x000000010c0ca824 */ /* 0x000fe400078e0a03 */
[----:B0-----:R-:W-:Y:S02]  /*ccb0*/  IMAD.MOV.U32 R10, RZ, RZ, R19 ;  /* 0x000000ffff0a7224 */ /* 0x001fe400078e0013 */
[----:B------:R-:W-:Y:S01]  /*ccc0*/  IMAD.HI.U32 R19, R4, R13, RZ ;  /* 0x0000000d04137227 */ /* 0x000fe200078e00ff */
[----:B------:R-:W-:-:S03]  /*ccd0*/  ISETP.GT.U32.AND P2, PT, R3, R16, PT ;  /* 0x000000100300720c */ /* 0x000fc60003f44070 */
[----:B------:R-:W-:Y:S02]  /*cce0*/  IMAD R15, R3, R11, R15 ;  /* 0x0000000b030f7224 */ /* 0x000fe400078e020f */
[----:B------:R-:W-:Y:S02]  /*ccf0*/  IMAD.MOV R19, RZ, RZ, -R19 ;  /* 0x000000ffff137224 */ /* 0x000fe400078e0a13 */
[----:B------:R-:W-:Y:S01]  /*cd00*/  @!P3 IMAD.IADD R17, R17, 0x1, -R3 ;  /* 0x000000011111b824 */ /* 0x000fe200078e0a03 */
[C---:B------:R-:W-:Y:S01]  /*cd10*/  ISETP.GT.U32.AND P3, PT, R3.reuse, R15, PT ;  /* 0x0000000f0300720c */ /* 0x040fe20003f64070 */
[----:B------:R-:W-:Y:S02]  /*cd20*/  IMAD R13, R3, R19, R13 ;  /* 0x00000013030d7224 */ /* 0x000fe400078e020d */
[----:B------:R-:W-:Y:S01]  /*cd30*/  @!P6 IMAD.IADD R18, R18, 0x1, -R3 ;  /* 0x000000011212e824 */ /* 0x000fe200078e0a03 */
[----:B------:R-:W-:Y:S02]  /*cd40*/  ISETP.GE.AND P1, PT, R163, RZ, PT ;  /* 0x000000ffa300720c */ /* 0x000fe40003f26270 */
[----:B------:R-:W-:-:S02]  /*cd50*/  ISETP.GT.U32.AND P6, PT, R3, R13, PT ;  /* 0x0000000d0300720c */ /* 0x000fc40003fc4070 */
[----:B------:R-:W-:Y:S01]  /*cd60*/  IABS R11, R170 ;  /* 0x000000aa000b7213 */ /* 0x000fe20000000000 */
[----:B------:R-:W-:Y:S01]  /*cd70*/  @!P2 IMAD.IADD R16, R16, 0x1, -R3 ;  /* 0x000000011010a824 */ /* 0x000fe200078e0a03 */
[----:B------:R-:W-:-:S03]  /*cd80*/  ISETP.GT.U32.AND P2, PT, R3, R17, PT ;  /* 0x000000110300720c */ /* 0x000fc60003f44070 */
[----:B------:R-:W-:Y:S01]  /*cd90*/  IMAD.HI.U32 R21, R4, R11, RZ ;  /* 0x0000000b04157227 */ /* 0x000fe200078e00ff */
[----:B------:R-:W-:-:S03]  /*cda0*/  IABS R9, R172 ;  /* 0x000000ac00097213 */ /* 0x000fc60000000000 */
[----:B------:R-:W-:Y:S01]  /*cdb0*/  @!P3 IMAD.IADD R15, R15, 0x1, -R3 ;  /* 0x000000010f0fb824 */ /* 0x000fe200078e0a03 */
[----:B------:R-:W-:Y:S01]  /*cdc0*/  ISETP.GE.AND P0, PT, R164, RZ, PT ;  /* 0x000000ffa400720c */ /* 0x000fe20003f06270 */
[----:B------:R-:W-:Y:S02]  /*cdd0*/  IMAD.MOV.U32 R22, RZ, RZ, R14 ;  /* 0x000000ffff167224 */ /* 0x000fe400078e000e */
[----:B------:R-:W-:Y:S02]  /*cde0*/  IMAD.MOV R21, RZ, RZ, -R21 ;  /* 0x000000ffff157224 */ /* 0x000fe400078e0a15 */
[----:B------:R-:W-:Y:S01]  /*cdf0*/  @!P6 IMAD.IADD R13, R13, 0x1, -R3 ;  /* 0x000000010d0de824 */ /* 0x000fe200078e0a03 */
[C---:B------:R-:W-:Y:S01]  /*ce00*/  ISETP.GT.U32.AND P6, PT, R3.reuse, R15, PT ;  /* 0x0000000f0300720c */ /* 0x040fe20003fc4070 */
[----:B------:R-:W-:Y:S01]  /*ce10*/  @!P1 IMAD.MOV R22, RZ, RZ, -R22 ;  /* 0x000000ffff169224 */ /* 0x000fe200078e0a16 */
[----:B------:R-:W-:Y:S01]  /*ce20*/  ISETP.GT.U32.AND P1, PT, R3, R18, PT ;  /* 0x000000120300720c */ /* 0x000fe20003f24070 */
[----:B------:R-:W-:-:S04]  /*ce30*/  IMAD.HI.U32 R19, R4, R9, RZ ;  /* 0x0000000904137227 */ /* 0x000fc800078e00ff */
[C---:B------:R-:W-:Y:S02]  /*ce40*/  IMAD R11, R3.reuse, R21, R11 ;  /* 0x00000015030b7224 */ /* 0x040fe400078e020b */
[----:B------:R-:W-:Y:S01]  /*ce50*/  IMAD.HI.U32 R20, R4, R10, RZ ;  /* 0x0000000a04147227 */ /* 0x000fe200078e00ff */
[----:B------:R-:W-:-:S03]  /*ce60*/  ISETP.GT.U32.AND P3, PT, R3, R16, PT ;  /* 0x000000100300720c */ /* 0x000fc60003f64070 */
[----:B------:R-:W-:Y:S02]  /*ce70*/  IMAD.MOV R19, RZ, RZ, -R19 ;  /* 0x000000ffff137224 */ /* 0x000fe400078e0a13 */
[----:B------:R-:W-:Y:S01]  /*ce80*/  @!P2 IMAD.IADD R17, R17, 0x1, -R3 ;  /* 0x000000011111a824 */ /* 0x000fe200078e0a03 */
[C---:B------:R-:W-:Y:S01]  /*ce90*/  ISETP.GT.U32.AND P2, PT, R3.reuse, R11, PT ;  /* 0x0000000b0300720c */ /* 0x040fe20003f44070 */
[----:B------:R-:W-:Y:S02]  /*cea0*/  IMAD.MOV R20, RZ, RZ, -R20 ;  /* 0x000000ffff147224 */ /* 0x000fe400078e0a14 */
[C---:B------:R-:W-:Y:S02]  /*ceb0*/  IMAD R9, R3.reuse, R19, R9 ;  /* 0x0000001303097224 */ /* 0x040fe400078e0209 */
[----:B------:R-:W-:Y:S02]  /*cec0*/  IMAD R10, R3, R20, R10 ;  /* 0x00000014030a7224 */ /* 0x000fe400078e020a */
[----:B------:R-:W-:Y:S01]  /*ced0*/  @!P0 IMAD.MOV R12, RZ, RZ, -R12 ;  /* 0x000000ffff0c8224 */ /* 0x000fe200078e0a0c */
[----:B------:R-:W-:Y:S01]  /*cee0*/  IABS R14, R173 ;  /* 0x000000ad000e7213 */ /* 0x000fe20000000000 */
[--C-:B------:R-:W-:Y:S01]  /*cef0*/  @!P6 IMAD.IADD R15, R15, 0x1, -R3.reuse ;  /* 0x000000010f0fe824 */ /* 0x100fe200078e0a03 */
[C---:B------:R-:W-:Y:S01]  /*cf00*/  ISETP.GT.U32.AND P0, PT, R3.reuse, R13, PT ;  /* 0x0000000d0300720c */ /* 0x040fe20003f04070 */
[----:B------:R-:W-:Y:S01]  /*cf10*/  STL [R1+0x29c], R22 ;  /* 0x00029c1601007387 */ /* 0x000fe20000100800 */
[----:B------:R-:W-:Y:S01]  /*cf20*/  @!P1 IMAD.IADD R18, R18, 0x1, -R3 ;  /* 0x0000000112129824 */ /* 0x000fe200078e0a03 */
[----:B------:R-:W-:-:S02]  /*cf30*/  ISETP.GT.U32.AND P6, PT, R3, R9, PT ;  /* 0x000000090300720c */ /* 0x000fc40003fc4070 */
[----:B------:R0:W-:Y:S01]  /*cf40*/  STL [R1+0x298], R12 ;  /* 0x0002980c01007387 */ /* 0x0001e20000100800 */
[----:B------:R-:W-:Y:S01]  /*cf50*/  ISETP.GT.U32.AND P1, PT, R3, R10, PT ;  /* 0x0000000a0300720c */ /* 0x000fe20003f24070 */
[----:B------:R-:W-:Y:S01]  /*cf60*/  IMAD.HI.U32 R20, R4, R14, RZ ;  /* 0x0000000e04147227 */ /* 0x000fe200078e00ff */
[----:B------:R-:W-:Y:S02]  /*cf70*/  ISETP.GE.AND P4, PT, R166, RZ, PT ;  /* 0x000000ffa600720c */ /* 0x000fe40003f86270 */
[----:B------:R-:W-:Y:S01]  /*cf80*/  ISETP.GE.AND P5, PT, R165, RZ, PT ;  /* 0x000000ffa500720c */ /* 0x000fe20003fa6270 */
[--C-:B------:R-:W-:Y:S01]  /*cf90*/  @!P3 IMAD.IADD R16, R16, 0x1, -R3.reuse ;  /* 0x000000011010b824 */ /* 0x100fe200078e0a03 */
[----:B0-----:R-:W-:Y:S01]  /*cfa0*/  IABS R12, R174 ;  /* 0x000000ae000c7213 */ /* 0x001fe20000000000 */
[----:B------:R-:W-:Y:S01]  /*cfb0*/  @!P2 IMAD.IADD R11, R11, 0x1, -R3 ;  /* 0x000000010b0ba824 */ /* 0x000fe200078e0a03 */
[----:B------:R-:W-:Y:S01]  /*cfc0*/  ISETP.GE.AND P3, PT, R167, RZ, PT ;  /* 0x000000ffa700720c */ /* 0x000fe20003f66270 */
[----:B------:R-:W-:Y:S01]  /*cfd0*/  IMAD.MOV R20, RZ, RZ, -R20 ;  /* 0x000000ffff147224 */ /* 0x000fe200078e0a14 */
[----:B------:R-:W-:Y:S01]  /*cfe0*/  ISETP.GE.AND P2, PT, R169, RZ, PT ;  /* 0x000000ffa900720c */ /* 0x000fe20003f46270 */
[----:B------:R-:W-:-:S04]  /*cff0*/  IMAD.HI.U32 R19, R4, R12, RZ ;  /* 0x0000000c04137227 */ /* 0x000fc800078e00ff */
[----:B------:R-:W-:Y:S02]  /*d000*/  @!P0 IMAD.IADD R13, R13, 0x1, -R3 ;  /* 0x000000010d0d8824 */ /* 0x000fe400078e0a03 */
[----:B------:R-:W-:Y:S02]  /*d010*/  IMAD.MOV R21, RZ, RZ, -R19 ;  /* 0x000000ffff157224 */ /* 0x000fe400078e0a13 */
[----:B------:R-:W-:Y:S02]  /*d020*/  IMAD R14, R3, R20, R14 ;  /* 0x00000014030e7224 */ /* 0x000fe400078e020e */
[----:B------:R-:W-:Y:S02]  /*d030*/  IMAD.MOV.U32 R22, RZ, RZ, R18 ;  /* 0x000000ffff167224 */ /* 0x000fe400078e0012 */
[----:B------:R-:W-:Y:S01]  /*d040*/  @!P6 IMAD.IADD R9, R9, 0x1, -R3 ;  /* 0x000000010909e824 */ /* 0x000fe200078e0a03 */
[----:B------:R-:W-:Y:S01]  /*d050*/  ISETP.GT.U32.AND P6, PT, R3, R11, PT ;  /* 0x0000000b0300720c */ /* 0x000fe20003fc4070 */
[----:B------:R-:W-:-:S02]  /*d060*/  IMAD.MOV.U32 R18, RZ, RZ, R16 ;  /* 0x000000ffff127224 */ /* 0x000fc400078e0010 */
[----:B------:R-:W-:Y:S02]  /*d070*/  @!P1 IMAD.IADD R10, R10, 0x1, -R3 ;  /* 0x000000010a0a9824 */ /* 0x000fe400078e0a03 */
[----:B------:R-:W-:Y:S02]  /*d080*/  IMAD.MOV.U32 R23, RZ, RZ, R17 ;  /* 0x000000ffff177224 */ /* 0x000fe400078e0011 */
[----:B------:R-:W-:Y:S01]  /*d090*/  IMAD.MOV.U32 R16, RZ, RZ, R15 ;  /* 0x000000ffff107224 */ /* 0x000fe200078e000f */
[----:B------:R-:W-:Y:S01]  /*d0a0*/  ISETP.GE.AND P0, PT, R168, RZ, PT ;  /* 0x000000ffa800720c */ /* 0x000fe20003f06270 */
[C---:B------:R-:W-:Y:S02]  /*d0b0*/  IMAD R12, R3.reuse, R21, R12 ;  /* 0x00000015030c7224 */ /* 0x040fe400078e020c */
[----:B------:R-:W-:Y:S01]  /*d0c0*/  @!P4 IMAD.MOV R22, RZ, RZ, -R22 ;  /* 0x000000ffff16c224 */ /* 0x000fe200078e0a16 */
[C---:B------:R-:W-:Y:S01]  /*d0d0*/  ISETP.GT.U32.AND P4, PT, R3.reuse, R14, PT ;  /* 0x0000000e0300720c */ /* 0x040fe20003f84070 */
[----:B------:R-:W-:Y:S01]  /*d0e0*/  IMAD.MOV.U32 R15, RZ, RZ, R13 ;  /* 0x000000ffff0f7224 */ /* 0x000fe200078e000d */
[----:B------:R-:W-:Y:S01]  /*d0f0*/  IABS R19, R175 ;  /* 0x000000af00137213 */ /* 0x000fe20000000000 */
[----:B------:R-:W-:Y:S01]  /*d100*/  @!P5 IMAD.MOV R23, RZ, RZ, -R23 ;  /* 0x000000ffff17d224 */ /* 0x000fe200078e0a17 */
[C---:B------:R-:W-:Y:S01]  /*d110*/  ISETP.GT.U32.AND P5, PT, R3.reuse, R10, PT ;  /* 0x0000000a0300720c */ /* 0x040fe20003fa4070 */
[----:B------:R-:W-:Y:S01]  /*d120*/  @!P3 IMAD.MOV R18, RZ, RZ, -R18 ;  /* 0x000000ffff12b224 */ /* 0x000fe200078e0a12 */
[C---:B------:R-:W-:Y:S01]  /*d130*/  ISETP.GT.U32.AND P3, PT, R3.reuse, R9, PT ;  /* 0x000000090300720c */ /* 0x040fe20003f64070 */
[----:B------:R-:W-:Y:S01]  /*d140*/  @!P2 IMAD.MOV R15, RZ, RZ, -R15 ;  /* 0x000000ffff0fa224 */ /* 0x000fe200078e0a0f */
[----:B------:R-:W-:Y:S01]  /*d150*/  ISETP.GT.U32.AND P2, PT, R3, R12, PT ;  /* 0x0000000c0300720c */ /* 0x000fe20003f44070 */
[----:B------:R-:W-:-:S02]  /*d160*/  IMAD.MOV.U32 R17, RZ, RZ, R19 ;  /* 0x000000ffff117224 */ /* 0x000fc400078e0013 */
[--C-:B------:R-:W-:Y:S01]  /*d170*/  @!P6 IMAD.IADD R11, R11, 0x1, -R3.reuse ;  /* 0x000000010b0be824 */ /* 0x100fe200078e0a03 */
[----:B------:R-:W-:Y:S01]  /*d180*/  ISETP.GE.AND P6, PT, R172, RZ, PT ;  /* 0x000000ffac00720c */ /* 0x000fe20003fc6270 */
[----:B------:R-:W-:Y:S01]  /*d190*/  IMAD.HI.U32 R13, R4, R17, RZ ;  /* 0x00000011040d7227 */ /* 0x000fe200078e00ff */
[----:B------:R-:W-:Y:S01]  /*d1a0*/  ISETP.GE.AND P1, PT, R170, RZ, PT ;  /* 0x000000ffaa00720c */ /* 0x000fe20003f26270 */
[----:B------:R-:W-:Y:S02]  /*d1b0*/  STL [R1+0x288], R23 ;  /* 0x0002881701007387 */ /* 0x000fe40000100800 */
[----:B------:R-:W-:Y:S02]  /*d1c0*/  @!P0 IMAD.MOV R16, RZ, RZ, -R16 ;  /* 0x000000ffff108224 */ /* 0x000fe400078e0a10 */
[--C-:B------:R-:W-:Y:S01]  /*d1d0*/  @!P4 IMAD.IADD R14, R14, 0x1, -R3.reuse ;  /* 0x000000010e0ec824 */ /* 0x100fe200078e0a03 */
[----:B------:R-:W-:Y:S01]  /*d1e0*/  STL [R1+0x284], R22 ;  /* 0x0002841601007387 */ /* 0x000fe20000100800 */
[----:B------:R-:W-:Y:S01]  /*d1f0*/  @!P5 IMAD.IADD R10, R10, 0x1, -R3 ;  /* 0x000000010a0ad824 */ /* 0x000fe200078e0a03 */
[----:B------:R-:W-:Y:S01]  /*d200*/  ISETP.GE.AND P0, PT, R171, RZ, PT ;  /* 0x000000ffab00720c */ /* 0x000fe20003f06270 */
[----:B------:R-:W-:Y:S01]  /*d210*/  IMAD.MOV R13, RZ, RZ, -R13 ;  /* 0x000000ffff0d7224 */ /* 0x000fe200078e0a0d */
[----:B------:R0:W-:Y:S01]  /*d220*/  STL [R1+0x280], R18 ;  /* 0x0002801201007387 */ /* 0x0001e20000100800 */
[----:B------:R-:W-:-:S02]  /*d230*/  @!P3 IMAD.IADD R9, R9, 0x1, -R3 ;  /* 0x000000010909b824 */ /* 0x000fc400078e0a03 */
[----:B------:R-:W-:Y:S01]  /*d240*/  @!P2 IMAD.IADD R12, R12, 0x1, -R3 ;  /* 0x000000010c0ca824 */ /* 0x000fe200078e0a03 */
[----:B------:R1:W-:Y:S01]  /*d250*/  STL [R1+0x27c], R16 ;  /* 0x00027c1001007387 */ /* 0x0003e20000100800 */
[C---:B------:R-:W-:Y:S01]  /*d260*/  ISETP.GT.U32.AND P2, PT, R3.reuse, R14, PT ;  /* 0x0000000e0300720c */ /* 0x040fe20003f44070 */
[----:B------:R-:W-:Y:S02]  /*d270*/  IMAD R17, R3, R13, R17 ;  /* 0x0000000d03117224 */ /* 0x000fe400078e0211 */
[----:B------:R2:W-:Y:S01]  /*d280*/  STL [R1+0x278], R15 ;  /* 0x0002780f01007387 */ /* 0x0005e20000100800 */
[----:B------:R-:W-:Y:S01]  /*d290*/  IMAD.MOV.U32 R13, RZ, RZ, R9 ;  /* 0x000000ffff0d7224 */ /* 0x000fe200078e0009 */
[----:B0-----:R-:W-:Y:S01]  /*d2a0*/  IABS R18, R176 ;  /* 0x000000b000127213 */ /* 0x001fe20000000000 */
[----:B-1----:R-:W-:Y:S02]  /*d2b0*/  IMAD.MOV.U32 R16, RZ, RZ, R11 ;  /* 0x000000ffff107224 */ /* 0x002fe400078e000b */
[----:B--2---:R-:W-:Y:S01]  /*d2c0*/  IMAD.MOV.U32 R15, RZ, RZ, R10 ;  /* 0x000000ffff0f7224 */ /* 0x004fe200078e000a */
[----:B------:R-:W-:Y:S01]  /*d2d0*/  IABS R10, R177 ;  /* 0x000000b1000a7213 */ /* 0x000fe20000000000 */
[----:B------:R-:W-:Y:S01]  /*d2e0*/  @!P6 IMAD.MOV R13, RZ, RZ, -R13 ;  /* 0x000000ffff0de224 */ /* 0x000fe200078e0a0d */
[----:B------:R-:W-:Y:S01]  /*d2f0*/  ISETP.GE.AND P5, PT, R173, RZ, PT ;  /* 0x000000ffad00720c */ /* 0x000fe20003fa6270 */
[----:B------:R-:W-:Y:S01]  /*d300*/  @!P1 IMAD.MOV R16, RZ, RZ, -R16 ;  /* 0x000000ffff109224 */ /* 0x000fe200078e0a10 */
[C---:B------:R-:W-:Y:S01]  /*d310*/  ISETP.GT.U32.AND P6, PT, R3.reuse, R17, PT ;  /* 0x000000110300720c */ /* 0x040fe20003fc4070 */
[----:B------:R-:W-:Y:S01]  /*d320*/  IMAD.MOV.U32 R9, RZ, RZ, R10 ;  /* 0x000000ffff097224 */ /* 0x000fe200078e000a */
[----:B------:R-:W-:Y:S01]  /*d330*/  IABS R11, R178 ;  /* 0x000000b2000b7213 */ /* 0x000fe20000000000 */
[----:B------:R-:W-:Y:S01]  /*d340*/  IMAD.HI.U32 R10, R4, R18, RZ ;  /* 0x00000012040a7227 */ /* 0x000fe200078e00ff */
[----:B------:R-:W-:Y:S01]  /*d350*/  ISETP.GT.U32.AND P1, PT, R3, R12, PT ;  /* 0x0000000c0300720c */ /* 0x000fe20003f24070 */
[----:B------:R0:W-:Y:S02]  /*d360*/  STL [R1+0x270], R16 ;  /* 0x0002701001007387 */ /* 0x0001e40000100800 */
[----:B------:R-:W-:-:S02]  /*d370*/  @!P0 IMAD.MOV R15, RZ, RZ, -R15 ;  /* 0x000000ffff0f8224 */ /* 0x000fc400078e0a0f */
[----:B------:R-:W-:Y:S02]  /*d380*/  @!P2 IMAD.IADD R14, R14, 0x1, -R3 ;  /* 0x000000010e0ea824 */ /* 0x000fe400078e0a03 */
[----:B------:R-:W-:Y:S01]  /*d390*/  IMAD.MOV R10, RZ, RZ, -R10 ;  /* 0x000000ffff0a7224 */ /* 0x000fe200078e0a0a */
[----:B------:R1:W-:Y:S01]  /*d3a0*/  STL [R1+0x26c], R15 ;  /* 0x00026c0f01007387 */ /* 0x0003e20000100800 */
[----:B0-----:R-:W-:Y:S01]  /*d3b0*/  IMAD.HI.U32 R16, R4, R11, RZ ;  /* 0x0000000b04107227 */ /* 0x001fe200078e00ff */
[----:B------:R-:W-:Y:S02]  /*d3c0*/  ISETP.GE.AND P3, PT, R174, RZ, PT ;  /* 0x000000ffae00720c */ /* 0x000fe40003f66270 */
[----:B------:R0:W-:Y:S01]  /*d3d0*/  STL [R1+0x268], R13 ;  /* 0x0002680d01007387 */ /* 0x0001e20000100800 */
[----:B------:R-:W-:Y:S02]  /*d3e0*/  IMAD R18, R3, R10, R18 ;  /* 0x0000000a03127224 */ /* 0x000fe400078e0212 */
[----:B------:R-:W-:Y:S01]  /*d3f0*/  IMAD.MOV.U32 R20, RZ, RZ, R14 ;  /* 0x000000ffff147224 */ /* 0x000fe200078e000e */
[----:B-1----:R-:W-:Y:S01]  /*d400*/  IABS R15, R179 ;  /* 0x000000b3000f7213 */ /* 0x002fe20000000000 */
[----:B------:R-:W-:-:S02]  /*d410*/  IMAD.MOV R10, RZ, RZ, -R16 ;  /* 0x000000ffff0a7224 */ /* 0x000fc400078e0a10 */
[----:B------:R-:W-:Y:S02]  /*d420*/  @!P6 IMAD.IADD R17, R17, 0x1, -R3 ;  /* 0x000000011111e824 */ /* 0x000fe400078e0a03 */
[----:B0-----:R-:W-:-:S04]  /*d430*/  IMAD.HI.U32 R13, R4, R9, RZ ;  /* 0x00000009040d7227 */ /* 0x001fc800078e00ff */
[----:B------:R-:W-:Y:S01]  /*d440*/  @!P5 IMAD.MOV R20, RZ, RZ, -R20 ;  /* 0x000000ffff14d224 */ /* 0x000fe200078e0a14 */
[C---:B------:R-:W-:Y:S01]  /*d450*/  ISETP.GT.U32.AND P5, PT, R3.reuse, R18, PT ;  /* 0x000000120300720c */ /* 0x040fe20003fa4070 */
[C---:B------:R-:W-:Y:S02]  /*d460*/  IMAD R11, R3.reuse, R10, R11 ;  /* 0x0000000a030b7224 */ /* 0x040fe400078e020b */
[----:B------:R-:W-:Y:S02]  /*d470*/  @!P1 IMAD.IADD R12, R12, 0x1, -R3 ;  /* 0x000000010c0c9824 */ /* 0x000fe400078e0a03 */
[----:B------:R-:W-:Y:S02]  /*d480*/  IMAD.MOV R13, RZ, RZ, -R13 ;  /* 0x000000ffff0d7224 */ /* 0x000fe400078e0a0d */
[----:B------:R-:W-:Y:S01]  /*d490*/  IMAD.HI.U32 R10, R4, R15, RZ ;  /* 0x0000000f040a7227 */ /* 0x000fe200078e00ff */
[----:B------:R-:W-:-:S03]  /*d4a0*/  ISETP.GT.U32.AND P6, PT, R3, R17, PT ;  /* 0x000000110300720c */ /* 0x000fc60003fc4070 */
[C---:B------:R-:W-:Y:S02]  /*d4b0*/  IMAD R9, R3.reuse, R13, R9 ;  /* 0x0000000d03097224 */ /* 0x040fe400078e0209 */
[----:B------:R-:W-:Y:S02]  /*d4c0*/  IMAD.MOV.U32 R19, RZ, RZ, R12 ;  /* 0x000000ffff137224 */ /* 0x000fe400078e000c */
[----:B------:R-:W-:Y:S02]  /*d4d0*/  IMAD.MOV R10, RZ, RZ, -R10 ;  /* 0x000000ffff0a7224 */ /* 0x000fe400078e0a0a */
[----:B------:R-:W-:Y:S01]  /*d4e0*/  @!P3 IMAD.MOV R19, RZ, RZ, -R19 ;  /* 0x000000ffff13b224 */ /* 0x000fe200078e0a13 */
[C---:B------:R-:W-:Y:S01]  /*d4f0*/  ISETP.GT.U32.AND P3, PT, R3.reuse, R9, PT ;  /* 0x000000090300720c */ /* 0x040fe20003f64070 */
[----:B------:R-:W-:Y:S01]  /*d500*/  IMAD R15, R3, R10, R15 ;  /* 0x0000000a030f7224 */ /* 0x000fe200078e020f */
[----:B------:R-:W-:Y:S01]  /*d510*/  ISETP.GE.AND P4, PT, R175, RZ, PT ;  /* 0x000000ffaf00720c */ /* 0x000fe20003f86270 */
[----:B------:R-:W-:-:S03]  /*d520*/  @!P5 IMAD.IADD R18, R18, 0x1, -R3 ;  /* 0x000000011212d824 */ /* 0x000fc600078e0a03 */
[----:B------:R-:W-:Y:S01]  /*d530*/  ISETP.GT.U32.AND P5, PT, R3, R15, PT ;  /* 0x0000000f0300720c */ /* 0x000fe20003fa4070 */
[--C-:B------:R-:W-:Y:S01]  /*d540*/  @!P6 IMAD.IADD R17, R17, 0x1, -R3.reuse ;  /* 0x000000011111e824 */ /* 0x100fe200078e0a03 */
[----:B------:R-:W-:Y:S02]  /*d550*/  ISETP.GT.U32.AND P6, PT, R3, R11, PT ;  /* 0x0000000b0300720c */ /* 0x000fe40003fc4070 */
[----:B------:R-:W-:Y:S01]  /*d560*/  IABS R12, R181 ;  /* 0x000000b5000c7213 */ /* 0x000fe20000000000 */
[----:B------:R-:W-:Y:S02]  /*d570*/  STL [R1+0x264], R20 ;  /* 0x0002641401007387 */ /* 0x000fe40000100800 */
[----:B------:R-:W-:Y:S02]  /*d580*/  @!P3 IMAD.IADD R9, R9, 0x1, -R3 ;  /* 0x000000010909b824 */ /* 0x000fe400078e0a03 */
[----:B------:R0:W-:Y:S01]  /*d590*/  STL [R1+0x250], R19 ;  /* 0x0002501301007387 */ /* 0x0001e20000100800 */
[----:B------:R-:W-:Y:S01]  /*d5a0*/  IMAD.HI.U32 R16, R4, R12, RZ ;  /* 0x0000000c04107227 */ /* 0x000fe200078e00ff */
[----:B------:R-:W-:-:S03]  /*d5b0*/  IABS R10, R182 ;  /* 0x000000b6000a7213 */ /* 0x000fc60000000000 */
[----:B------:R-:W-:Y:S02]  /*d5c0*/  @!P5 IMAD.IADD R15, R15, 0x1, -R3 ;  /* 0x000000010f0fd824 */ /* 0x000fe400078e0a03 */
[----:B0-----:R-:W-:Y:S02]  /*d5d0*/  IMAD.MOV.U32 R19, RZ, RZ, R17 ;  /* 0x000000ffff137224 */ /* 0x001fe400078e0011 */
[----:B------:R-:W-:Y:S02]  /*d5e0*/  IMAD.MOV R16, RZ, RZ, -R16 ;  /* 0x000000ffff107224 */ /* 0x000fe400078e0a10 */
[----:B------:R-:W-:Y:S01]  /*d5f0*/  @!P4 IMAD.MOV R19, RZ, RZ, -R19 ;  /* 0x000000ffff13c224 */ /* 0x000fe200078e0a13 */
[----:B------:R-:W-:Y:S01]  /*d600*/  ISETP.GT.U32.AND P4, PT, R3, R9, PT ;  /* 0x000000090300720c */ /* 0x000fe20003f84070 */
[----:B------:R-:W-:Y:S01]  /*d610*/  @!P6 IMAD.IADD R11, R11, 0x1, -R3 ;  /* 0x000000010b0be824 */ /* 0x000fe200078e0a03 */
[----:B------:R-:W-:Y:S01]  /*d620*/  IABS R14, R180 ;  /* 0x000000b4000e7213 */ /* 0x000fe20000000000 */
[C---:B------:R-:W-:Y:S01]  /*d630*/  IMAD R12, R3.reuse, R16, R12 ;  /* 0x00000010030c7224 */ /* 0x040fe200078e020c */
[C---:B------:R-:W-:Y:S01]  /*d640*/  ISETP.GT.U32.AND P5, PT, R3.reuse, R15, PT ;  /* 0x0000000f0300720c */ /* 0x040fe20003fa4070 */
[----:B------:R-:W-:Y:S01]  /*d650*/  IMAD.HI.U32 R16, R4, R10, RZ ;  /* 0x0000000a04107227 */ /* 0x000fe200078e00ff */
[----:B------:R-:W-:-:S03]  /*d660*/  ISETP.GT.U32.AND P6, PT, R3, R11, PT ;  /* 0x0000000b0300720c */ /* 0x000fc60003fc4070 */
[----:B------:R-:W-:Y:S01]  /*d670*/  IMAD.HI.U32 R13, R4, R14, RZ ;  /* 0x0000000e040d7227 */ /* 0x000fe200078e00ff */
[----:B------:R-:W-:-:S03]  /*d680*/  ISETP.GT.U32.AND P3, PT, R3, R18, PT ;  /* 0x000000120300720c */ /* 0x000fc60003f64070 */
[----:B------:R-:W-:Y:S02]  /*d690*/  IMAD.MOV R16, RZ, RZ, -R16 ;  /* 0x000000ffff107224 */ /* 0x000fe400078e0a10 */
[----:B------:R-:W-:Y:S02]  /*d6a0*/  IMAD.MOV R13, RZ, RZ, -R13 ;  /* 0x000000ffff0d7224 */ /* 0x000fe400078e0a0d */
[--C-:B------:R-:W-:Y:S01]  /*d6b0*/  @!P4 IMAD.IADD R9, R9, 0x1, -R3.reuse ;  /* 0x000000010909c824 */ /* 0x100fe200078e0a03 */
[C---:B------:R-:W-:Y:S01]  /*d6c0*/  ISETP.GT.U32.AND P4, PT, R3.reuse, R12, PT ;  /* 0x0000000c0300720c */ /* 0x040fe20003f84070 */
[C---:B------:R-:W-:Y:S02]  /*d6d0*/  IMAD R10, R3.reuse, R16, R10 ;  /* 0x00000010030a7224 */ /* 0x040fe400078e020a */
[----:B------:R-:W-:Y:S01]  /*d6e0*/  IMAD R14, R3, R13, R14 ;  /* 0x0000000d030e7224 */ /* 0x000fe200078e020e */
[----:B------:R-:W-:Y:S01]  /*d6f0*/  IABS R13, R183 ;  /* 0x000000b7000d7213 */ /* 0x000fe20000000000 */
[--C-:B------:R-:W-:Y:S01]  /*d700*/  @!P5 IMAD.IADD R15, R15, 0x1, -R3.reuse ;  /* 0x000000010f0fd824 */ /* 0x100fe200078e0a03 */
[----:B------:R-:W-:Y:S01]  /*d710*/  ISETP.GT.U32.AND P5, PT, R3, R10, PT ;  /* 0x0000000a0300720c */ /* 0x000fe20003fa4070 */
[----:B------:R-:W-:Y:S01]  /*d720*/  @!P6 IMAD.IADD R11, R11, 0x1, -R3 ;  /* 0x000000010b0be824 */ /* 0x000fe200078e0a03 */
[----:B------:R-:W-:Y:S01]  /*d730*/  ISETP.GE.AND P0, PT, R176, RZ, PT ;  /* 0x000000ffb000720c */ /* 0x000fe20003f06270 */
[----:B------:R0:W-:Y:S01]  /*d740*/  STL [R1+0x24c], R19 ;  /* 0x00024c1301007387 */ /* 0x0001e20000100800 */
[----:B------:R-:W-:-:S02]  /*d750*/  ISETP.GE.AND P2, PT, R177, RZ, PT ;  /* 0x000000ffb100720c */ /* 0x000fc40003f46270 */
[----:B------:R-:W-:Y:S02]  /*d760*/  ISETP.GE.AND P1, PT, R178, RZ, PT ;  /* 0x000000ffb200720c */ /* 0x000fe40003f26270 */
[----:B------:R-:W-:Y:S01]  /*d770*/  ISETP.GE.AND P6, PT, R179, RZ, PT ;  /* 0x000000ffb300720c */ /* 0x000fe20003fc6270 */
[----:B------:R-:W-:Y:S02]  /*d780*/  @!P3 IMAD.IADD R18, R18, 0x1, -R3 ;  /* 0x000000011212b824 */ /* 0x000fe400078e0a03 */
[----:B0-----:R-:W-:Y:S01]  /*d790*/  IMAD.HI.U32 R19, R4, R13, RZ ;  /* 0x0000000d04137227 */ /* 0x001fe200078e00ff */
[----:B------:R-:W-:Y:S02]  /*d7a0*/  ISETP.GT.U32.AND P3, PT, R3, R14, PT ;  /* 0x0000000e0300720c */ /* 0x000fe40003f64070 */
[----:B------:R-:W-:Y:S01]  /*d7b0*/  IABS R17, R184 ;  /* 0x000000b800117213 */ /* 0x000fe20000000000 */
[----:B------:R-:W-:Y:S02]  /*d7c0*/  IMAD.MOV R19, RZ, RZ, -R19 ;  /* 0x000000ffff137224 */ /* 0x000fe400078e0a13 */
[----:B------:R-:W-:-:S02]  /*d7d0*/  @!P4 IMAD.IADD R12, R12, 0x1, -R3 ;  /* 0x000000010c0cc824 */ /* 0x000fc400078e0a03 */
[----:B------:R-:W-:Y:S02]  /*d7e0*/  IMAD.MOV.U32 R21, RZ, RZ, R18 ;  /* 0x000000ffff157224 */ /* 0x000fe400078e0012 */
[----:B------:R-:W-:Y:S01]  /*d7f0*/  IMAD.MOV.U32 R20, RZ, RZ, R9 ;  /* 0x000000ffff147224 */ /* 0x000fe200078e0009 */
[----:B------:R-:W-:Y:S01]  /*d800*/  IABS R16, R185 ;  /* 0x000000b900107213 */ /* 0x000fe20000000000 */
[C---:B------:R-:W-:Y:S02]  /*d810*/  IMAD R13, R3.reuse, R19, R13 ;  /* 0x00000013030d7224 */ /* 0x040fe400078e020d */
[----:B------:R-:W-:Y:S01]  /*d820*/  @!P5 IMAD.IADD R10, R10, 0x1, -R3 ;  /* 0x000000010a0ad824 */ /* 0x000fe200078e0a03 */
[----:B------:R-:W-:Y:S01]  /*d830*/  ISETP.GT.U32.AND P5, PT, R3, R12, PT ;  /* 0x0000000c0300720c */ /* 0x000fe20003fa4070 */
[----:B------:R-:W-:Y:S02]  /*d840*/  IMAD.MOV.U32 R9, RZ, RZ, R15 ;  /* 0x000000ffff097224 */ /* 0x000fe400078e000f */
[----:B------:R-:W-:-:S04]  /*d850*/  IMAD.HI.U32 R19, R4, R17, RZ ;  /* 0x0000001104137227 */ /* 0x000fc800078e00ff */
[----:B------:R-:W-:Y:S02]  /*d860*/  @!P0 IMAD.MOV R21, RZ, RZ, -R21 ;  /* 0x000000ffff158224 */ /* 0x000fe400078e0a15 */
[----:B------:R-:W-:Y:S02]  /*d870*/  @!P2 IMAD.MOV R20, RZ, RZ, -R20 ;  /* 0x000000ffff14a224 */ /* 0x000fe400078e0a14 */
[----:B------:R-:W-:Y:S02]  /*d880*/  @!P1 IMAD.MOV R11, RZ, RZ, -R11 ;  /* 0x000000ffff0b9224 */ /* 0x000fe400078e0a0b */
[----:B------:R-:W-:Y:S01]  /*d890*/  @!P6 IMAD.MOV R9, RZ, RZ, -R9 ;  /* 0x000000ffff09e224 */ /* 0x000fe200078e0a09 */
[----:B------:R-:W-:Y:S01]  /*d8a0*/  ISETP.GT.U32.AND P6, PT, R3, R13, PT ;  /* 0x0000000d0300720c */ /* 0x000fe20003fc4070 */
[----:B------:R-:W-:Y:S01]  /*d8b0*/  IMAD.HI.U32 R18, R4, R16, RZ ;  /* 0x0000001004127227 */ /* 0x000fe200078e00ff */
[----:B------:R-:W-:Y:S03]  /*d8c0*/  STL [R1+0x248], R21 ;  /* 0x0002481501007387 */ /* 0x000fe60000100800 */
[----:B------:R-:W-:Y:S01]  /*d8d0*/  IMAD.MOV R19, RZ, RZ, -R19 ;  /* 0x000000ffff137224 */ /* 0x000fe200078e0a13 */
[----:B------:R-:W-:Y:S01]  /*d8e0*/  STL [R1+0x240], R20 ;  /* 0x0002401401007387 */ /* 0x000fe20000100800 */
[----:B------:R-:W-:-:S02]  /*d8f0*/  @!P3 IMAD.IADD R14, R14, 0x1, -R3 ;  /* 0x000000010e0eb824 */ /* 0x000fc400078e0a03 */
[----:B------:R-:W-:Y:S01]  /*d900*/  IMAD.MOV R18, RZ, RZ, -R18 ;  /* 0x000000ffff127224 */ /* 0x000fe200078e0a12 */
[----:B------:R0:W-:Y:S01]  /*d910*/  STL [R1+0x23c], R11 ;  /* 0x00023c0b01007387 */ /* 0x0001e20000100800 */
[----:B------:R-:W-:Y:S01]  /*d920*/  @!P5 IMAD.IADD R12, R12, 0x1, -R3 ;  /* 0x000000010c0cd824 */ /* 0x000fe200078e0a03 */
[C---:B------:R-:W-:Y:S02]  /*d930*/  ISETP.GT.U32.AND P0, PT, R3.reuse, R14, PT ;  /* 0x0000000e0300720c */ /* 0x040fe40003f04070 */
[----:B------:R1:W-:Y:S01]  /*d940*/  STL [R1+0x238], R9 ;  /* 0x0002380901007387 */ /* 0x0003e20000100800 */
[C---:B0-----:R-:W-:Y:S02]  /*d950*/  IMAD R11, R3.reuse, R19, R17 ;  /* 0x00000013030b7224 */ /* 0x041fe400078e0211 */
[----:B-1----:R-:W-:-:S03]  /*d960*/  IMAD R9, R3, R18, R16 ;  /* 0x0000001203097224 */ /* 0x002fc600078e0210 */
[----:B------:R-:W-:Y:S01]  /*d970*/  ISETP.GT.U32.AND P5, PT, R3, R11, PT ;  /* 0x0000000b0300720c */ /* 0x000fe20003fa4070 */
[--C-:B------:R-:W-:Y:S01]  /*d980*/  @!P6 IMAD.IADD R13, R13, 0x1, -R3.reuse ;  /* 0x000000010d0de824 */ /* 0x100fe200078e0a03 */
[----:B------:R-:W-:Y:S02]  /*d990*/  ISETP.GT.U32.AND P6, PT, R3, R9, PT ;  /* 0x000000090300720c */ /* 0x000fe40003fc4070 */
[----:B------:R-:W-:Y:S02]  /*d9a0*/  ISETP.GE.AND P3, PT, R180, RZ, PT ;  /* 0x000000ffb400720c */ /* 0x000fe40003f66270 */
[----:B------:R-:W-:Y:S01]  /*d9b0*/  ISETP.GE.AND P4, PT, R181, RZ, PT ;  /* 0x000000ffb500720c */ /* 0x000fe20003f86270 */
[----:B------:R-:W-:Y:S01]  /*d9c0*/  @!P0 IMAD.IADD R14, R14, 0x1, -R3 ;  /* 0x000000010e0e8824 */ /* 0x000fe200078e0a03 */
[----:B------:R-:W-:-:S05]  /*d9d0*/  IABS R16, R187 ;  /* 0x000000bb00107213 */ /* 0x000fca0000000000 */
[--C-:B------:R-:W-:Y:S02]  /*d9e0*/  @!P5 IMAD.IADD R11, R11, 0x1, -R3.reuse ;  /* 0x000000010b0bd824 */ /* 0x100fe400078e0a03 */
[----:B------:R-:W-:Y:S02]  /*d9f0*/  IMAD.MOV.U32 R21, RZ, RZ, R14 ;  /* 0x000000ffff157224 */ /* 0x000fe400078e000e */
[----:B------:R-:W-:Y:S01]  /*da00*/  @!P6 IMAD.IADD R9, R9, 0x1, -R3 ;  /* 0x000000010909e824 */ /* 0x000fe200078e0a03 */
[----:B------:R-:W-:Y:S01]  /*da10*/  ISETP.GT.U32.AND P6, PT, R3, R11, PT ;  /* 0x0000000b0300720c */ /* 0x000fe20003fc4070 */
[----:B------:R-:W-:-:S04]  /*da20*/  IMAD.HI.U32 R17, R4, R16, RZ ;  /* 0x0000001004117227 */ /* 0x000fc800078e00ff */
[----:B------:R-:W-:Y:S02]  /*da30*/  @!P3 IMAD.MOV R21, RZ, RZ, -R21 ;  /* 0x000000ffff15b224 */ /* 0x000fe400078e0a15 */
[----:B------:R-:W-:Y:S02]  /*da40*/  @!P4 IMAD.MOV R12, RZ, RZ, -R12 ;  /* 0x000000ffff0cc224 */ /* 0x000fe400078e0a0c */
[----:B------:R-:W-:Y:S01]  /*da50*/  IMAD.MOV R17, RZ, RZ, -R17 ;  /* 0x000000ffff117224 */ /* 0x000fe200078e0a11 */
[----:B------:R-:W-:Y:S01]  /*da60*/  IABS R20, R186 ;  /* 0x000000ba00147213 */ /* 0x000fe20000000000 */
[----:B------:R-:W-:Y:S01]  /*da70*/  STL [R1+0x234], R21 ;  /* 0x0002341501007387 */ /* 0x000fe20000100800 */
[----:B------:R-:W-:-:S03]  /*da80*/  ISETP.GT.U32.AND P2, PT, R3, R10, PT ;  /* 0x0000000a0300720c */ /* 0x000fc60003f44070 */
[----:B------:R0:W-:Y:S01]  /*da90*/  STL [R1+0x230], R12 ;  /* 0x0002300c01007387 */ /* 0x0001e20000100800 */
[----:B------:R-:W-:Y:S01]  /*daa0*/  IMAD.HI.U32 R14, R4, R20, RZ ;  /* 0x00000014040e7227 */ /* 0x000fe200078e00ff */
[----:B------:R-:W-:-:S03]  /*dab0*/  ISETP.GE.AND P1, PT, R182, RZ, PT ;  /* 0x000000ffb600720c */ /* 0x000fc60003f26270 */
[----:B------:R-:W-:Y:S02]  /*dac0*/  @!P6 IMAD.IADD R11, R11, 0x1, -R3 ;  /* 0x000000010b0be824 */ /* 0x000fe400078e0a03 */
[C---:B0-----:R-:W-:Y:S01]  /*dad0*/  IMAD R12, R3.reuse, R17, R16 ;  /* 0x00000011030c7224 */ /* 0x041fe200078e0210 */
[C---:B------:R-:W-:Y:S01]  /*dae0*/  ISETP.GT.U32.AND P5, PT, R3.reuse, R13, PT ;  /* 0x0000000d0300720c */ /* 0x040fe20003fa4070 */
[----:B------:R-:W-:Y:S01]  /*daf0*/  IMAD.MOV R14, RZ, RZ, -R14 ;  /* 0x000000ffff0e7224 */ /* 0x000fe200078e0a0e */
[----:B------:R-:W-:Y:S02]  /*db00*/  IABS R15, R188 ;  /* 0x000000bc000f7213 */ /* 0x000fe40000000000 */
[C---:B------:R-:W-:Y:S01]  /*db10*/  ISETP.GT.U32.AND P6, PT, R3.reuse, R12, PT ;  /* 0x0000000c0300720c */ /* 0x040fe20003fc4070 */
[C---:B------:R-:W-:Y:S01]  /*db20*/  IMAD R20, R3.reuse, R14, R20 ;  /* 0x0000000e03147224 */ /* 0x040fe200078e0214 */
[----:B------:R-:W-:Y:S01]  /*db30*/  ISETP.GT.U32.AND P4, PT, R3, R9, PT ;  /* 0x000000090300720c */ /* 0x000fe20003f84070 */
[----:B------:R-:W-:Y:S01]  /*db40*/  IMAD.HI.U32 R14, R4, R15, RZ ;  /* 0x0000000f040e7227 */ /* 0x000fe200078e00ff */
[----:B------:R-:W-:-:S03]  /*db50*/  ISETP.GE.AND P0, PT, R183, RZ, PT ;  /* 0x000000ffb700720c */ /* 0x000fc60003f06270 */
[--C-:B------:R-:W-:Y:S02]  /*db60*/  @!P2 IMAD.IADD R10, R10, 0x1, -R3.reuse ;  /* 0x000000010a0aa824 */ /* 0x100fe400078e0a03 */
[----:B------:R-:W-:Y:S02]  /*db70*/  IMAD.MOV R14, RZ, RZ, -R14 ;  /* 0x000000ffff0e7224 */ /* 0x000fe400078e0a0e */
[----:B------:R-:W-:Y:S01]  /*db80*/  @!P1 IMAD.MOV R10, RZ, RZ, -R10 ;  /* 0x000000ffff0a9224 */ /* 0x000fe200078e0a0a */
[----:B------:R-:W-:Y:S01]  /*db90*/  ISETP.GE.AND P2, PT, R184, RZ, PT ;  /* 0x000000ffb800720c */ /* 0x000fe20003f46270 */
[--C-:B------:R-:W-:Y:S01]  /*dba0*/  @!P6 IMAD.IADD R12, R12, 0x1, -R3.reuse ;  /* 0x000000010c0ce824 */ /* 0x100fe200078e0a03 */
[----:B------:R-:W-:Y:S01]  /*dbb0*/  IABS R19, R189 ;  /* 0x000000bd00137213 */ /* 0x000fe20000000000 */
[----:B------:R-:W-:Y:S02]  /*dbc0*/  @!P5 IMAD.IADD R13, R13, 0x1, -R3 ;  /* 0x000000010d0dd824 */ /* 0x000fe400078e0a03 */
[C---:B------:R-:W-:Y:S01]  /*dbd0*/  IMAD R15, R3.reuse, R14, R15 ;  /* 0x0000000e030f7224 */ /* 0x040fe200078e020f */
[----:B------:R0:W-:Y:S01]  /*dbe0*/  STL [R1+0x22c], R10 ;  /* 0x00022c0a01007387 */ /* 0x0001e20000100800 */
[----:B------:R-:W-:Y:S01]  /*dbf0*/  IMAD.MOV.U32 R18, RZ, RZ, R13 ;  /* 0x000000ffff127224 */ /* 0x000fe200078e000d */
[----:B------:R-:W-:Y:S01]  /*dc00*/  ISETP.GT.U32.AND P6, PT, R3, R12, PT ;  /* 0x0000000c0300720c */ /* 0x000fe20003fc4070 */
[----:B------:R-:W-:Y:S01]  /*dc10*/  @!P4 IMAD.IADD R9, R9, 0x1, -R3 ;  /* 0x000000010909c824 */ /* 0x000fe200078e0a03 */
[----:B------:R-:W-:Y:S01]  /*dc20*/  ISETP.GT.U32.AND P4, PT, R3, R15, PT ;  /* 0x0000000f0300720c */ /* 0x000fe20003f84070 */
[----:B------:R-:W-:-:S02]  /*dc30*/  @!P0 IMAD.MOV R18, RZ, RZ, -R18 ;  /* 0x000000ffff128224 */ /* 0x000fc400078e0a12 */
[----:B0-----:R-:W-:Y:S02]  /*dc40*/  IMAD.MOV.U32 R10, RZ, RZ, R11 ;  /* 0x000000ffff0a7224 */ /* 0x001fe400078e000b */
[----:B------:R-:W-:-:S04]  /*dc50*/  IMAD.HI.U32 R11, R4, R19, RZ ;  /* 0x00000013040b7227 */ /* 0x000fc800078e00ff */
[----:B------:R-:W-:Y:S01]  /*dc60*/  IMAD.MOV R11, RZ, RZ, -R11 ;  /* 0x000000ffff0b7224 */ /* 0x000fe200078e0a0b */
[----:B------:R0:W-:Y:S01]  /*dc70*/  STL [R1+0x228], R18 ;  /* 0x0002281201007387 */ /* 0x0001e20000100800 */
[----:B------:R-:W-:Y:S01]  /*dc80*/  @!P2 IMAD.MOV R10, RZ, RZ, -R10 ;  /* 0x000000ffff0aa224 */ /* 0x000fe200078e0a0a */
[----:B------:R-:W-:Y:S01]  /*dc90*/  IABS R17, R191 ;  /* 0x000000bf00117213 */ /* 0x000fe20000000000 */
[----:B------:R-:W-:Y:S02]  /*dca0*/  IMAD R19, R3, R11, R19 ;  /* 0x0000000b03137224 */ /* 0x000fe400078e0213 */
[--C-:B------:R-:W-:Y:S01]  /*dcb0*/  @!P6 IMAD.IADD R12, R12, 0x1, -R3.reuse ;  /* 0x000000010c0ce824 */ /* 0x100fe200078e0a03 */
[----:B------:R1:W-:Y:S01]  /*dcc0*/  STL [R1+0x224], R10 ;  /* 0x0002240a01007387 */ /* 0x0003e20000100800 */
[----:B0-----:R-:W-:Y:S01]  /*dcd0*/  IABS R18, R190 ;  /* 0x000000be00127213 */ /* 0x001fe20000000000 */
[----:B------:R-:W-:Y:S01]  /*dce0*/  @!P4 IMAD.IADD R15, R15, 0x1, -R3 ;  /* 0x000000010f0fc824 */ /* 0x000fe200078e0a03 */
[----:B------:R-:W-:Y:S01]  /*dcf0*/  ISETP.GT.U32.AND P6, PT, R3, R19, PT ;  /* 0x000000130300720c */ /* 0x000fe20003fc4070 */
[----:B------:R-:W-:-:S04]  /*dd00*/  IMAD.HI.U32 R11, R4, R17, RZ ;  /* 0x00000011040b7227 */ /* 0x000fc800078e00ff */
[----:B-1----:R-:W-:Y:S01]  /*dd10*/  IMAD.HI.U32 R10, R4, R18, RZ ;  /* 0x00000012040a7227 */ /* 0x002fe200078e00ff */
[----:B------:R-:W-:-:S03]  /*dd20*/  ISETP.GT.U32.AND P4, PT, R3, R15, PT ;  /* 0x0000000f0300720c */ /* 0x000fc60003f84070 */
[----:B------:R-:W-:Y:S02]  /*dd30*/  IMAD.MOV R13, RZ, RZ, -R10 ;  /* 0x000000ffff0d7224 */ /* 0x000fe400078e0a0a */
[----:B------:R-:W-:Y:S01]  /*dd40*/  IMAD.MOV R11, RZ, RZ, -R11 ;  /* 0x000000ffff0b7224 */ /* 0x000fe200078e0a0b */
[C---:B------:R-:W-:Y:S01]  /*dd50*/  ISETP.GT.U32.AND P5, PT, R3.reuse, R20, PT ;  /* 0x000000140300720c */ /* 0x040fe20003fa4070 */
[C---:B------:R-:W-:Y:S01]  /*dd60*/  IMAD R18, R3.reuse, R13, R18 ;  /* 0x0000000d03127224 */ /* 0x040fe200078e0212 */
[----:B------:R-:W-:Y:S01]  /*dd70*/  IABS R13, R193 ;  /* 0x000000c1000d7213 */ /* 0x000fe20000000000 */
[----:B------:R-:W-:Y:S02]  /*dd80*/  IMAD R17, R3, R11, R17 ;  /* 0x0000000b03117224 */ /* 0x000fe400078e0211 */
[----:B------:R-:W-:Y:S01]  /*dd90*/  @!P6 IMAD.IADD R19, R19, 0x1, -R3 ;  /* 0x000000011313e824 */ /* 0x000fe200078e0a03 */
[----:B------:R-:W-:Y:S01]  /*dda0*/  IABS R16, R192 ;  /* 0x000000c000107213 */ /* 0x000fe20000000000 */
[----:B------:R-:W-:Y:S01]  /*ddb0*/  IMAD.HI.U32 R21, R4, R13, RZ ;  /* 0x0000000d04157227 */ /* 0x000fe200078e00ff */
[----:B------:R-:W-:-:S03]  /*ddc0*/  ISETP.GT.U32.AND P6, PT, R3, R17, PT ;  /* 0x000000110300720c */ /* 0x000fc60003fc4070 */
[----:B------:R-:W-:Y:S01]  /*ddd0*/  @!P4 IMAD.IADD R15, R15, 0x1, -R3 ;  /* 0x000000010f0fc824 */ /* 0x000fe200078e0a03 */
[----:B------:R-:W-:Y:S01]  /*dde0*/  ISETP.GT.U32.AND P4, PT, R3, R18, PT ;  /* 0x000000120300720c */ /* 0x000fe20003f84070 */
[----:B------:R-:W-:Y:S02]  /*ddf0*/  IMAD.MOV R21, RZ, RZ, -R21 ;  /* 0x000000ffff157224 */ /* 0x000fe400078e0a15 */
[----:B------:R-:W-:Y:S01]  /*de00*/  @!P5 IMAD.IADD R20, R20, 0x1, -R3 ;  /* 0x000000011414d824 */ /* 0x000fe200078e0a03 */
[----:B------:R-:W-:Y:S01]  /*de10*/  ISETP.GE.AND P3, PT, R185, RZ, PT ;  /* 0x000000ffb900720c */ /* 0x000fe20003f66270 */
[----:B------:R-:W-:-:S04]  /*de20*/  IMAD.HI.U32 R10, R4, R16, RZ ;  /* 0x00000010040a7227 */ /* 0x000fc800078e00ff */
[C---:B------:R-:W-:Y:S01]  /*de30*/  IMAD R13, R3.reuse, R21, R13 ;  /* 0x00000015030d7224 */ /* 0x040fe200078e020d */
[----:B------:R-:W-:Y:S01]  /*de40*/  ISETP.GT.U32.AND P5, PT, R3, R20, PT ;  /* 0x000000140300720c */ /* 0x000fe20003fa4070 */
[----:B------:R-:W-:Y:S02]  /*de50*/  IMAD.MOV R10, RZ, RZ, -R10 ;  /* 0x000000ffff0a7224 */ /* 0x000fe400078e0a0a */
[--C-:B------:R-:W-:Y:S01]  /*de60*/  @!P6 IMAD.IADD R17, R17, 0x1, -R3.reuse ;  /* 0x000000011111e824 */ /* 0x100fe200078e0a03 */
[C---:B------:R-:W-:Y:S01]  /*de70*/  ISETP.GT.U32.AND P6, PT, R3.reuse, R13, PT ;  /* 0x0000000d0300720c */ /* 0x040fe20003fc4070 */
[----:B------:R-:W-:Y:S01]  /*de80*/  IMAD R16, R3, R10, R16 ;  /* 0x0000000a03107224 */ /* 0x000fe200078e0210 */
[----:B------:R-:W-:Y:S01]  /*de90*/  IABS R14, R194 ;  /* 0x000000c2000e7213 */ /* 0x000fe20000000000 */
[----:B------:R-:W-:Y:S01]  /*dea0*/  @!P4 IMAD.IADD R18, R18, 0x1, -R3 ;  /* 0x000000011212c824 */ /* 0x000fe200078e0a03 */
[----:B------:R-:W-:Y:S01]  /*deb0*/  ISETP.GE.AND P1, PT, R186, RZ, PT ;  /* 0x000000ffba00720c */ /* 0x000fe20003f26270 */
[----:B------:R-:W-:Y:S01]  /*dec0*/  @!P3 IMAD.MOV R9, RZ, RZ, -R9 ;  /* 0x000000ffff09b224 */ /* 0x000fe200078e0a09 */
[----:B------:R-:W-:-:S02]  /*ded0*/  ISETP.GE.AND P0, PT, R187, RZ, PT ;  /* 0x000000ffbb00720c */ /* 0x000fc40003f06270 */
[C---:B------:R-:W-:Y:S01]  /*dee0*/  ISETP.GT.U32.AND P4, PT, R3.reuse, R16, PT ;  /* 0x000000100300720c */ /* 0x040fe20003f84070 */
[----:B------:R-:W-:Y:S01]  /*def0*/  IMAD.HI.U32 R25, R4, R14, RZ ;  /* 0x0000000e04197227 */ /* 0x000fe200078e00ff */
[----:B------:R-:W-:Y:S02]  /*df00*/  ISETP.GE.AND P2, PT, R188, RZ, PT ;  /* 0x000000ffbc00720c */ /* 0x000fe40003f46270 */
[----:B------:R-:W-:Y:S01]  /*df10*/  ISETP.GT.U32.AND P3, PT, R3, R19, PT ;  /* 0x000000130300720c */ /* 0x000fe20003f64070 */
[----:B------:R-:W-:Y:S01]  /*df20*/  @!P5 IMAD.IADD R20, R20, 0x1, -R3 ;  /* 0x000000011414d824 */ /* 0x000fe200078e0a03 */
[----:B------:R-:W-:Y:S01]  /*df30*/  IABS R21, R197 ;  /* 0x000000c500157213 */ /* 0x000fe20000000000 */
[----:B------:R-:W-:Y:S02]  /*df40*/  IMAD.MOV R25, RZ, RZ, -R25 ;  /* 0x000000ffff197224 */ /* 0x000fe400078e0a19 */
[--C-:B------:R-:W-:Y:S01]  /*df50*/  @!P6 IMAD.IADD R13, R13, 0x1, -R3.reuse ;  /* 0x000000010d0de824 */ /* 0x100fe200078e0a03 */
[----:B------:R-:W-:Y:S01]  /*df60*/  IABS R11, R195 ;  /* 0x000000c3000b7213 */ /* 0x000fe20000000000 */
[----:B------:R-:W-:Y:S01]  /*df70*/  IMAD.MOV.U32 R50, RZ, RZ, R20 ;  /* 0x000000ffff327224 */ /* 0x000fe200078e0014 */
[----:B------:R-:W-:Y:S01]  /*df80*/  IABS R10, R196 ;  /* 0x000000c4000a7213 */ /* 0x000fe20000000000 */
[----:B------:R0:W-:Y:S01]  /*df90*/  STL [R1+0x21c], R9 ;  /* 0x00021c0901007387 */ /* 0x0001e20000100800 */
[C---:B------:R-:W-:Y:S01]  /*dfa0*/  IMAD R14, R3.reuse, R25, R14 ;  /* 0x00000019030e7224 */ /* 0x040fe200078e020e */
[C---:B------:R-:W-:Y:S01]  /*dfb0*/  ISETP.GT.U32.AND P6, PT, R3.reuse, R13, PT ;  /* 0x0000000d0300720c */ /* 0x040fe20003fc4070 */
[----:B------:R-:W-:Y:S01]  /*dfc0*/  @!P1 IMAD.MOV R50, RZ, RZ, -R50 ;  /* 0x000000ffff329224 */ /* 0x000fe200078e0a32 */
[----:B------:R-:W-:Y:S01]  /*dfd0*/  ISETP.GT.U32.AND P1, PT, R3, R18, PT ;  /* 0x000000120300720c */ /* 0x000fe20003f24070 */
[----:B------:R-:W-:-:S02]  /*dfe0*/  @!P4 IMAD.IADD R16, R16, 0x1, -R3 ;  /* 0x000000011010c824 */ /* 0x000fc400078e0a03 */
[----:B------:R-:W-:-:S04]  /*dff0*/  IMAD.HI.U32 R22, R4, R21, RZ ;  /* 0x0000001504167227 */ /* 0x000fc800078e00ff */
[----:B0-----:R-:W-:Y:S02]  /*e000*/  IMAD.MOV.U32 R9, RZ, RZ, R15 ;  /* 0x000000ffff097224 */ /* 0x001fe400078e000f */
[----:B------:R-:W-:Y:S01]  /*e010*/  @!P0 IMAD.MOV R12, RZ, RZ, -R12 ;  /* 0x000000ffff0c8224 */ /* 0x000fe200078e0a0c */
[----:B------:R-:W-:Y:S01]  /*e020*/  ISETP.GT.U32.AND P0, PT, R3, R17, PT ;  /* 0x000000110300720c */ /* 0x000fe20003f04070 */
[C---:B------:R-:W-:Y:S01]  /*e030*/  IMAD.HI.U32 R24, R4.reuse, R11, RZ ;  /* 0x0000000b04187227 */ /* 0x040fe200078e00ff */
[----:B------:R-:W-:Y:S03]  /*e040*/  STL [R1+0x218], R50 ;  /* 0x0002183201007387 */ /* 0x000fe60000100800 */
[----:B------:R-:W-:-:S04]  /*e050*/  IMAD.HI.U32 R23, R4, R10, RZ ;  /* 0x0000000a04177227 */ /* 0x000fc800078e00ff */
[----:B------:R-:W-:Y:S02]  /*e060*/  @!P2 IMAD.MOV R9, RZ, RZ, -R9 ;  /* 0x000000ffff09a224 */ /* 0x000fe400078e0a09 */
[----:B------:R-:W-:Y:S01]  /*e070*/  @!P3 IMAD.IADD R19, R19, 0x1, -R3 ;  /* 0x000000011313b824 */ /* 0x000fe200078e0a03 */
[C---:B------:R-:W-:Y:S01]  /*e080*/  ISETP.GT.U32.AND P3, PT, R3.reuse, R14, PT ;  /* 0x0000000e0300720c */ /* 0x040fe20003f64070 */
[----:B------:R-:W-:Y:S01]  /*e090*/  IMAD.MOV R22, RZ, RZ, -R22 ;  /* 0x000000ffff167224 */ /* 0x000fe200078e0a16 */
[----:B------:R-:W-:Y:S01]  /*e0a0*/  ISETP.GT.U32.AND P2, PT, R3, R16, PT ;  /* 0x000000100300720c */ /* 0x000fe20003f44070 */
[----:B------:R-:W-:Y:S01]  /*e0b0*/  IMAD.MOV R24, RZ, RZ, -R24 ;  /* 0x000000ffff187224 */ /* 0x000fe200078e0a18 */
[----:B------:R-:W-:Y:S01]  /*e0c0*/  STL [R1+0x20c], R12 ;  /* 0x00020c0c01007387 */ /* 0x000fe20000100800 */
[----:B------:R-:W-:-:S03]  /*e0d0*/  IMAD.MOV R23, RZ, RZ, -R23 ;  /* 0x000000ffff177224 */ /* 0x000fc600078e0a17 */
[----:B------:R0:W-:Y:S01]  /*e0e0*/  STL [R1+0x208], R9 ;  /* 0x0002080901007387 */ /* 0x0001e20000100800 */
[C---:B------:R-:W-:Y:S02]  /*e0f0*/  IMAD R11, R3.reuse, R24, R11 ;  /* 0x00000018030b7224 */ /* 0x040fe400078e020b */
[----:B------:R-:W-:Y:S01]  /*e100*/  IMAD R10, R3, R23, R10 ;  /* 0x00000017030a7224 */ /* 0x000fe200078e020a */
[----:B------:R-:W-:Y:S01]  /*e110*/  IABS R15, R198 ;  /* 0x000000c6000f7213 */ /* 0x000fe20000000000 */
[----:B------:R-:W-:Y:S02]  /*e120*/  @!P6 IMAD.IADD R13, R13, 0x1, -R3 ;  /* 0x000000010d0de824 */ /* 0x000fe400078e0a03 */
[C---:B0-----:R-:W-:Y:S02]  /*e130*/  IMAD R9, R3.reuse, R22, R21 ;  /* 0x0000001603097224 */ /* 0x041fe400078e0215 */
[--C-:B------:R-:W-:Y:S01]  /*e140*/  @!P1 IMAD.IADD R18, R18, 0x1, -R3.reuse ;  /* 0x0000000112129824 */ /* 0x100fe200078e0a03 */
[----:B------:R-:W-:Y:S01]  /*e150*/  ISETP.GT.U32.AND P1, PT, R3, R11, PT ;  /* 0x0000000b0300720c */ /* 0x000fe20003f24070 */
[--C-:B------:R-:W-:Y:S01]  /*e160*/  @!P0 IMAD.IADD R17, R17, 0x1, -R3.reuse ;  /* 0x0000000111118824 */ /* 0x100fe200078e0a03 */
[C---:B------:R-:W-:Y:S01]  /*e170*/  ISETP.GT.U32.AND P6, PT, R3.reuse, R9, PT ;  /* 0x000000090300720c */ /* 0x040fe20003fc4070 */
[--C-:B------:R-:W-:Y:S01]  /*e180*/  @!P3 IMAD.IADD R14, R14, 0x1, -R3.reuse ;  /* 0x000000010e0eb824 */ /* 0x100fe200078e0a03 */
[----:B------:R-:W-:Y:S01]  /*e190*/  ISETP.GT.U32.AND P0, PT, R3, R10, PT ;  /* 0x0000000a0300720c */ /* 0x000fe20003f04070 */
[----:B------:R-:W-:Y:S01]  /*e1a0*/  @!P2 IMAD.IADD R16, R16, 0x1, -R3 ;  /* 0x000000011010a824 */ /* 0x000fe200078e0a03 */
[----:B------:R-:W-:Y:S01]  /*e1b0*/  ISETP.GE.AND P3, PT, R192, RZ, PT ;  /* 0x000000ffc000720c */ /* 0x000fe20003f66270 */
[----:B------:R-:W-:Y:S01]  /*e1c0*/  IMAD.HI.U32 R21, R4, R15, RZ ;  /* 0x0000000f04157227 */ /* 0x000fe200078e00ff */
[----:B------:R-:W-:-:S02]  /*e1d0*/  ISETP.GE.AND P4, PT, R190, RZ, PT ;  /* 0x000000ffbe00720c */ /* 0x000fc40003f86270 */
[----:B------:R-:W-:Y:S01]  /*e1e0*/  ISETP.GE.AND P2, PT, R191, RZ, PT ;  /* 0x000000ffbf00720c */ /* 0x000fe20003f46270 */
[----:B------:R-:W-:Y:S01]  /*e1f0*/  IMAD.MOV R21, RZ, RZ, -R21 ;  /* 0x000000ffff157224 */ /* 0x000fe200078e0a15 */
[----:B------:R-:W-:Y:S01]  /*e200*/  ISETP.GE.AND P5, PT, R189, RZ, PT ;  /* 0x000000ffbd00720c */ /* 0x000fe20003fa6270 */
[----:B------:R-:W-:Y:S02]  /*e210*/  @!P1 IMAD.IADD R11, R11, 0x1, -R3 ;  /* 0x000000010b0b9824 */ /* 0x000fe400078e0a03 */
[----:B------:R-:W-:Y:S02]  /*e220*/  IMAD R15, R3, R21, R15 ;  /* 0x00000015030f7224 */ /* 0x000fe400078e020f */
[--C-:B------:R-:W-:Y:S01]  /*e230*/  @!P6 IMAD.IADD R9, R9, 0x1, -R3.reuse ;  /* 0x000000010909e824 */ /* 0x100fe200078e0a03 */
[----:B------:R-:W-:Y:S01]  /*e240*/  ISETP.GT.U32.AND P6, PT, R3, R14, PT ;  /* 0x0000000e0300720c */ /* 0x000fe20003fc4070 */
[----:B------:R-:W-:Y:S02]  /*e250*/  IMAD.MOV.U32 R24, RZ, RZ, R18 ;  /* 0x000000ffff187224 */ /* 0x000fe400078e0012 */
[----:B------:R-:W-:-:S02]  /*e260*/  @!P0 IMAD.IADD R10, R10, 0x1, -R3 ;  /* 0x000000010a0a8824 */ /* 0x000fc400078e0a03 */
[----:B------:R-:W-:Y:S01]  /*e270*/  IMAD.MOV.U32 R23, RZ, RZ, R17 ;  /* 0x000000ffff177224 */ /* 0x000fe200078e0011 */
[----:B------:R-:W-:Y:S01]  /*e280*/  ISETP.GE.AND P1, PT, R193, RZ, PT ;  /* 0x000000ffc100720c */ /* 0x000fe20003f26270 */
[----:B------:R-:W-:Y:S01]  /*e290*/  @!P3 IMAD.MOV R16, RZ, RZ, -R16 ;  /* 0x000000ffff10b224 */ /* 0x000fe200078e0a10 */
[C---:B------:R-:W-:Y:S01]  /*e2a0*/  ISETP.GT.U32.AND P3, PT, R3.reuse, R15, PT ;  /* 0x0000000f0300720c */ /* 0x040fe20003f64070 */
[----:B------:R-:W-:Y:S01]  /*e2b0*/  @!P4 IMAD.MOV R24, RZ, RZ, -R24 ;  /* 0x000000ffff18c224 */ /* 0x000fe200078e0a18 */
[----:B------:R-:W-:Y:S01]  /*e2c0*/  IABS R12, R199 ;  /* 0x000000c7000c7213 */ /* 0x000fe20000000000 */
[----:B------:R-:W-:Y:S01]  /*e2d0*/  @!P2 IMAD.MOV R23, RZ, RZ, -R23 ;  /* 0x000000ffff17a224 */ /* 0x000fe200078e0a17 */
[C---:B------:R-:W-:Y:S02]  /*e2e0*/  ISETP.GT.U32.AND P4, PT, R3.reuse, R11, PT ;  /* 0x0000000b0300720c */ /* 0x040fe40003f84070 */
[----:B------:R-:W-:Y:S02]  /*e2f0*/  ISETP.GT.U32.AND P2, PT, R3, R10, PT ;  /* 0x0000000a0300720c */ /* 0x000fe40003f44070 */
[----:B------:R-:W-:Y:S01]  /*e300*/  ISETP.GE.AND P0, PT, R194, RZ, PT ;  /* 0x000000ffc200720c */ /* 0x000fe20003f06270 */
[----:B------:R-:W-:-:S04]  /*e310*/  IMAD.HI.U32 R20, R4, R12, RZ ;  /* 0x0000000c04147227 */ /* 0x000fc800078e00ff */
[----:B------:R-:W-:Y:S02]  /*e320*/  IMAD.MOV.U32 R25, RZ, RZ, R19 ;  /* 0x000000ffff197224 */ /* 0x000fe400078e0013 */
[----:B------:R-:W-:Y:S02]  /*e330*/  @!P6 IMAD.IADD R14, R14, 0x1, -R3 ;  /* 0x000000010e0ee824 */ /* 0x000fe400078e0a03 */
[----:B------:R-:W-:Y:S02]  /*e340*/  IMAD.MOV R20, RZ, RZ, -R20 ;  /* 0x000000ffff147224 */ /* 0x000fe400078e0a14 */
[----:B------:R-:W-:Y:S01]  /*e350*/  @!P5 IMAD.MOV R25, RZ, RZ, -R25 ;  /* 0x000000ffff19d224 */ /* 0x000fe200078e0a19 */
[----:B------:R-:W-:Y:S01]  /*e360*/  ISETP.GT.U32.AND P5, PT, R3, R9, PT ;  /* 0x000000090300720c */ /* 0x000fe20003fa4070 */
[----:B------:R-:W-:Y:S01]  /*e370*/  @!P1 IMAD.MOV R13, RZ, RZ, -R13 ;  /* 0x000000ffff0d9224 */ /* 0x000fe200078e0a0d */
[----:B------:R-:W-:Y:S01]  /*e380*/  ISETP.GE.AND P1, PT, R195, RZ, PT ;  /* 0x000000ffc300720c */ /* 0x000fe20003f26270 */
[----:B------:R-:W-:-:S02]  /*e390*/  @!P3 IMAD.IADD R15, R15, 0x1, -R3 ;  /* 0x000000010f0fb824 */ /* 0x000fc400078e0a03 */
[----:B------:R-:W-:Y:S01]  /*e3a0*/  IMAD.MOV.U32 R18, RZ, RZ, R14 ;  /* 0x000000ffff127224 */ /* 0x000fe200078e000e */
[----:B------:R-:W-:Y:S01]  /*e3b0*/  STL [R1+0x1e0], R25 ;  /* 0x0001e01901007387 */ /* 0x000fe20000100800 */
[----:B------:R-:W-:Y:S01]  /*e3c0*/  IMAD R12, R3, R20, R12 ;  /* 0x00000014030c7224 */ /* 0x000fe200078e020c */
[----:B------:R-:W-:Y:S01]  /*e3d0*/  IABS R20, R200 ;  /* 0x000000c800147213 */ /* 0x000fe20000000000 */
[--C-:B------:R-:W-:Y:S01]  /*e3e0*/  @!P4 IMAD.IADD R11, R11, 0x1, -R3.reuse ;  /* 0x000000010b0bc824 */ /* 0x100fe200078e0a03 */
[----:B------:R-:W-:Y:S01]  /*e3f0*/  ISETP.GE.AND P4, PT, R196, RZ, PT ;  /* 0x000000ffc400720c */ /* 0x000fe20003f86270 */
[----:B------:R-:W-:Y:S01]  /*e400*/  @!P2 IMAD.IADD R10, R10, 0x1, -R3 ;  /* 0x000000010a0aa824 */ /* 0x000fe200078e0a03 */
[----:B------:R-:W-:Y:S01]  /*e410*/  STL [R1+0x1dc], R24 ;  /* 0x0001dc1801007387 */ /* 0x000fe20000100800 */
[----:B------:R-:W-:Y:S01]  /*e420*/  ISETP.GE.AND P2, PT, R197, RZ, PT ;  /* 0x000000ffc500720c */ /* 0x000fe20003f46270 */
[----:B------:R-:W-:Y:S01]  /*e430*/  @!P0 IMAD.MOV R18, RZ, RZ, -R18 ;  /* 0x000000ffff128224 */ /* 0x000fe200078e0a12 */
[C---:B------:R-:W-:Y:S01]  /*e440*/  ISETP.GT.U32.AND P0, PT, R3.reuse, R15, PT ;  /* 0x0000000f0300720c */ /* 0x040fe20003f04070 */
[----:B------:R-:W-:Y:S01]  /*e450*/  STL [R1+0x1d0], R23 ;  /* 0x0001d01701007387 */ /* 0x000fe20000100800 */
[----:B------:R-:W-:-:S03]  /*e460*/  ISETP.GT.U32.AND P6, PT, R3, R12, PT ;  /* 0x0000000c0300720c */ /* 0x000fc60003fc4070 */
[----:B------:R0:W-:Y:S04]  /*e470*/  STL [R1+0x1cc], R16 ;  /* 0x0001cc1001007387 */ /* 0x0001e80000100800 */
[----:B------:R1:W-:Y:S01]  /*e480*/  STL [R1+0x1c8], R13 ;  /* 0x0001c80d01007387 */ /* 0x0003e20000100800 */
[----:B------:R-:W-:Y:S02]  /*e490*/  IMAD.MOV.U32 R17, RZ, RZ, R11 ;  /* 0x000000ffff117224 */ /* 0x000fe400078e000b */
[----:B------:R-:W-:Y:S01]  /*e4a0*/  @!P5 IMAD.IADD R9, R9, 0x1, -R3 ;  /* 0x000000010909d824 */ /* 0x000fe200078e0a03 */
[----:B0-----:R-:W-:Y:S01]  /*e4b0*/  IABS R16, R201 ;  /* 0x000000c900107213 */ /* 0x001fe20000000000 */
[----:B-1----:R-:W-:Y:S01]  /*e4c0*/  IMAD.HI.U32 R13, R4, R20, RZ ;  /* 0x00000014040d7227 */ /* 0x002fe200078e00ff */
[----:B------:R-:W-:-:S03]  /*e4d0*/  ISETP.GE.AND P5, PT, R198, RZ, PT ;  /* 0x000000ffc600720c */ /* 0x000fc60003fa6270 */
[----:B------:R-:W-:Y:S02]  /*e4e0*/  IMAD.MOV R13, RZ, RZ, -R13 ;  /* 0x000000ffff0d7224 */ /* 0x000fe400078e0a0d */
[----:B------:R-:W-:-:S04]  /*e4f0*/  IMAD.HI.U32 R11, R4, R16, RZ ;  /* 0x00000010040b7227 */ /* 0x000fc800078e00ff */
[----:B------:R-:W-:Y:S02]  /*e500*/  @!P1 IMAD.MOV R17, RZ, RZ, -R17 ;  /* 0x000000ffff119224 */ /* 0x000fe400078e0a11 */
[----:B------:R-:W-:Y:S02]  /*e510*/  IMAD R13, R3, R13, R20 ;  /* 0x0000000d030d7224 */ /* 0x000fe400078e0214 */
[----:B------:R-:W-:Y:S02]  /*e520*/  @!P4 IMAD.MOV R10, RZ, RZ, -R10 ;  /* 0x000000ffff0ac224 */ /* 0x000fe400078e0a0a */
[----:B------:R-:W-:Y:S01]  /*e530*/  @!P2 IMAD.MOV R9, RZ, RZ, -R9 ;  /* 0x000000ffff09a224 */ /* 0x000fe200078e0a09 */
[----:B------:R-:W-:Y:S01]  /*e540*/  STL [R1+0x1bc], R18 ;  /* 0x0001bc1201007387 */ /* 0x000fe20000100800 */
[----:B------:R-:W-:Y:S02]  /*e550*/  IMAD.MOV R11, RZ, RZ, -R11 ;  /* 0x000000ffff0b7224 */ /* 0x000fe400078e0a0b */
[--C-:B------:R-:W-:Y:S01]  /*e560*/  @!P0 IMAD.IADD R15, R15, 0x1, -R3.reuse ;  /* 0x000000010f0f8824 */ /* 0x100fe200078e0a03 */
[----:B------:R-:W-:Y:S01]  /*e570*/  STL [R1+0x1b8], R17 ;  /* 0x0001b81101007387 */ /* 0x000fe20000100800 */
[----:B------:R-:W-:Y:S01]  /*e580*/  @!P6 IMAD.IADD R12, R12, 0x1, -R3 ;  /* 0x000000010c0ce824 */ /* 0x000fe200078e0a03 */
[----:B------:R-:W-:-:S02]  /*e590*/  ISETP.GT.U32.AND P6, PT, R3, R13, PT ;  /* 0x0000000d0300720c */ /* 0x000fc40003fc4070 */
[----:B------:R-:W-:Y:S01]  /*e5a0*/  STL [R1+0x1b4], R10 ;  /* 0x0001b40a01007387 */ /* 0x000fe20000100800 */
[----:B------:R-:W-:-:S03]  /*e5b0*/  IMAD.MOV.U32 R14, RZ, RZ, R15 ;  /* 0x000000ffff0e7224 */ /* 0x000fc600078e000f */
[----:B------:R0:W-:Y:S01]  /*e5c0*/  STL [R1+0x1b0], R9 ;  /* 0x0001b00901007387 */ /* 0x0001e20000100800 */
[----:B------:R-:W-:Y:S02]  /*e5d0*/  @!P5 IMAD.MOV R14, RZ, RZ, -R14 ;  /* 0x000000ffff0ed224 */ /* 0x000fe400078e0a0e */
[----:B0-----:R-:W-:-:S05]  /*e5e0*/  IMAD R9, R3, R11, R16 ;  /* 0x0000000b03097224 */ /* 0x001fca00078e0210 */
[----:B------:R-:W-:Y:S01]  /*e5f0*/  ISETP.GT.U32.AND P5, PT, R3, R9, PT ;  /* 0x000000090300720c */ /* 0x000fe20003fa4070 */
[----:B------:R-:W-:Y:S01]  /*e600*/  @!P6 IMAD.IADD R13, R13, 0x1, -R3 ;  /* 0x000000010d0de824 */ /* 0x000fe200078e0a03 */
[----:B------:R-:W-:Y:S02]  /*e610*/  IABS R17, R202 ;  /* 0x000000ca00117213 */ /* 0x000fe40000000000 */
[C---:B------:R-:W-:Y:S02]  /*e620*/  ISETP.GT.U32.AND P1, PT, R3.reuse, R12, PT ;  /* 0x0000000c0300720c */ /* 0x040fe40003f24070 */
[----:B------:R-:W-:Y:S01]  /*e630*/  ISETP.GT.U32.AND P6, PT, R3, R13, PT ;  /* 0x0000000d0300720c */ /* 0x000fe20003fc4070 */
[----:B------:R-:W-:Y:S01]  /*e640*/  IMAD.HI.U32 R10, R4, R17, RZ ;  /* 0x00000011040a7227 */ /* 0x000fe200078e00ff */
[----:B------:R-:W-:Y:S02]  /*e650*/  ISETP.GE.AND P3, PT, R199, RZ, PT ;  /* 0x000000ffc700720c */ /* 0x000fe40003f66270 */
[----:B------:R-:W-:Y:S01]  /*e660*/  IABS R16, R203 ;  /* 0x000000cb00107213 */ /* 0x000fe20000000000 */
[----:B------:R-:W-:-:S02]  /*e670*/  IMAD.MOV R10, RZ, RZ, -R10 ;  /* 0x000000ffff0a7224 */ /* 0x000fc400078e0a0a */
[----:B------:R-:W-:Y:S02]  /*e680*/  @!P5 IMAD.IADD R9, R9, 0x1, -R3 ;  /* 0x000000010909d824 */ /* 0x000fe400078e0a03 */
[C---:B------:R-:W-:Y:S02]  /*e690*/  IMAD R17, R3.reuse, R10, R17 ;  /* 0x0000000a03117224 */ /* 0x040fe400078e0211 */
[----:B------:R-:W-:Y:S01]  /*e6a0*/  IMAD.HI.U32 R10, R4, R16, RZ ;  /* 0x00000010040a7227 */ /* 0x000fe200078e00ff */
[----:B------:R-:W-:Y:S02]  /*e6b0*/  ISETP.GT.U32.AND P5, PT, R3, R9, PT ;  /* 0x000000090300720c */ /* 0x000fe40003fa4070 */
[----:B------:R-:W-:Y:S01]  /*e6c0*/  IABS R11, R205 ;  /* 0x000000cd000b7213 */ /* 0x000fe20000000000 */
[----:B------:R-:W-:Y:S01]  /*e6d0*/  @!P1 IMAD.IADD R12, R12, 0x1, -R3 ;  /* 0x000000010c0c9824 */ /* 0x000fe200078e0a03 */
[----:B------:R-:W-:Y:S01]  /*e6e0*/  IABS R15, R204 ;  /* 0x000000cc000f7213 */ /* 0x000fe20000000000 */
[----:B------:R-:W-:-:S02]  /*e6f0*/  IMAD.MOV R10, RZ, RZ, -R10 ;  /* 0x000000ffff0a7224 */ /* 0x000fc400078e0a0a */
[----:B------:R-:W-:Y:S01]  /*e700*/  @!P6 IMAD.IADD R13, R13, 0x1, -R3 ;  /* 0x000000010d0de824 */ /* 0x000fe200078e0a03 */
[C---:B------:R-:W-:Y:S01]  /*e710*/  ISETP.GT.U32.AND P6, PT, R3.reuse, R17, PT ;  /* 0x000000110300720c */ /* 0x040fe20003fc4070 */
[----:B------:R0:W-:Y:S01]  /*e720*/  STL [R1+0x1ac], R14 ;  /* 0x0001ac0e01007387 */ /* 0x0001e20000100800 */
[----:B------:R-:W-:Y:S01]  /*e730*/  @!P3 IMAD.MOV R12, RZ, RZ, -R12 ;  /* 0x000000ffff0cb224 */ /* 0x000fe200078e0a0c */
[----:B------:R-:W-:Y:S01]  /*e740*/  ISETP.GE.AND P4, PT, R200, RZ, PT ;  /* 0x000000ffc800720c */ /* 0x000fe20003f86270 */
[----:B------:R-:W-:Y:S01]  /*e750*/  IMAD R16, R3, R10, R16 ;  /* 0x0000000a03107224 */ /* 0x000fe200078e0210 */
[----:B------:R-:W-:Y:S01]  /*e760*/  ISETP.GE.AND P2, PT, R201, RZ, PT ;  /* 0x000000ffc900720c */ /* 0x000fe20003f46270 */
[C---:B------:R-:W-:Y:S01]  /*e770*/  IMAD.HI.U32 R18, R4.reuse, R11, RZ ;  /* 0x0000000b04127227 */ /* 0x040fe200078e00ff */
[----:B------:R1:W-:Y:S03]  /*e780*/  STL [R1+0x19c], R12 ;  /* 0x00019c0c01007387 */ /* 0x0003e60000100800 */
[----:B------:R-:W-:Y:S01]  /*e790*/  IMAD.HI.U32 R19, R4, R15, RZ ;  /* 0x0000000f04137227 */ /* 0x000fe200078e00ff */
[----:B0-----:R-:W-:-:S03]  /*e7a0*/  IABS R14, R206 ;  /* 0x000000ce000e7213 */ /* 0x001fc60000000000 */
[----:B------:R-:W-:Y:S01]  /*e7b0*/  @!P5 IMAD.IADD R9, R9, 0x1, -R3 ;  /* 0x000000010909d824 */ /* 0x000fe200078e0a03 */
[----:B------:R-:W-:Y:S01]  /*e7c0*/  ISETP.GT.U32.AND P5, PT, R3, R16, PT ;  /* 0x000000100300720c */ /* 0x000fe20003fa4070 */
[----:B------:R-:W-:Y:S02]  /*e7d0*/  IMAD.MOV R18, RZ, RZ, -R18 ;  /* 0x000000ffff127224 */ /* 0x000fe400078e0a12 */
[----:B------:R-:W-:Y:S02]  /*e7e0*/  IMAD.MOV R19, RZ, RZ, -R19 ;  /* 0x000000ffff137224 */ /* 0x000fe400078e0a13 */
[----:B-1----:R-:W-:-:S04]  /*e7f0*/  IMAD.HI.U32 R12, R4, R14, RZ ;  /* 0x0000000e040c7227 */ /* 0x002fc800078e00ff */
[C---:B------:R-:W-:Y:S02]  /*e800*/  IMAD R11, R3.reuse, R18, R11 ;  /* 0x00000012030b7224 */ /* 0x040fe400078e020b */
[----:B------:R-:W-:Y:S02]  /*e810*/  IMAD R15, R3, R19, R15 ;  /* 0x00000013030f7224 */ /* 0x000fe400078e020f */
[----:B------:R-:W-:Y:S02]  /*e820*/  IMAD.MOV R18, RZ, RZ, -R12 ;  /* 0x000000ffff127224 */ /* 0x000fe400078e0a0c */
[----:B------:R-:W-:Y:S02]  /*e830*/  IMAD.MOV.U32 R21, RZ, RZ, R13 ;  /* 0x000000ffff157224 */ /* 0x000fe400078e000d */
[----:B------:R-:W-:Y:S02]  /*e840*/  IMAD.MOV.U32 R20, RZ, RZ, R9 ;  /* 0x000000ffff147224 */ /* 0x000fe400078e0009 */
[----:B------:R-:W-:Y:S01]  /*e850*/  @!P6 IMAD.IADD R17, R17, 0x1, -R3 ;  /* 0x000000011111e824 */ /* 0x000fe200078e0a03 */
[----:B------:R-:W-:Y:S01]  /*e860*/  IABS R10, R207 ;  /* 0x000000cf000a7213 */ /* 0x000fe20000000000 */
[----:B------:R-:W-:-:S02]  /*e870*/  IMAD R14, R3, R18, R14 ;  /* 0x00000012030e7224 */ /* 0x000fc400078e020e */
[----:B------:R-:W-:Y:S01]  /*e880*/  @!P4 IMAD.MOV R21, RZ, RZ, -R21 ;  /* 0x000000ffff15c224 */ /* 0x000fe200078e0a15 */
[C---:B------:R-:W-:Y:S01]  /*e890*/  ISETP.GT.U32.AND P4, PT, R3.reuse, R15, PT ;  /* 0x0000000f0300720c */ /* 0x040fe20003f84070 */
[----:B------:R-:W-:Y:S01]  /*e8a0*/  @!P2 IMAD.MOV R20, RZ, RZ, -R20 ;  /* 0x000000ffff14a224 */ /* 0x000fe200078e0a14 */
[C---:B------:R-:W-:Y:S02]  /*e8b0*/  ISETP.GT.U32.AND P2, PT, R3.reuse, R11, PT ;  /* 0x0000000b0300720c */ /* 0x040fe40003f44070 */
[C---:B------:R-:W-:Y:S01]  /*e8c0*/  ISETP.GT.U32.AND P6, PT, R3.reuse, R17, PT ;  /* 0x000000110300720c */ /* 0x040fe20003fc4070 */
[----:B------:R-:W-:Y:S01]  /*e8d0*/  @!P5 IMAD.IADD R16, R16, 0x1, -R3 ;  /* 0x000000011010d824 */ /* 0x000fe200078e0a03 */
[----:B------:R-:W-:Y:S01]  /*e8e0*/  ISETP.GT.U32.AND P5, PT, R3, R14, PT ;  /* 0x0000000e0300720c */ /* 0x000fe20003fa4070 */
[----:B------:R-:W-:-:S04]  /*e8f0*/  IMAD.HI.U32 R12, R4, R10, RZ ;  /* 0x0000000a040c7227 */ /* 0x000fc800078e00ff */
[----:B------:R-:W-:Y:S02]  /*e900*/  IMAD.MOV R12, RZ, RZ, -R12 ;  /* 0x000000ffff0c7224 */ /* 0x000fe400078e0a0c */
[--C-:B------:R-:W-:Y:S01]  /*e910*/  @!P4 IMAD.IADD R15, R15, 0x1, -R3.reuse ;  /* 0x000000010f0fc824 */ /* 0x100fe200078e0a03 */
[C---:B------:R-:W-:Y:S01]  /*e920*/  ISETP.GT.U32.AND P4, PT, R3.reuse, R16, PT ;  /* 0x000000100300720c */ /* 0x040fe20003f84070 */
[----:B------:R-:W-:Y:S01]  /*e930*/  IMAD R9, R3, R12, R10 ;  /* 0x0000000c03097224 */ /* 0x000fe200078e020a */
[----:B------:R-:W-:Y:S01]  /*e940*/  IABS R12, R208 ;  /* 0x000000d0000c7213 */ /* 0x000fe20000000000 */
[--C-:B------:R-:W-:Y:S02]  /*e950*/  @!P2 IMAD.IADD R11, R11, 0x1, -R3.reuse ;  /* 0x000000010b0ba824 */ /* 0x100fe400078e0a03 */
[--C-:B------:R-:W-:Y:S01]  /*e960*/  @!P6 IMAD.IADD R17, R17, 0x1, -R3.reuse ;  /* 0x000000011111e824 */ /* 0x100fe200078e0a03 */
[----:B------:R-:W-:Y:S01]  /*e970*/  ISETP.GE.AND P0, PT, R202, RZ, PT ;  /* 0x000000ffca00720c */ /* 0x000fe20003f06270 */
[----:B------:R-:W-:Y:S01]  /*e980*/  @!P5 IMAD.IADD R14, R14, 0x1, -R3 ;  /* 0x000000010e0ed824 */ /* 0x000fe200078e0a03 */
[----:B------:R-:W-:Y:S01]  /*e990*/  ISETP.GT.U32.AND P5, PT, R3, R11, PT ;  /* 0x0000000b0300720c */ /* 0x000fe20003fa4070 */
[----:B------:R-:W-:-:S02]  /*e9a0*/  IMAD.MOV.U32 R19, RZ, RZ, R17 ;  /* 0x000000ffff137224 */ /* 0x000fc400078e0011 */
[----:B------:R-:W-:Y:S01]  /*e9b0*/  IMAD.HI.U32 R17, R4, R12, RZ ;  /* 0x0000000c04117227 */ /* 0x000fe200078e00ff */
[----:B------:R-:W-:-:S03]  /*e9c0*/  ISETP.GT.U32.AND P2, PT, R3, R15, PT ;  /* 0x0000000f0300720c */ /* 0x000fc60003f44070 */
[----:B------:R-:W-:Y:S01]  /*e9d0*/  IMAD.MOV R17, RZ, RZ, -R17 ;  /* 0x000000ffff117224 */ /* 0x000fe200078e0a11 */
[----:B------:R-:W-:Y:S01]  /*e9e0*/  IABS R18, R209 ;  /* 0x000000d100127213 */ /* 0x000fe20000000000 */
[----:B------:R-:W-:Y:S01]  /*e9f0*/  @!P4 IMAD.IADD R16, R16, 0x1, -R3 ;  /* 0x000000011010c824 */ /* 0x000fe200078e0a03 */
[C---:B------:R-:W-:Y:S01]  /*ea00*/  ISETP.GT.U32.AND P4, PT, R3.reuse, R9, PT ;  /* 0x000000090300720c */ /* 0x040fe20003f84070 */
[----:B------:R-:W-:Y:S01]  /*ea10*/  IMAD R12, R3, R17, R12 ;  /* 0x00000011030c7224 */ /* 0x000fe200078e020c */
[----:B------:R-:W-:Y:S01]  /*ea20*/  STL [R1+0x198], R21 ;  /* 0x0001981501007387 */ /* 0x000fe20000100800 */
[----:B------:R-:W-:Y:S01]  /*ea30*/  @!P0 IMAD.MOV R19, RZ, RZ, -R19 ;  /* 0x000000ffff138224 */ /* 0x000fe200078e0a13 */
[----:B------:R-:W-:Y:S01]  /*ea40*/  ISETP.GE.AND P1, PT, R203, RZ, PT ;  /* 0x000000ffcb00720c */ /* 0x000fe20003f26270 */
[----:B------:R-:W-:Y:S01]  /*ea50*/  @!P5 IMAD.IADD R11, R11, 0x1, -R3 ;  /* 0x000000010b0bd824 */ /* 0x000fe200078e0a03 */
[----:B------:R0:W-:Y:S01]  /*ea60*/  STL [R1+0x194], R20 ;  /* 0x0001941401007387 */ /* 0x0001e20000100800 */
[----:B------:R-:W-:-:S02]  /*ea70*/  IABS R13, R210 ;  /* 0x000000d2000d7213 */ /* 0x000fc40000000000 */
[----:B------:R-:W-:Y:S01]  /*ea80*/  ISETP.GT.U32.AND P5, PT, R3, R12, PT ;  /* 0x0000000c0300720c */ /* 0x000fe20003fa4070 */
[----:B------:R1:W-:Y:S01]  /*ea90*/  STL [R1+0x188], R19 ;  /* 0x0001881301007387 */ /* 0x0003e20000100800 */
[----:B------:R-:W-:Y:S01]  /*eaa0*/  ISETP.GE.AND P6, PT, R205, RZ, PT ;  /* 0x000000ffcd00720c */ /* 0x000fe20003fc6270 */
[----:B0-----:R-:W-:-:S04]  /*eab0*/  IMAD.HI.U32 R20, R4, R18, RZ ;  /* 0x0000001204147227 */ /* 0x001fc800078e00ff */
[----:B-1----:R-:W-:-:S04]  /*eac0*/  IMAD.HI.U32 R19, R4, R13, RZ ;  /* 0x0000000d04137227 */ /* 0x002fc800078e00ff */
[----:B------:R-:W-:Y:S02]  /*ead0*/  IMAD.MOV R20, RZ, RZ, -R20 ;  /* 0x000000ffff147224 */ /* 0x000fe400078e0a14 */
[----:B------:R-:W-:Y:S01]  /*eae0*/  IMAD.MOV.U32 R22, RZ, RZ, R16 ;  /* 0x000000ffff167224 */ /* 0x000fe200078e0010 */
[----:B------:R-:W-:Y:S01]  /*eaf0*/  IABS R16, R213 ;  /* 0x000000d500107213 */ /* 0x000fe20000000000 */
[----:B------:R-:W-:Y:S01]  /*eb00*/  @!P2 IMAD.IADD R15, R15, 0x1, -R3 ;  /* 0x000000010f0fa824 */ /* 0x000fe200078e0a03 */
[----:B------:R-:W-:Y:S01]  /*eb10*/  IABS R10, R211 ;  /* 0x000000d3000a7213 */ /* 0x000fe20000000000 */
[----:B------:R-:W-:Y:S02]  /*eb20*/  IMAD.MOV R19, RZ, RZ, -R19 ;  /* 0x000000ffff137224 */ /* 0x000fe400078e0a13 */
[----:B------:R-:W-:Y:S02]  /*eb30*/  @!P4 IMAD.IADD R9, R9, 0x1, -R3 ;  /* 0x000000010909c824 */ /* 0x000fe400078e0a03 */
[C---:B------:R-:W-:Y:S01]  /*eb40*/  IMAD R18, R3.reuse, R20, R18 ;  /* 0x0000001403127224 */ /* 0x040fe200078e0212 */
[----:B------:R-:W-:Y:S01]  /*eb50*/  ISETP.GT.U32.AND P0, PT, R3, R14, PT ;  /* 0x0000000e0300720c */ /* 0x000fe20003f04070 */
[----:B------:R-:W-:Y:S01]  /*eb60*/  IMAD.MOV.U32 R21, RZ, RZ, R15 ;  /* 0x000000ffff157224 */ /* 0x000fe200078e000f */
[----:B------:R-:W-:Y:S01]  /*eb70*/  ISETP.GE.AND P3, PT, R204, RZ, PT ;  /* 0x000000ffcc00720c */ /* 0x000fe20003f66270 */
[----:B------:R-:W-:-:S02]  /*eb80*/  IMAD.MOV.U32 R15, RZ, RZ, R16 ;  /* 0x000000ffff0f7224 */ /* 0x000fc400078e0010 */
[C---:B------:R-:W-:Y:S02]  /*eb90*/  IMAD R13, R3.reuse, R19, R13 ;  /* 0x00000013030d7224 */ /* 0x040fe400078e020d */
[----:B------:R-:W-:Y:S01]  /*eba0*/  @!P5 IMAD.IADD R12, R12, 0x1, -R3 ;  /* 0x000000010c0cd824 */ /* 0x000fe200078e0a03 */
[C---:B------:R-:W-:Y:S01]  /*ebb0*/  ISETP.GT.U32.AND P5, PT, R3.reuse, R18, PT ;  /* 0x000000120300720c */ /* 0x040fe20003fa4070 */
[----:B------:R-:W-:Y:S01]  /*ebc0*/  @!P1 IMAD.MOV R22, RZ, RZ, -R22 ;  /* 0x000000ffff169224 */ /* 0x000fe200078e0a16 */
[----:B------:R-:W-:Y:S01]  /*ebd0*/  ISETP.GT.U32.AND P1, PT, R3, R9, PT ;  /* 0x000000090300720c */ /* 0x000fe20003f24070 */
[----:B------:R-:W-:Y:S01]  /*ebe0*/  IMAD.MOV.U32 R16, RZ, RZ, R11 ;  /* 0x000000ffff107224 */ /* 0x000fe200078e000b */
[----:B------:R-:W-:Y:S01]  /*ebf0*/  ISETP.GE.AND P2, PT, R206, RZ, PT ;  /* 0x000000ffce00720c */ /* 0x000fe20003f46270 */
[----:B------:R-:W-:-:S04]  /*ec00*/  IMAD.HI.U32 R17, R4, R10, RZ ;  /* 0x0000000a04117227 */ /* 0x000fc800078e00ff */
[----:B------:R-:W-:Y:S01]  /*ec10*/  @!P6 IMAD.MOV R16, RZ, RZ, -R16 ;  /* 0x000000ffff10e224 */ /* 0x000fe200078e0a10 */
[C---:B------:R-:W-:Y:S01]  /*ec20*/  ISETP.GT.U32.AND P6, PT, R3.reuse, R13, PT ;  /* 0x0000000d0300720c */ /* 0x040fe20003fc4070 */
[----:B------:R-:W-:Y:S02]  /*ec30*/  IMAD.MOV R17, RZ, RZ, -R17 ;  /* 0x000000ffff117224 */ /* 0x000fe400078e0a11 */
[----:B------:R-:W-:Y:S02]  /*ec40*/  @!P0 IMAD.IADD R14, R14, 0x1, -R3 ;  /* 0x000000010e0e8824 */ /* 0x000fe400078e0a03 */
[----:B------:R-:W-:Y:S02]  /*ec50*/  IMAD R10, R3, R17, R10 ;  /* 0x00000011030a7224 */ /* 0x000fe400078e020a */
[----:B------:R-:W-:Y:S01]  /*ec60*/  @!P3 IMAD.MOV R21, RZ, RZ, -R21 ;  /* 0x000000ffff15b224 */ /* 0x000fe200078e0a15 */
[----:B------:R-:W-:Y:S01]  /*ec70*/  ISETP.GE.AND P0, PT, R207, RZ, PT ;  /* 0x000000ffcf00720c */ /* 0x000fe20003f06270 */
[--C-:B------:R-:W-:Y:S01]  /*ec80*/  @!P1 IMAD.IADD R9, R9, 0x1, -R3.reuse ;  /* 0x0000000109099824 */ /* 0x100fe200078e0a03 */
[----:B------:R-:W-:Y:S01]  /*ec90*/  IABS R17, R212 ;  /* 0x000000d400117213 */ /* 0x000fe20000000000 */
[--C-:B------:R-:W-:Y:S01]  /*eca0*/  @!P5 IMAD.IADD R18, R18, 0x1, -R3.reuse ;  /* 0x000000011212d824 */ /* 0x100fe200078e0a03 */
[----:B------:R-:W-:Y:S01]  /*ecb0*/  ISETP.GT.U32.AND P1, PT, R3, R10, PT ;  /* 0x0000000a0300720c */ /* 0x000fe20003f24070 */
[----:B------:R-:W-:Y:S01]  /*ecc0*/  @!P2 IMAD.MOV R14, RZ, RZ, -R14 ;  /* 0x000000ffff0ea224 */ /* 0x000fe200078e0a0e */
[----:B------:R-:W-:Y:S01]  /*ecd0*/  STL [R1+0x184], R22 ;  /* 0x0001841601007387 */ /* 0x000fe20000100800 */
[----:B------:R-:W-:Y:S01]  /*ece0*/  @!P6 IMAD.IADD R13, R13, 0x1, -R3 ;  /* 0x000000010d0de824 */ /* 0x000fe200078e0a03 */
[----:B------:R-:W-:-:S02]  /*ecf0*/  ISETP.GT.U32.AND P6, PT, R3, R18, PT ;  /* 0x000000120300720c */ /* 0x000fc40003fc4070 */
[----:B------:R-:W-:Y:S01]  /*ed00*/  STL [R1+0x180], R21 ;  /* 0x0001801501007387 */ /* 0x000fe20000100800 */
[----:B------:R-:W-:-:S03]  /*ed10*/  IMAD.HI.U32 R11, R4, R17, RZ ;  /* 0x00000011040b7227 */ /* 0x000fc600078e00ff */
[----:B------:R0:W-:Y:S04]  /*ed20*/  STL [R1+0x17c], R16 ;  /* 0x00017c1001007387 */ /* 0x0001e80000100800 */
[----:B------:R1:W-:Y:S01]  /*ed30*/  STL [R1+0x178], R14 ;  /* 0x0001780e01007387 */ /* 0x0003e20000100800 */
[----:B------:R-:W-:Y:S01]  /*ed40*/  ISETP.GT.U32.AND P3, PT, R3, R12, PT ;  /* 0x0000000c0300720c */ /* 0x000fe20003f64070 */
[----:B------:R-:W-:Y:S02]  /*ed50*/  IMAD.MOV R11, RZ, RZ, -R11 ;  /* 0x000000ffff0b7224 */ /* 0x000fe400078e0a0b */
[----:B0-----:R-:W-:Y:S02]  /*ed60*/  IMAD.MOV.U32 R16, RZ, RZ, R9 ;  /* 0x000000ffff107224 */ /* 0x001fe400078e0009 */
[----:B-1----:R-:W-:Y:S01]  /*ed70*/  IMAD.HI.U32 R14, R4, R15, RZ ;  /* 0x0000000f040e7227 */ /* 0x002fe200078e00ff */
[----:B------:R-:W-:-:S03]  /*ed80*/  IABS R9, R214 ;  /* 0x000000d600097213 */ /* 0x000fc60000000000 */
[----:B------:R-:W-:Y:S01]  /*ed90*/  IMAD.MOV R14, RZ, RZ, -R14 ;  /* 0x000000ffff0e7224 */ /* 0x000fe200078e0a0e */
[----:B------:R-:W-:Y:S01]  /*eda0*/  ISETP.GE.AND P4, PT, R208, RZ, PT ;  /* 0x000000ffd000720c */ /* 0x000fe20003f86270 */
[C---:B------:R-:W-:Y:S02]  /*edb0*/  IMAD R17, R3.reuse, R11, R17 ;  /* 0x0000000b03117224 */ /* 0x040fe400078e0211 */
[----:B------:R-:W-:Y:S01]  /*edc0*/  @!P1 IMAD.IADD R10, R10, 0x1, -R3 ;  /* 0x000000010a0a9824 */ /* 0x000fe200078e0a03 */
[C---:B------:R-:W-:Y:S01]  /*edd0*/  ISETP.GT.U32.AND P1, PT, R3.reuse, R13, PT ;  /* 0x0000000d0300720c */ /* 0x040fe20003f24070 */
[----:B------:R-:W-:Y:S02]  /*ede0*/  @!P0 IMAD.MOV R16, RZ, RZ, -R16 ;  /* 0x000000ffff108224 */ /* 0x000fe400078e0a10 */
[C---:B------:R-:W-:Y:S02]  /*edf0*/  IMAD R14, R3.reuse, R14, R15 ;  /* 0x0000000e030e7224 */ /* 0x040fe400078e020f */
[----:B------:R-:W-:Y:S01]  /*ee00*/  IMAD.MOV.U32 R15, RZ, RZ, R9 ;  /* 0x000000ffff0f7224 */ /* 0x000fe200078e0009 */
[----:B------:R0:W-:Y:S01]  /*ee10*/  STL [R1+0x174], R16 ;  /* 0x0001741001007387 */ /* 0x0001e20000100800 */
[----:B------:R-:W-:Y:S01]  /*ee20*/  @!P6 IMAD.IADD R18, R18, 0x1, -R3 ;  /* 0x000000011212e824 */ /* 0x000fe200078e0a03 */
[C---:B------:R-:W-:Y:S01]  /*ee30*/  ISETP.GT.U32.AND P6, PT, R3.reuse, R17, PT ;  /* 0x000000110300720c */ /* 0x040fe20003fc4070 */
[----:B------:R-:W-:Y:S01]  /*ee40*/  IMAD.HI.U32 R19, R4, R15, RZ ;  /* 0x0000000f04137227 */ /* 0x000fe200078e00ff */
[----:B------:R-:W-:-:S02]  /*ee50*/  ISETP.GT.U32.AND P0, PT, R3, R10, PT ;  /* 0x0000000a0300720c */ /* 0x000fc40003f04070 */
[----:B------:R-:W-:Y:S01]  /*ee60*/  IABS R11, R216 ;  /* 0x000000d8000b7213 */ /* 0x000fe20000000000 */
[----:B------:R-:W-:Y:S01]  /*ee70*/  @!P3 IMAD.IADD R12, R12, 0x1, -R3 ;  /* 0x000000010c0cb824 */ /* 0x000fe200078e0a03 */
[----:B0-----:R-:W-:Y:S01]  /*ee80*/  IABS R16, R215 ;  /* 0x000000d700107213 */ /* 0x001fe20000000000 */
[----:B------:R-:W-:Y:S01]  /*ee90*/  IMAD.MOV R19, RZ, RZ, -R19 ;  /* 0x000000ffff137224 */ /* 0x000fe200078e0a13 */
[----:B------:R-:W-:Y:S01]  /*eea0*/  ISETP.GE.AND P3, PT, R210, RZ, PT ;  /* 0x000000ffd200720c */ /* 0x000fe20003f66270 */
[----:B------:R-:W-:Y:S02]  /*eeb0*/  @!P4 IMAD.MOV R12, RZ, RZ, -R12 ;  /* 0x000000ffff0cc224 */ /* 0x000fe400078e0a0c */
[----:B------:R-:W-:Y:S01]  /*eec0*/  IMAD.HI.U32 R21, R4, R16, RZ ;  /* 0x0000001004157227 */ /* 0x000fe200078e00ff */
[----:B------:R-:W-:-:S03]  /*eed0*/  ISETP.GE.AND P5, PT, R211, RZ, PT ;  /* 0x000000ffd300720c */ /* 0x000fc60003fa6270 */
[----:B------:R-:W-:Y:S01]  /*eee0*/  @!P1 IMAD.IADD R13, R13, 0x1, -R3 ;  /* 0x000000010d0d9824 */ /* 0x000fe200078e0a03 */
[C---:B------:R-:W-:Y:S01]  /*eef0*/  ISETP.GT.U32.AND P1, PT, R3.reuse, R14, PT ;  /* 0x0000000e0300720c */ /* 0x040fe20003f24070 */
[----:B------:R-:W-:Y:S02]  /*ef00*/  IMAD R15, R3, R19, R15 ;  /* 0x00000013030f7224 */ /* 0x000fe400078e020f */
[----:B------:R-:W-:Y:S01]  /*ef10*/  IMAD.HI.U32 R20, R4, R11, RZ ;  /* 0x0000000b04147227 */ /* 0x000fe200078e00ff */
[----:B------:R-:W-:-:S03]  /*ef20*/  ISETP.GE.AND P2, PT, R209, RZ, PT ;  /* 0x000000ffd100720c */ /* 0x000fc60003f46270 */
[----:B------:R-:W-:Y:S01]  /*ef30*/  IMAD.MOV R21, RZ, RZ, -R21 ;  /* 0x000000ffff157224 */ /* 0x000fe200078e0a15 */
[----:B------:R0:W-:Y:S01]  /*ef40*/  STL [R1+0x170], R12 ;  /* 0x0001700c01007387 */ /* 0x0001e20000100800 */
[--C-:B------:R-:W-:Y:S01]  /*ef50*/  @!P6 IMAD.IADD R17, R17, 0x1, -R3.reuse ;  /* 0x000000011111e824 */ /* 0x100fe200078e0a03 */
[C---:B------:R-:W-:Y:S01]  /*ef60*/  ISETP.GT.U32.AND P6, PT, R3.reuse, R15, PT ;  /* 0x0000000f0300720c */ /* 0x040fe20003fc4070 */
[----:B------:R-:W-:Y:S02]  /*ef70*/  @!P0 IMAD.IADD R10, R10, 0x1, -R3 ;  /* 0x000000010a0a8824 */ /* 0x000fe400078e0a03 */
[----:B------:R-:W-:Y:S02]  /*ef80*/  IMAD.MOV R20, RZ, RZ, -R20 ;  /* 0x000000ffff147224 */ /* 0x000fe400078e0a14 */
[----:B------:R-:W-:Y:S02]  /*ef90*/  IMAD R16, R3, R21, R16 ;  /* 0x0000001503107224 */ /* 0x000fe400078e0210 */
[----:B0-----:R-:W-:-:S02]  /*efa0*/  IMAD.MOV.U32 R12, RZ, RZ, R13 ;  /* 0x000000ffff0c7224 */ /* 0x001fc400078e000d */
[----:B------:R-:W-:Y:S01]  /*efb0*/  IMAD.MOV.U32 R22, RZ, RZ, R18 ;  /* 0x000000ffff167224 */ /* 0x000fe200078e0012 */
[----:B------:R-:W-:Y:S01]  /*efc0*/  IABS R9, R217 ;  /* 0x000000d900097213 */ /* 0x000fe20000000000 */
[C---:B------:R-:W-:Y:S02]  /*efd0*/  IMAD R11, R3.reuse, R20, R11 ;  /* 0x00000014030b7224 */ /* 0x040fe400078e020b */
[----:B------:R-:W-:Y:S02]  /*efe0*/  IMAD.MOV.U32 R18, RZ, RZ, R10 ;  /* 0x000000ffff127224 */ /* 0x000fe400078e000a */
[----:B------:R-:W-:Y:S01]  /*eff0*/  @!P3 IMAD.MOV R12, RZ, RZ, -R12 ;  /* 0x000000ffff0cb224 */ /* 0x000fe200078e0a0c */
[C---:B------:R-:W-:Y:S01]  /*f000*/  ISETP.GT.U32.AND P3, PT, R3.reuse, R16, PT ;  /* 0x000000100300720c */ /* 0x040fe20003f64070 */
[----:B------:R-:W-:Y:S01]  /*f010*/  @!P5 IMAD.MOV R18, RZ, RZ, -R18 ;  /* 0x000000ffff12d224 */ /* 0x000fe200078e0a12 */
[----:B------:R-:W-:Y:S01]  /*f020*/  ISETP.GT.U32.AND P5, PT, R3, R11, PT ;  /* 0x0000000b0300720c */ /* 0x000fe20003fa4070 */
[----:B------:R-:W-:-:S02]  /*f030*/  @!P1 IMAD.IADD R14, R14, 0x1, -R3 ;  /* 0x000000010e0e9824 */ /* 0x000fc400078e0a03 */
[----:B------:R-:W-:Y:S01]  /*f040*/  IMAD.HI.U32 R19, R4, R9, RZ ;  /* 0x0000000904137227 */ /* 0x000fe200078e00ff */
[----:B------:R-:W-:-:S03]  /*f050*/  IABS R20, R218 ;  /* 0x000000da00147213 */ /* 0x000fc60000000000 */
[----:B------:R-:W-:Y:S01]  /*f060*/  @!P2 IMAD.MOV R22, RZ, RZ, -R22 ;  /* 0x000000ffff16a224 */ /* 0x000fe200078e0a16 */
[----:B------:R-:W-:Y:S01]  /*f070*/  ISETP.GT.U32.AND P4, PT, R3, R17, PT ;  /* 0x000000110300720c */ /* 0x000fe20003f84070 */
[----:B------:R-:W-:Y:S01]  /*f080*/  @!P6 IMAD.IADD R15, R15, 0x1, -R3 ;  /* 0x000000010f0fe824 */ /* 0x000fe200078e0a03 */
[----:B------:R-:W-:Y:S01]  /*f090*/  ISETP.GT.U32.AND P6, PT, R3, R14, PT ;  /* 0x0000000e0300720c */ /* 0x000fe20003fc4070 */
[----:B------:R-:W-:Y:S01]  /*f0a0*/  IMAD.MOV R19, RZ, RZ, -R19 ;  /* 0x000000ffff137224 */ /* 0x000fe200078e0a13 */
[----:B------:R-:W-:Y:S01]  /*f0b0*/  STL [R1+0x16c], R22 ;  /* 0x00016c1601007387 */ /* 0x000fe20000100800 */
[----:B------:R-:W-:Y:S01]  /*f0c0*/  ISETP.GE.AND P1, PT, R213, RZ, PT ;  /* 0x000000ffd500720c */ /* 0x000fe20003f26270 */
[----:B------:R-:W-:Y:S02]  /*f0d0*/  @!P3 IMAD.IADD R16, R16, 0x1, -R3 ;  /* 0x000000011010b824 */ /* 0x000fe400078e0a03 */
[----:B------:R-:W-:Y:S01]  /*f0e0*/  IMAD R9, R3, R19, R9 ;  /* 0x0000001303097224 */ /* 0x000fe200078e0209 */
[----:B------:R0:W-:Y:S01]  /*f0f0*/  STL [R1+0x168], R12 ;  /* 0x0001680c01007387 */ /* 0x0001e20000100800 */
[----:B------:R-:W-:Y:S01]  /*f100*/  IABS R19, R219 ;  /* 0x000000db00137213 */ /* 0x000fe20000000000 */
[----:B------:R-:W-:Y:S01]  /*f110*/  @!P5 IMAD.IADD R11, R11, 0x1, -R3 ;  /* 0x000000010b0bd824 */ /* 0x000fe200078e0a03 */
[----:B------:R-:W-:-:S02]  /*f120*/  ISETP.GE.AND P0, PT, R212, RZ, PT ;  /* 0x000000ffd400720c */ /* 0x000fc40003f06270 */
[C---:B------:R-:W-:Y:S01]  /*f130*/  ISETP.GT.U32.AND P2, PT, R3.reuse, R15, PT ;  /* 0x0000000f0300720c */ /* 0x040fe20003f44070 */
[----:B0-----:R-:W-:Y:S01]  /*f140*/  IMAD.HI.U32 R12, R4, R20, RZ ;  /* 0x00000014040c7227 */ /* 0x001fe200078e00ff */
[----:B------:R-:W-:-:S03]  /*f150*/  ISETP.GT.U32.AND P5, PT, R3, R16, PT ;  /* 0x000000100300720c */ /* 0x000fc60003fa4070 */
[----:B------:R-:W-:Y:S02]  /*f160*/  IMAD.MOV R12, RZ, RZ, -R12 ;  /* 0x000000ffff0c7224 */ /* 0x000fe400078e0a0c */
[----:B------:R-:W-:-:S04]  /*f170*/  IMAD.HI.U32 R10, R4, R19, RZ ;  /* 0x00000013040a7227 */ /* 0x000fc800078e00ff */
[--C-:B------:R-:W-:Y:S02]  /*f180*/  @!P4 IMAD.IADD R17, R17, 0x1, -R3.reuse ;  /* 0x000000011111c824 */ /* 0x100fe400078e0a03 */
[----:B------:R-:W-:Y:S02]  /*f190*/  @!P6 IMAD.IADD R14, R14, 0x1, -R3 ;  /* 0x000000010e0ee824 */ /* 0x000fe400078e0a03 */
[C---:B------:R-:W-:Y:S02]  /*f1a0*/  IMAD R12, R3.reuse, R12, R20 ;  /* 0x0000000c030c7224 */ /* 0x040fe400078e0214 */
[----:B------:R-:W-:Y:S01]  /*f1b0*/  IMAD.MOV R10, RZ, RZ, -R10 ;  /* 0x000000ffff0a7224 */ /* 0x000fe200078e0a0a */
[C---:B------:R-:W-:Y:S01]  /*f1c0*/  ISETP.GT.U32.AND P4, PT, R3.reuse, R9, PT ;  /* 0x000000090300720c */ /* 0x040fe20003f84070 */
[----:B------:R-:W-:Y:S01]  /*f1d0*/  IMAD.MOV.U32 R13, RZ, RZ, R17 ;  /* 0x000000ffff0d7224 */ /* 0x000fe200078e0011 */
[----:B------:R-:W-:Y:S01]  /*f1e0*/  ISETP.GE.AND P6, PT, R214, RZ, PT ;  /* 0x000000ffd600720c */ /* 0x000fe20003fc6270 */
[----:B------:R-:W-:Y:S01]  /*f1f0*/  @!P1 IMAD.MOV R14, RZ, RZ, -R14 ;  /* 0x000000ffff0e9224 */ /* 0x000fe200078e0a0e */
[C---:B------:R-:W-:Y:S01]  /*f200*/  ISETP.GT.U32.AND P1, PT, R3.reuse, R12, PT ;  /* 0x0000000c0300720c */ /* 0x040fe20003f24070 */
[----:B------:R-:W-:-:S02]  /*f210*/  IMAD R10, R3, R10, R19 ;  /* 0x0000000a030a7224 */ /* 0x000fc400078e0213 */
[----:B------:R-:W-:Y:S01]  /*f220*/  @!P2 IMAD.IADD R15, R15, 0x1, -R3 ;  /* 0x000000010f0fa824 */ /* 0x000fe200078e0a03 */
[----:B------:R-:W-:Y:S01]  /*f230*/  ISETP.GE.AND P2, PT, R215, RZ, PT ;  /* 0x000000ffd700720c */ /* 0x000fe20003f46270 */
[----:B------:R-:W-:Y:S01]  /*f240*/  @!P0 IMAD.MOV R13, RZ, RZ, -R13 ;  /* 0x000000ffff0d8224 */ /* 0x000fe200078e0a0d */
[C---:B------:R-:W-:Y:S01]  /*f250*/  ISETP.GT.U32.AND P0, PT, R3.reuse, R11, PT ;  /* 0x0000000b0300720c */ /* 0x040fe20003f04070 */
[--C-:B------:R-:W-:Y:S01]  /*f260*/  @!P5 IMAD.IADD R16, R16, 0x1, -R3.reuse ;  /* 0x000000011010d824 */ /* 0x100fe200078e0a03 */
[----:B------:R-:W-:Y:S01]  /*f270*/  ISETP.GT.U32.AND P5, PT, R3, R10, PT ;  /* 0x0000000a0300720c */ /* 0x000fe20003fa4070 */
[----:B------:R-:W-:Y:S04]  /*f280*/  STL [R1+0x164], R18 ;  /* 0x0001641201007387 */ /* 0x000fe80000100800 */
[----:B------:R0:W-:Y:S01]  /*f290*/  STL [R1+0x160], R13 ;  /* 0x0001600d01007387 */ /* 0x0001e20000100800 */
[----:B------:R-:W-:Y:S01]  /*f2a0*/  @!P4 IMAD.IADD R9, R9, 0x1, -R3 ;  /* 0x000000010909c824 */ /* 0x000fe200078e0a03 */
[----:B------:R-:W-:Y:S01]  /*f2b0*/  ISETP.GE.AND P3, PT, R216, RZ, PT ;  /* 0x000000ffd800720c */ /* 0x000fe20003f66270 */
[----:B------:R-:W-:Y:S01]  /*f2c0*/  @!P6 IMAD.MOV R15, RZ, RZ, -R15 ;  /* 0x000000ffff0fe224 */ /* 0x000fe200078e0a0f */
[----:B------:R1:W-:Y:S01]  /*f2d0*/  STL [R1+0x14c], R14 ;  /* 0x00014c0e01007387 */ /* 0x0003e20000100800 */
[----:B------:R-:W-:Y:S01]  /*f2e0*/  @!P1 IMAD.IADD R12, R12, 0x1, -R3 ;  /* 0x000000010c0c9824 */ /* 0x000fe200078e0a03 */
[----:B0-----:R-:W-:Y:S01]  /*f2f0*/  IABS R13, R220 ;  /* 0x000000dc000d7213 */ /* 0x001fe20000000000 */
[----:B------:R-:W-:Y:S01]  /*f300*/  IMAD.MOV.U32 R18, RZ, RZ, R16 ;  /* 0x000000ffff127224 */ /* 0x000fe200078e0010 */
[----:B------:R-:W-:-:S03]  /*f310*/  ISETP.GT.U32.AND P4, PT, R3, R9, PT ;  /* 0x000000090300720c */ /* 0x000fc60003f84070 */
[----:B-1----:R-:W-:Y:S01]  /*f320*/  IMAD.HI.U32 R14, R4, R13, RZ ;  /* 0x0000000d040e7227 */ /* 0x002fe200078e00ff */
[----:B------:R0:W-:Y:S03]  /*f330*/  STL [R1+0x148], R15 ;  /* 0x0001480f01007387 */ /* 0x0001e60000100800 */
[----:B------:R-:W-:Y:S01]  /*f340*/  @!P2 IMAD.MOV R18, RZ, RZ, -R18 ;  /* 0x000000ffff12a224 */ /* 0x000fe200078e0a12 */
[----:B------:R-:W-:Y:S01]  /*f350*/  ISETP.GT.U32.AND P2, PT, R3, R12, PT ;  /* 0x0000000c0300720c */ /* 0x000fe20003f44070 */
[--C-:B------:R-:W-:Y:S02]  /*f360*/  @!P0 IMAD.IADD R11, R11, 0x1, -R3.reuse ;  /* 0x000000010b0b8824 */ /* 0x100fe400078e0a03 */
[----:B------:R-:W-:Y:S02]  /*f370*/  IMAD.MOV R17, RZ, RZ, -R14 ;  /* 0x000000ffff117224 */ /* 0x000fe400078e0a0e */
[----:B------:R-:W-:Y:S01]  /*f380*/  @!P5 IMAD.IADD R10, R10, 0x1, -R3 ;  /* 0x000000010a0ad824 */ /* 0x000fe200078e0a03 */
[----:B0-----:R-:W-:Y:S01]  /*f390*/  IABS R15, R221 ;  /* 0x000000dd000f7213 */ /* 0x001fe20000000000 */
[----:B------:R-:W-:-:S02]  /*f3a0*/  IMAD R13, R3, R17, R13 ;  /* 0x00000011030d7224 */ /* 0x000fc400078e020d */
[----:B------:R-:W-:Y:S01]  /*f3b0*/  IMAD.MOV.U32 R16, RZ, RZ, R11 ;  /* 0x000000ffff107224 */ /* 0x000fe200078e000b */
[C---:B------:R-:W-:Y:S01]  /*f3c0*/  ISETP.GT.U32.AND P5, PT, R3.reuse, R10, PT ;  /* 0x0000000a0300720c */ /* 0x040fe20003fa4070 */
[----:B------:R-:W-:Y:S01]  /*f3d0*/  IMAD.MOV.U32 R14, RZ, RZ, R15 ;  /* 0x000000ffff0e7224 */ /* 0x000fe200078e000f */
[----:B------:R-:W-:Y:S01]  /*f3e0*/  IABS R11, R222 ;  /* 0x000000de000b7213 */ /* 0x000fe20000000000 */
[----:B------:R-:W-:Y:S01]  /*f3f0*/  @!P3 IMAD.MOV R16, RZ, RZ, -R16 ;  /* 0x000000ffff10b224 */ /* 0x000fe200078e0a10 */
[----:B------:R-:W-:Y:S01]  /*f400*/  ISETP.GT.U32.AND P3, PT, R3, R13, PT ;  /* 0x0000000d0300720c */ /* 0x000fe20003f64070 */
[----:B------:R-:W-:Y:S01]  /*f410*/  IMAD.HI.U32 R15, R4, R14, RZ ;  /* 0x0000000e040f7227 */ /* 0x000fe200078e00ff */
[----:B------:R-:W-:Y:S01]  /*f420*/  ISETP.GE.AND P6, PT, R217, RZ, PT ;  /* 0x000000ffd900720c */ /* 0x000fe20003fc6270 */
[----:B------:R-:W-:Y:S01]  /*f430*/  STL [R1+0x144], R18 ;  /* 0x0001441201007387 */ /* 0x000fe20000100800 */
[----:B------:R-:W-:Y:S01]  /*f440*/  ISETP.GE.AND P0, PT, R218, RZ, PT ;  /* 0x000000ffda00720c */ /* 0x000fe20003f06270 */
[----:B------:R-:W-:Y:S01]  /*f450*/  @!P4 IMAD.IADD R9, R9, 0x1, -R3 ;  /* 0x000000010909c824 */ /* 0x000fe200078e0a03 */
[----:B------:R-:W-:Y:S01]  /*f460*/  ISETP.GE.AND P4, PT, R219, RZ, PT ;  /* 0x000000ffdb00720c */ /* 0x000fe20003f86270 */
[----:B------:R-:W-:Y:S01]  /*f470*/  IMAD.MOV R15, RZ, RZ, -R15 ;  /* 0x000000ffff0f7224 */ /* 0x000fe200078e0a0f */
[----:B------:R0:W-:Y:S01]  /*f480*/  STL [R1+0x13c], R16 ;  /* 0x00013c1001007387 */ /* 0x0001e20000100800 */
[----:B------:R-:W-:-:S02]  /*f490*/  @!P2 IMAD.IADD R12, R12, 0x1, -R3 ;  /* 0x000000010c0ca824 */ /* 0x000fc400078e0a03 */
[----:B------:R-:W-:Y:S02]  /*f4a0*/  IMAD R14, R3, R15, R14 ;  /* 0x0000000f030e7224 */ /* 0x000fe400078e020e */
[----:B------:R-:W-:Y:S02]  /*f4b0*/  IMAD.MOV.U32 R17, RZ, RZ, R12 ;  /* 0x000000ffff117224 */ /* 0x000fe400078e000c */
[----:B0-----:R-:W-:-:S04]  /*f4c0*/  IMAD.HI.U32 R16, R4, R11, RZ ;  /* 0x0000000b04107227 */ /* 0x001fc800078e00ff */
[--C-:B------:R-:W-:Y:S02]  /*f4d0*/  @!P5 IMAD.IADD R10, R10, 0x1, -R3.reuse ;  /* 0x000000010a0ad824 */ /* 0x100fe400078e0a03 */
[----:B------:R-:W-:Y:S01]  /*f4e0*/  IMAD.MOV R12, RZ, RZ, -R16 ;  /* 0x000000ffff0c7224 */ /* 0x000fe200078e0a10 */
[----:B------:R-:W-:Y:S01]  /*f4f0*/  ISETP.GT.U32.AND P5, PT, R3, R14, PT ;  /* 0x0000000e0300720c */ /* 0x000fe20003fa4070 */
[----:B------:R-:W-:Y:S02]  /*f500*/  @!P3 IMAD.IADD R13, R13, 0x1, -R3 ;  /* 0x000000010d0db824 */ /* 0x000fe400078e0a03 */
[----:B------:R-:W-:Y:S02]  /*f510*/  IMAD R11, R3, R12, R11 ;  /* 0x0000000c030b7224 */ /* 0x000fe400078e020b */
[----:B------:R-:W-:Y:S02]  /*f520*/  IMAD.MOV.U32 R16, RZ, RZ, R10 ;  /* 0x000000ffff107224 */ /* 0x000fe400078e000a */
[----:B------:R-:W-:-:S02]  /*f530*/  @!P6 IMAD.MOV R9, RZ, RZ, -R9 ;  /* 0x000000ffff09e224 */ /* 0x000fc400078e0a09 */
[----:B------:R-:W-:Y:S01]  /*f540*/  @!P0 IMAD.MOV R17, RZ, RZ, -R17 ;  /* 0x000000ffff118224 */ /* 0x000fe200078e0a11 */
[C---:B------:R-:W-:Y:S01]  /*f550*/  ISETP.GT.U32.AND P0, PT, R3.reuse, R13, PT ;  /* 0x0000000d0300720c */ /* 0x040fe20003f04070 */
[----:B------:R-:W-:Y:S01]  /*f560*/  @!P4 IMAD.MOV R16, RZ, RZ, -R16 ;  /* 0x000000ffff10c224 */ /* 0x000fe200078e0a10 */
[----:B------:R-:W-:Y:S01]  /*f570*/  ISETP.GT.U32.AND P4, PT, R3, R11, PT ;  /* 0x0000000b0300720c */ /* 0x000fe20003f84070 */
[----:B------:R0:W-:Y:S01]  /*f580*/  STL [R1+0x138], R9 ;  /* 0x0001380901007387 */ /* 0x0001e20000100800 */
[----:B------:R-:W-:Y:S01]  /*f590*/  ISETP.GE.AND P1, PT, R220, RZ, PT ;  /* 0x000000ffdc00720c */ /* 0x000fe20003f26270 */
[----:B------:R-:W-:Y:S01]  /*f5a0*/  @!P5 IMAD.IADD R14, R14, 0x1, -R3 ;  /* 0x000000010e0ed824 */ /* 0x000fe200078e0a03 */
[----:B------:R-:W-:Y:S02]  /*f5b0*/  IABS R15, R223 ;  /* 0x000000df000f7213 */ /* 0x000fe40000000000 */
[----:B0-----:R-:W-:-:S05]  /*f5c0*/  IABS R9, R224 ;  /* 0x000000e000097213 */ /* 0x001fca0000000000 */
[--C-:B------:R-:W-:Y:S02]  /*f5d0*/  @!P0 IMAD.IADD R13, R13, 0x1, -R3.reuse ;  /* 0x000000010d0d8824 */ /* 0x100fe400078e0a03 */
[----:B------:R-:W-:Y:S01]  /*f5e0*/  IMAD.HI.U32 R10, R4, R9, RZ ;  /* 0x00000009040a7227 */ /* 0x000fe200078e00ff */
[----:B------:R-:W-:Y:S01]  /*f5f0*/  ISETP.GT.U32.AND P5, PT, R3, R14, PT ;  /* 0x0000000e0300720c */ /* 0x000fe20003fa4070 */
[----:B------:R0:W-:Y:S02]  /*f600*/  STL [R1+0x134], R17 ;  /* 0x0001341101007387 */ /* 0x0001e40000100800 */
[----:B------:R-:W-:Y:S02]  /*f610*/  IMAD.MOV R10, RZ, RZ, -R10 ;  /* 0x000000ffff0a7224 */ /* 0x000fe400078e0a0a */
[----:B------:R-:W-:Y:S01]  /*f620*/  @!P4 IMAD.IADD R11, R11, 0x1, -R3 ;  /* 0x000000010b0bc824 */ /* 0x000fe200078e0a03 */
[----:B------:R1:W-:Y:S01]  /*f630*/  STL [R1+0x130], R16 ;  /* 0x0001301001007387 */ /* 0x0003e20000100800 */
[----:B------:R-:W-:-:S02]  /*f640*/  IMAD R9, R3, R10, R9 ;  /* 0x0000000a03097224 */ /* 0x000fc400078e0209 */
[----:B------:R-:W-:Y:S02]  /*f650*/  IMAD.MOV.U32 R19, RZ, RZ, R13 ;  /* 0x000000ffff137224 */ /* 0x000fe400078e000d */
[----:B0-----:R-:W-:Y:S01]  /*f660*/  IMAD.HI.U32 R17, R4, R15, RZ ;  /* 0x0000000f04117227 */ /* 0x001fe200078e00ff */
[C---:B------:R-:W-:Y:S02]  /*f670*/  ISETP.GT.U32.AND P4, PT, R3.reuse, R11, PT ;  /* 0x0000000b0300720c */ /* 0x040fe40003f84070 */
[----:B-1----:R-:W-:Y:S01]  /*f680*/  IABS R16, R225 ;  /* 0x000000e100107213 */ /* 0x002fe20000000000 */
[----:B------:R-:W-:Y:S01]  /*f690*/  IMAD.MOV R17, RZ, RZ, -R17 ;  /* 0x000000ffff117224 */ /* 0x000fe200078e0a11 */
[----:B------:R-:W-:Y:S01]  /*f6a0*/  IABS R12, R226 ;  /* 0x000000e2000c7213 */ /* 0x000fe20000000000 */
[----:B------:R-:W-:Y:S01]  /*f6b0*/  @!P1 IMAD.MOV R19, RZ, RZ, -R19 ;  /* 0x000000ffff139224 */ /* 0x000fe200078e0a13 */
[----:B------:R-:W-:Y:S01]  /*f6c0*/  ISETP.GT.U32.AND P1, PT, R3, R9, PT ;  /* 0x000000090300720c */ /* 0x000fe20003f24070 */
[----:B------:R-:W-:-:S02]  /*f6d0*/  IMAD.MOV.U32 R10, RZ, RZ, R16 ;  /* 0x000000ffff0a7224 */ /* 0x000fc400078e0010 */
[C---:B------:R-:W-:Y:S01]  /*f6e0*/  IMAD R15, R3.reuse, R17, R15 ;  /* 0x00000011030f7224 */ /* 0x040fe200078e020f */
[----:B------:R-:W-:Y:S01]  /*f6f0*/  ISETP.GE.AND P2, PT, R222, RZ, PT ;  /* 0x000000ffde00720c */ /* 0x000fe20003f46270 */
[----:B------:R-:W-:Y:S02]  /*f700*/  @!P5 IMAD.IADD R14, R14, 0x1, -R3 ;  /* 0x000000010e0ed824 */ /* 0x000fe400078e0a03 */
[----:B------:R-:W-:Y:S01]  /*f710*/  IMAD.HI.U32 R16, R4, R10, RZ ;  /* 0x0000000a04107227 */ /* 0x000fe200078e00ff */
[----:B------:R-:W-:-:S03]  /*f720*/  ISETP.GT.U32.AND P5, PT, R3, R15, PT ;  /* 0x0000000f0300720c */ /* 0x000fc60003fa4070 */
[----:B------:R-:W-:-:S04]  /*f730*/  IMAD.HI.U32 R13, R4, R12, RZ ;  /* 0x0000000c040d7227 */ /* 0x000fc800078e00ff */
[----:B------:R-:W-:Y:S02]  /*f740*/  IMAD.MOV.U32 R18, RZ, RZ, R14 ;  /* 0x000000ffff127224 */ /* 0x000fe400078e000e */
[----:B------:R-:W-:Y:S02]  /*f750*/  IMAD.MOV R16, RZ, RZ, -R16 ;  /* 0x000000ffff107224 */ /* 0x000fe400078e0a10 */
[----:B------:R-:W-:Y:S02]  /*f760*/  IMAD.MOV R14, RZ, RZ, -R13 ;  /* 0x000000ffff0e7224 */ /* 0x000fe400078e0a0d */
[----:B------:R-:W-:Y:S02]  /*f770*/  @!P4 IMAD.IADD R11, R11, 0x1, -R3 ;  /* 0x000000010b0bc824 */ /* 0x000fe400078e0a03 */
[C---:B------:R-:W-:Y:S01]  /*f780*/  IMAD R13, R3.reuse, R16, R10 ;  /* 0x00000010030d7224 */ /* 0x040fe200078e020a */
[----:B------:R-:W-:Y:S01]  /*f790*/  IABS R16, R227 ;  /* 0x000000e300107213 */ /* 0x000fe20000000000 */
[----:B------:R-:W-:-:S02]  /*f7a0*/  IMAD R12, R3, R14, R12 ;  /* 0x0000000e030c7224 */ /* 0x000fc400078e020c */
[----:B------:R-:W-:Y:S02]  /*f7b0*/  @!P1 IMAD.IADD R9, R9, 0x1, -R3 ;  /* 0x0000000109099824 */ /* 0x000fe400078e0a03 */
[----:B------:R-:W-:Y:S02]  /*f7c0*/  IMAD.MOV.U32 R17, RZ, RZ, R11 ;  /* 0x000000ffff117224 */ /* 0x000fe400078e000b */
[----:B------:R-:W-:Y:S01]  /*f7d0*/  IMAD.HI.U32 R11, R4, R16, RZ ;  /* 0x00000010040b7227 */ /* 0x000fe200078e00ff */
[----:B------:R-:W-:-:S03]  /*f7e0*/  ISETP.GT.U32.AND P1, PT, R3, R9, PT ;  /* 0x000000090300720c */ /* 0x000fc60003f24070 */
[----:B------:R-:W-:Y:S01]  /*f7f0*/  @!P2 IMAD.MOV R17, RZ, RZ, -R17 ;  /* 0x000000ffff11a224 */ /* 0x000fe200078e0a11 */
[----:B------:R-:W-:Y:S01]  /*f800*/  ISETP.GT.U32.AND P2, PT, R3, R12, PT ;  /* 0x0000000c0300720c */ /* 0x000fe20003f44070 */
[----:B------:R-:W-:Y:S01]  /*f810*/  @!P5 IMAD.IADD R15, R15, 0x1, -R3 ;  /* 0x000000010f0fd824 */ /* 0x000fe200078e0a03 */
[----:B------:R-:W-:Y:S01]  /*f820*/  ISETP.GT.U32.AND P4, PT, R3, R13, PT ;  /* 0x0000000d0300720c */ /* 0x000fe20003f84070 */
[----:B------:R-:W-:Y:S01]  /*f830*/  IMAD.MOV R11, RZ, RZ, -R11 ;  /* 0x000000ffff0b7224 */ /* 0x000fe200078e0a0b */
[----:B------:R-:W-:Y:S02]  /*f840*/  ISETP.GE.AND P6, PT, R221, RZ, PT ;  /* 0x000000ffdd00720c */ /* 0x000fe40003fc6270 */
[C---:B------:R-:W-:Y:S01]  /*f850*/  ISETP.GT.U32.AND P5, PT, R3.reuse, R15, PT ;  /* 0x0000000f0300720c */ /* 0x040fe20003fa4070 */
[----:B------:R-:W-:Y:S02]  /*f860*/  IMAD R11, R3, R11, R16 ;  /* 0x0000000b030b7224 */ /* 0x000fe400078e0210 */
[----:B------:R-:W-:Y:S01]  /*f870*/  @!P1 IMAD.IADD R9, R9, 0x1, -R3 ;  /* 0x0000000109099824 */ /* 0x000fe200078e0a03 */
[----:B------:R-:W-:-:S02]  /*f880*/  ISETP.GE.AND P3, PT, R223, RZ, PT ;  /* 0x000000ffdf00720c */ /* 0x000fc40003f66270 */
[----:B------:R-:W-:Y:S01]  /*f890*/  ISETP.GT.U32.AND P1, PT, R3, R11, PT ;  /* 0x0000000b0300720c */ /* 0x000fe20003f24070 */
[--C-:B------:R-:W-:Y:S01]  /*f8a0*/  @!P2 IMAD.IADD R12, R12, 0x1, -R3.reuse ;  /* 0x000000010c0ca824 */ /* 0x100fe200078e0a03 */
[----:B------:R-:W-:Y:S01]  /*f8b0*/  ISETP.GE.AND P0, PT, R224, RZ, PT ;  /* 0x000000ffe000720c */ /* 0x000fe20003f06270 */
[--C-:B------:R-:W-:Y:S01]  /*f8c0*/  @!P4 IMAD.IADD R13, R13, 0x1, -R3.reuse ;  /* 0x000000010d0dc824 */ /* 0x100fe200078e0a03 */
[----:B------:R-:W-:Y:S01]  /*f8d0*/  IABS R14, R228 ;  /* 0x000000e4000e7213 */ /* 0x000fe20000000000 */
[----:B------:R-:W-:Y:S01]  /*f8e0*/  @!P6 IMAD.MOV R18, RZ, RZ, -R18 ;  /* 0x000000ffff12e224 */ /* 0x000fe200078e0a12 */
[----:B------:R-:W-:Y:S01]  /*f8f0*/  ISETP.GT.U32.AND P2, PT, R3, R12, PT ;  /* 0x0000000c0300720c */ /* 0x000fe20003f44070 */
[----:B------:R-:W-:Y:S01]  /*f900*/  @!P5 IMAD.IADD R15, R15, 0x1, -R3 ;  /* 0x000000010f0fd824 */ /* 0x000fe200078e0a03 */
[----:B------:R-:W-:Y:S01]  /*f910*/  STL [R1+0x12c], R19 ;  /* 0x00012c1301007387 */ /* 0x000fe20000100800 */
[----:B------:R-:W-:Y:S01]  /*f920*/  IABS R10, R229 ;  /* 0x000000e5000a7213 */ /* 0x000fe20000000000 */
[----:B------:R-:W-:Y:S01]  /*f930*/  IMAD.HI.U32 R16, R4, R14, RZ ;  /* 0x0000000e04107227 */ /* 0x000fe200078e00ff */
[----:B------:R-:W-:Y:S01]  /*f940*/  ISETP.GT.U32.AND P4, PT, R3, R13, PT ;  /* 0x0000000d0300720c */ /* 0x000fe20003f84070 */
[----:B------:R0:W-:Y:S01]  /*f950*/  STL [R1+0x128], R18 ;  /* 0x0001281201007387 */ /* 0x0001e20000100800 */
[----:B------:R-:W-:Y:S01]  /*f960*/  ISETP.GE.AND P5, PT, R226, RZ, PT ;  /* 0x000000ffe200720c */ /* 0x000fe20003fa6270 */
[----:B------:R-:W-:-:S02]  /*f970*/  IMAD.MOV R16, RZ, RZ, -R16 ;  /* 0x000000ffff107224 */ /* 0x000fc400078e0a10 */
[----:B------:R1:W-:Y:S01]  /*f980*/  STL [R1+0x124], R17 ;  /* 0x0001241101007387 */ /* 0x0003e20000100800 */
[----:B------:R-:W-:Y:S02]  /*f990*/  @!P1 IMAD.IADD R11, R11, 0x1, -R3 ;  /* 0x000000010b0b9824 */ /* 0x000fe400078e0a03 */
[----:B0-----:R-:W-:Y:S02]  /*f9a0*/  IMAD.MOV.U32 R18, RZ, RZ, R15 ;  /* 0x000000ffff127224 */ /* 0x001fe400078e000f */
[----:B------:R-:W-:-:S04]  /*f9b0*/  IMAD.HI.U32 R15, R4, R10, RZ ;  /* 0x0000000a040f7227 */ /* 0x000fc800078e00ff */
[----:B-1----:R-:W-:Y:S02]  /*f9c0*/  IMAD.MOV.U32 R17, RZ, RZ, R9 ;  /* 0x000000ffff117224 */ /* 0x002fe400078e0009 */
[----:B------:R-:W-:Y:S01]  /*f9d0*/  @!P3 IMAD.MOV R18, RZ, RZ, -R18 ;  /* 0x000000ffff12b224 */ /* 0x000fe200078e0a12 */
[----:B------:R-:W-:Y:S01]  /*f9e0*/  ISETP.GE.AND P6, PT, R225, RZ, PT ;  /* 0x000000ffe100720c */ /* 0x000fe20003fc6270 */
[----:B------:R-:W-:Y:S02]  /*f9f0*/  @!P0 IMAD.MOV R17, RZ, RZ, -R17 ;  /* 0x000000ffff118224 */ /* 0x000fe400078e0a11 */
[C---:B------:R-:W-:Y:S01]  /*fa00*/  IMAD R9, R3.reuse, R16, R14 ;  /* 0x0000001003097224 */ /* 0x040fe200078e020e */
[----:B------:R-:W-:Y:S01]  /*fa10*/  ISETP.GT.U32.AND P1, PT, R3, R11, PT ;  /* 0x0000000b0300720c */ /* 0x000fe20003f24070 */
[----:B------:R-:W-:Y:S02]  /*fa20*/  IMAD.MOV R15, RZ, RZ, -R15 ;  /* 0x000000ffff0f7224 */ /* 0x000fe400078e0a0f */
[--C-:B------:R-:W-:Y:S01]  /*fa30*/  @!P2 IMAD.IADD R12, R12, 0x1, -R3.reuse ;  /* 0x000000010c0ca824 */ /* 0x100fe200078e0a03 */
[----:B------:R0:W-:Y:S01]  /*fa40*/  STL [R1+0x120], R18 ;  /* 0x0001201201007387 */ /* 0x0001e20000100800 */
[----:B------:R-:W-:Y:S01]  /*fa50*/  @!P4 IMAD.IADD R13, R13, 0x1, -R3 ;  /* 0x000000010d0dc824 */ /* 0x000fe200078e0a03 */
[C---:B------:R-:W-:Y:S01]  /*fa60*/  ISETP.GT.U32.AND P2, PT, R3.reuse, R9, PT ;  /* 0x000000090300720c */ /* 0x040fe20003f44070 */
[----:B------:R-:W-:Y:S01]  /*fa70*/  IMAD R10, R3, R15, R10 ;  /* 0x0000000f030a7224 */ /* 0x000fe200078e020a */
[----:B------:R1:W-:Y:S01]  /*fa80*/  STL [R1+0x118], R17 ;  /* 0x0001181101007387 */ /* 0x0003e20000100800 */
[----:B------:R-:W-:-:S02]  /*fa90*/  IABS R14, R230 ;  /* 0x000000e6000e7213 */ /* 0x000fc40000000000 */
[----:B------:R-:W-:Y:S01]  /*faa0*/  ISETP.GE.AND P3, PT, R227, RZ, PT ;  /* 0x000000ffe300720c */ /* 0x000fe20003f66270 */
[----:B0-----:R-:W-:Y:S02]  /*fab0*/  IMAD.MOV.U32 R18, RZ, RZ, R13 ;  /* 0x000000ffff127224 */ /* 0x001fe400078e000d */
[----:B-1----:R-:W-:Y:S02]  /*fac0*/  IMAD.MOV.U32 R17, RZ, RZ, R12 ;  /* 0x000000ffff117224 */ /* 0x002fe400078e000c */
[----:B------:R-:W-:-:S04]  /*fad0*/  IMAD.HI.U32 R12, R4, R14, RZ ;  /* 0x0000000e040c7227 */ /* 0x000fc800078e00ff */
[----:B------:R-:W-:Y:S01]  /*fae0*/  @!P5 IMAD.MOV R17, RZ, RZ, -R17 ;  /* 0x000000ffff11d224 */ /* 0x000fe200078e0a11 */
[----:B------:R-:W-:Y:S01]  /*faf0*/  ISETP.GT.U32.AND P5, PT, R3, R10, PT ;  /* 0x0000000a0300720c */ /* 0x000fe20003fa4070 */
[----:B------:R-:W-:Y:S02]  /*fb00*/  @!P6 IMAD.MOV R18, RZ, RZ, -R18 ;  /* 0x000000ffff12e224 */ /* 0x000fe400078e0a12 */
[----:B------:R-:W-:Y:S02]  /*fb10*/  IMAD.MOV R12, RZ, RZ, -R12 ;  /* 0x000000ffff0c7224 */ /* 0x000fe400078e0a0c */
[--C-:B------:R-:W-:Y:S01]  /*fb20*/  @!P1 IMAD.IADD R11, R11, 0x1, -R3.reuse ;  /* 0x000000010b0b9824 */ /* 0x100fe200078e0a03 */
[----:B------:R0:W-:Y:S01]  /*fb30*/  STL [R1+0x10c], R18 ;  /* 0x00010c1201007387 */ /* 0x0001e20000100800 */
[----:B------:R-:W-:Y:S01]  /*fb40*/  @!P2 IMAD.IADD R9, R9, 0x1, -R3 ;  /* 0x000000010909a824 */ /* 0x000fe200078e0a03 */
[----:B------:R-:W-:Y:S01]  /*fb50*/  IABS R13, R231 ;  /* 0x000000e7000d7213 */ /* 0x000fe20000000000 */
[C---:B------:R-:W-:Y:S01]  /*fb60*/  IMAD R14, R3.reuse, R12, R14 ;  /* 0x0000000c030e7224 */ /* 0x040fe200078e020e */
[----:B------:R1:W-:Y:S01]  /*fb70*/  STL [R1+0xf4], R17 ;  /* 0x0000f41101007387 */ /* 0x0003e20000100800 */
[----:B------:R-:W-:Y:S01]  /*fb80*/  IABS R15, R232 ;  /* 0x000000e8000f7213 */ /* 0x000fe20000000000 */
[----:B0-----:R-:W-:Y:S01]  /*fb90*/  IMAD.MOV.U32 R18, RZ, RZ, R11 ;  /* 0x000000ffff127224 */ /* 0x001fe200078e000b */
[----:B------:R-:W-:Y:S01]  /*fba0*/  ISETP.GT.U32.AND P2, PT, R3, R9, PT ;  /* 0x000000090300720c */ /* 0x000fe20003f44070 */
[----:B------:R-:W-:-:S02]  /*fbb0*/  @!P5 IMAD.IADD R10, R10, 0x1, -R3 ;  /* 0x000000010a0ad824 */ /* 0x000fc400078e0a03 */
[----:B------:R-:W-:Y:S01]  /*fbc0*/  @!P3 IMAD.MOV R18, RZ, RZ, -R18 ;  /* 0x000000ffff12b224 */ /* 0x000fe200078e0a12 */
[C---:B------:R-:W-:Y:S01]  /*fbd0*/  ISETP.GT.U32.AND P3, PT, R3.reuse, R14, PT ;  /* 0x0000000e0300720c */ /* 0x040fe20003f64070 */
[----:B-1----:R-:W-:Y:S01]  /*fbe0*/  IMAD.HI.U32 R17, R4, R13, RZ ;  /* 0x0000000d04117227 */ /* 0x002fe200078e00ff */
[----:B------:R-:W-:-:S03]  /*fbf0*/  ISETP.GT.U32.AND P5, PT, R3, R10, PT ;  /* 0x0000000a0300720c */ /* 0x000fc60003fa4070 */
[----:B------:R-:W-:Y:S01]  /*fc00*/  IMAD.HI.U32 R16, R4, R15, RZ ;  /* 0x0000000f04107227 */ /* 0x000fe200078e00ff */
[----:B------:R-:W-:-:S03]  /*fc10*/  ISETP.GE.AND P0, PT, R228, RZ, PT ;  /* 0x000000ffe400720c */ /* 0x000fc60003f06270 */
[----:B------:R-:W-:Y:S02]  /*fc20*/  IMAD.MOV R17, RZ, RZ, -R17 ;  /* 0x000000ffff117224 */ /* 0x000fe400078e0a11 */
[----:B------:R-:W-:Y:S02]  /*fc30*/  IMAD.MOV R16, RZ, RZ, -R16 ;  /* 0x000000ffff107224 */ /* 0x000fe400078e0a10 */
[----:B------:R-:W-:Y:S02]  /*fc40*/  IMAD R13, R3, R17, R13 ;  /* 0x00000011030d7224 */ /* 0x000fe400078e020d */
[----:B------:R-:W-:Y:S02]  /*fc50*/  @!P2 IMAD.IADD R9, R9, 0x1, -R3 ;  /* 0x000000010909a824 */ /* 0x000fe400078e0a03 */
[C---:B------:R-:W-:Y:S01]  /*fc60*/  IMAD R11, R3.reuse, R16, R15 ;  /* 0x00000010030b7224 */ /* 0x040fe200078e020f */
[----:B------:R-:W-:Y:S01]  /*fc70*/  ISETP.GT.U32.AND P2, PT, R3, R13, PT ;  /* 0x0000000d0300720c */ /* 0x000fe20003f44070 */
[--C-:B------:R-:W-:Y:S01]  /*fc80*/  @!P3 IMAD.IADD R14, R14, 0x1, -R3.reuse ;  /* 0x000000010e0eb824 */ /* 0x100fe200078e0a03 */
[----:B------:R0:W-:Y:S01]  /*fc90*/  STL [R1+0xe4], R18 ;  /* 0x0000e41201007387 */ /* 0x0001e20000100800 */
[----:B------:R-:W-:Y:S01]  /*fca0*/  ISETP.GE.AND P4, PT, R229, RZ, PT ;  /* 0x000000ffe500720c */ /* 0x000fe20003f86270 */
[----:B------:R-:W-:Y:S01]  /*fcb0*/  @!P5 IMAD.IADD R10, R10, 0x1, -R3 ;  /* 0x000000010a0ad824 */ /* 0x000fe200078e0a03 */
[----:B------:R-:W-:-:S02]  /*fcc0*/  IABS R12, R233 ;  /* 0x000000e9000c7213 */ /* 0x000fc40000000000 */
[C---:B------:R-:W-:Y:S02]  /*fcd0*/  ISETP.GT.U32.AND P5, PT, R3.reuse, R11, PT ;  /* 0x0000000b0300720c */ /* 0x040fe40003fa4070 */
[----:B------:R-:W-:Y:S01]  /*fce0*/  ISETP.GT.U32.AND P3, PT, R3, R14, PT ;  /* 0x0000000e0300720c */ /* 0x000fe20003f64070 */
[----:B0-----:R-:W-:Y:S01]  /*fcf0*/  IMAD.MOV.U32 R18, RZ, RZ, R9 ;  /* 0x000000ffff127224 */ /* 0x001fe200078e0009 */
[----:B------:R-:W-:Y:S01]  /*fd00*/  IABS R15, R234 ;  /* 0x000000ea000f7213 */ /* 0x000fe20000000000 */
[----:B------:R-:W-:-:S04]  /*fd10*/  IMAD.HI.U32 R16, R4, R12, RZ ;  /* 0x0000000c04107227 */ /* 0x000fc800078e00ff */
[----:B------:R-:W-:Y:S01]  /*fd20*/  @!P0 IMAD.MOV R18, RZ, RZ, -R18 ;  /* 0x000000ffff128224 */ /* 0x000fe200078e0a12 */
[----:B------:R-:W-:Y:S01]  /*fd30*/  IABS R17, R235 ;  /* 0x000000eb00117213 */ /* 0x000fe20000000000 */
[----:B------:R-:W-:Y:S01]  /*fd40*/  @!P2 IMAD.IADD R13, R13, 0x1, -R3 ;  /* 0x000000010d0da824 */ /* 0x000fe200078e0a03 */
[----:B------:R-:W-:Y:S02]  /*fd50*/  ISETP.GE.AND P6, PT, R230, RZ, PT ;  /* 0x000000ffe600720c */ /* 0x000fe40003fc6270 */
[----:B------:R0:W-:Y:S01]  /*fd60*/  STL [R1+0xd0], R18 ;  /* 0x0000d01201007387 */ /* 0x0001e20000100800 */
[----:B------:R-:W-:Y:S02]  /*fd70*/  IMAD.MOV.U32 R9, RZ, RZ, R17 ;  /* 0x000000ffff097224 */ /* 0x000fe400078e0011 */
[----:B------:R-:W-:Y:S02]  /*fd80*/  @!P4 IMAD.MOV R10, RZ, RZ, -R10 ;  /* 0x000000ffff0ac224 */ /* 0x000fe400078e0a0a */
[----:B------:R-:W-:-:S02]  /*fd90*/  @!P5 IMAD.IADD R11, R11, 0x1, -R3 ;  /* 0x000000010b0bd824 */ /* 0x000fc400078e0a03 */
[----:B0-----:R-:W-:Y:S02]  /*fda0*/  IMAD.MOV R18, RZ, RZ, -R16 ;  /* 0x000000ffff127224 */ /* 0x001fe400078e0a10 */
[----:B------:R-:W-:Y:S01]  /*fdb0*/  IMAD.HI.U32 R16, R4, R15, RZ ;  /* 0x0000000f04107227 */ /* 0x000fe200078e00ff */
[----:B------:R-:W-:-:S03]  /*fdc0*/  ISETP.GT.U32.AND P5, PT, R3, R13, PT ;  /* 0x0000000d0300720c */ /* 0x000fc60003fa4070 */
[C---:B------:R-:W-:Y:S02]  /*fdd0*/  IMAD R12, R3.reuse, R18, R12 ;  /* 0x00000012030c7224 */ /* 0x040fe400078e020c */
[----:B------:R-:W-:Y:S02]  /*fde0*/  IMAD.MOV R16, RZ, RZ, -R16 ;  /* 0x000000ffff107224 */ /* 0x000fe400078e0a10 */
[----:B------:R-:W-:Y:S01]  /*fdf0*/  @!P3 IMAD.IADD R14, R14, 0x1, -R3 ;  /* 0x000000010e0eb824 */ /* 0x000fe200078e0a03 */
[----:B------:R0:W-:Y:S01]  /*fe00*/  STL [R1+0xc4], R10 ;  /* 0x0000c40a01007387 */ /* 0x0001e20000100800 */
[----:B------:R-:W-:Y:S01]  /*fe10*/  IMAD.HI.U32 R17, R4, R9, RZ ;  /* 0x0000000904117227 */ /* 0x000fe200078e00ff */
[----:B------:R-:W-:-:S03]  /*fe20*/  ISETP.GT.U32.AND P3, PT, R3, R12, PT ;  /* 0x0000000c0300720c */ /* 0x000fc60003f64070 */
[----:B------:R-:W-:Y:S02]  /*fe30*/  IMAD.MOV.U32 R18, RZ, RZ, R14 ;  /* 0x000000ffff127224 */ /* 0x000fe400078e000e */
[----:B------:R-:W-:Y:S02]  /*fe40*/  IMAD.MOV R17, RZ, RZ, -R17 ;  /* 0x000000ffff117224 */ /* 0x000fe400078e0a11 */
[C---:B0-----:R-:W-:Y:S02]  /*fe50*/  IMAD R10, R3.reuse, R16, R15 ;  /* 0x00000010030a7224 */ /* 0x041fe400078e020f */
[----:B------:R-:W-:Y:S02]  /*fe60*/  @!P6 IMAD.MOV R18, RZ, RZ, -R18 ;  /* 0x000000ffff12e224 */ /* 0x000fe400078e0a12 */
[C---:B------:R-:W-:Y:S01]  /*fe70*/  IMAD R9, R3.reuse, R17, R9 ;  /* 0x0000001103097224 */ /* 0x040fe200078e0209 */
[----:B------:R-:W-:Y:S01]  /*fe80*/  ISETP.GT.U32.AND P6, PT, R3, R10, PT ;  /* 0x0000000a0300720c */ /* 0x000fe20003fc4070 */
[----:B------:R-:W-:-:S03]  /*fe90*/  @!P5 IMAD.IADD R13, R13, 0x1, -R3 ;  /* 0x000000010d0dd824 */ /* 0x000fc600078e0a03 */
[----:B------:R-:W-:Y:S01]  /*fea0*/  ISETP.GT.U32.AND P5, PT, R3, R9, PT ;  /* 0x000000090300720c */ /* 0x000fe20003fa4070 */
[----:B------:R-:W-:Y:S01]  /*feb0*/  @!P3 IMAD.IADD R12, R12, 0x1, -R3 ;  /* 0x000000010c0cb824 */ /* 0x000fe200078e0a03 */
[----:B------:R-:W-:Y:S02]  /*fec0*/  IABS R15, R236 ;  /* 0x000000ec000f7213 */ /* 0x000fe40000000000 */
[----:B------:R-:W-:-:S03]  /*fed0*/  IABS R14, R237 ;  /* 0x000000ed000e7213 */ /* 0x000fc60000000000 */
[----:B------:R-:W-:-:S04]  /*fee0*/  IMAD.HI.U32 R17, R4, R15, RZ ;  /* 0x0000000f04117227 */ /* 0x000fc800078e00ff */
[----:B------:R-:W-:Y:S01]  /*fef0*/  @!P6 IMAD.IADD R10, R10, 0x1, -R3 ;  /* 0x000000010a0ae824 */ /* 0x000fe200078e0a03 */
[----:B------:R-:W-:Y:S01]  /*ff00*/  ISETP.GT.U32.AND P6, PT, R3, R12, PT ;  /* 0x0000000c0300720c */ /* 0x000fe20003fc4070 */
[----:B------:R0:W-:Y:S01]  /*ff10*/  STL [R1+0xc0], R18 ;  /* 0x0000c01201007387 */ /* 0x0001e20000100800 */
[----:B------:R-:W-:Y:S02]  /*ff20*/  IMAD.MOV R17, RZ, RZ, -R17 ;  /* 0x000000ffff117224 */ /* 0x000fe400078e0a11 */
[----:B------:R-:W-:Y:S01]  /*ff30*/  @!P5 IMAD.IADD R9, R9, 0x1, -R3 ;  /* 0x000000010909d824 */ /* 0x000fe200078e0a03 */
[----:B------:R-:W-:Y:S01]  /*ff40*/  ISETP.GT.U32.AND P5, PT, R3, R10, PT ;  /* 0x0000000a0300720c */ /* 0x000fe20003fa4070 */
[----:B------:R-:W-:Y:S01]  /*ff50*/  IMAD.HI.U32 R16, R4, R14, RZ ;  /* 0x0000000e04107227 */ /* 0x000fe200078e00ff */
[----:B0-----:R-:W-:-:S03]  /*ff60*/  IABS R18, R238 ;  /* 0x000000ee00127213 */ /* 0x001fc60000000000 */
[C---:B------:R-:W-:Y:S02]  /*ff70*/  IMAD R15, R3.reuse, R17, R15 ;  /* 0x00000011030f7224 */ /* 0x040fe400078e020f */
[----:B------:R-:W-:Y:S02]  /*ff80*/  IMAD.MOV R16, RZ, RZ, -R16 ;  /* 0x000000ffff107224 */ /* 0x000fe400078e0a10 */
[----:B------:R-:W-:Y:S02]  /*ff90*/  IMAD.MOV.U32 R20, RZ, RZ, R13 ;  /* 0x000000ffff147224 */ /* 0x000fe400078e000d */
[----:B------:R-:W-:Y:S02]  /*ffa0*/  IMAD.MOV.U32 R13, RZ, RZ, R18 ;  /* 0x000000ffff0d7224 */ /* 0x000fe400078e0012 */
[----:B------:R-:W-:Y:S01]  /*ffb0*/  @!P6 IMAD.IADD R12, R12, 0x1, -R3 ;  /* 0x000000010c0ce824 */ /* 0x000fe200078e0a03 */
[C---:B------:R-:W-:Y:S01]  /*ffc0*/  ISETP.GT.U32.AND P6, PT, R3.reuse, R15, PT ;  /* 0x0000000f0300720c */ /* 0x040fe20003fc4070 */
[----:B------:R-:W-:-:S02]  /*ffd0*/  IMAD R14, R3, R16, R14 ;  /* 0x00000010030e7224 */ /* 0x000fc400078e020e */
[----:B------:R-:W-:Y:S01]  /*ffe0*/  IMAD.HI.U32 R16, R4, R13, RZ ;  /* 0x0000000d04107227 */ /* 0x000fe200078e00ff */
[----:B------:R-:W-:Y:S02]  /*fff0*/  ISETP.GE.AND P1, PT, R231, RZ, PT ;  /* 0x000000ffe700720c */ /* 0x000fe40003f26270 */
[C---:B------:R-:W-:Y:S01]  /*10000*/  ISETP.GT.U32.AND P4, PT, R3.reuse, R11, PT ;  /* 0x0000000b0300720c */ /* 0x040fe20003f84070 */
[----:B------:R-:W-:Y:S02]  /*10010*/  IMAD.MOV R16, RZ, RZ, -R16 ;  /* 0x000000ffff107224 */ /* 0x000fe400078e0a10 */
[----:B------:R-:W-:Y:S01]  /*10020*/  @!P5 IMAD.IADD R10, R10, 0x1, -R3 ;  /* 0x000000010a0ad824 */ /* 0x000fe200078e0a03 */
[C---:B------:R-:W-:Y:S01]  /*10030*/  ISETP.GT.U32.AND P5, PT, R3.reuse, R14, PT ;  /* 0x0000000e0300720c */ /* 0x040fe20003fa4070 */
[----:B------:R-:W-:Y:S01]  /*10040*/  IMAD R13, R3, R16, R13 ;  /* 0x00000010030d7224 */ /* 0x000fe200078e020d */
[----:B------:R-:W-:Y:S01]  /*10050*/  ISETP.GE.AND P0, PT, R232, RZ, PT ;  /* 0x000000ffe800720c */ /* 0x000fe20003f06270 */
[----:B------:R-:W-:Y:S01]  /*10060*/  @!P6 IMAD.IADD R15, R15, 0x1, -R3 ;  /* 0x000000010f0fe824 */ /* 0x000fe200078e0a03 */
[----:B------:R-:W-:-:S02]  /*10070*/  ISETP.GE.AND P2, PT, R233, RZ, PT ;  /* 0x000000ffe900720c */ /* 0x000fc40003f46270 */
[----:B------:R-:W-:Y:S01]  /*10080*/  ISETP.GT.U32.AND P6, PT, R3, R13, PT ;  /* 0x0000000d0300720c */ /* 0x000fe20003fc4070 */
[----:B------:R-:W-:Y:S02]  /*10090*/  @!P1 IMAD.MOV R20, RZ, RZ, -R20 ;  /* 0x000000ffff149224 */ /* 0x000fe400078e0a14 */
[----:B------:R-:W-:-:S04]  /*100a0*/  @!P4 IMAD.IADD R11, R11, 0x1, -R3 ;  /* 0x000000010b0bc824 */ /* 0x000fc800078e0a03 */
[----:B------:R-:W-:Y:S01]  /*100b0*/  @!P5 IMAD.IADD R14, R14, 0x1, -R3 ;  /* 0x000000010e0ed824 */ /* 0x000fe200078e0a03 */
[----:B------:R-:W-:Y:S01]  /*100c0*/  ISETP.GT.U32.AND P5, PT, R3, R15, PT ;  /* 0x0000000f0300720c */ /* 0x000fe20003fa4070 */
[----:B------:R-:W-:Y:S01]  /*100d0*/  IMAD.MOV.U32 R19, RZ, RZ, R11 ;  /* 0x000000ffff137224 */ /* 0x000fe200078e000b */
[----:B------:R0:W-:Y:S01]  /*100e0*/  STL [R1+0xbc], R20 ;  /* 0x0000bc1401007387 */ /* 0x0001e20000100800 */
[----:B------:R-:W-:Y:S02]  /*100f0*/  IABS R11, R240 ;  /* 0x000000f0000b7213 */ /* 0x000fe40000000000 */
[----:B------:R-:W-:Y:S01]  /*10100*/  @!P0 IMAD.MOV R19, RZ, RZ, -R19 ;  /* 0x000000ffff138224 */ /* 0x000fe200078e0a13 */
[----:B------:R-:W-:Y:S01]  /*10110*/  ISETP.GE.AND P0, PT, R236, RZ, PT ;  /* 0x000000ffec00720c */ /* 0x000fe20003f06270 */
[----:B------:R-:W-:Y:S02]  /*10120*/  @!P6 IMAD.IADD R13, R13, 0x1, -R3 ;  /* 0x000000010d0de824 */ /* 0x000fe400078e0a03 */
[----:B0-----:R-:W-:Y:S01]  /*10130*/  IMAD.MOV.U32 R20, RZ, RZ, R12 ;  /* 0x000000ffff147224 */ /* 0x001fe200078e000c */
[----:B------:R-:W-:Y:S01]  /*10140*/  IABS R16, R241 ;  /* 0x000000f100107213 */ /* 0x000fe20000000000 */
[----:B------:R-:W-:-:S04]  /*10150*/  IMAD.HI.U32 R18, R4, R11, RZ ;  /* 0x0000000b04127227 */ /* 0x000fc800078e00ff */
[----:B------:R-:W-:Y:S01]  /*10160*/  @!P2 IMAD.MOV R20, RZ, RZ, -R20 ;  /* 0x000000ffff14a224 */ /* 0x000fe200078e0a14 */
[----:B------:R-:W-:Y:S01]  /*10170*/  STL [R1+0xb8], R19 ;  /* 0x0000b81301007387 */ /* 0x000fe20000100800 */
[----:B------:R-:W-:Y:S01]  /*10180*/  IMAD.MOV R18, RZ, RZ, -R18 ;  /* 0x000000ffff127224 */ /* 0x000fe200078e0a12 */
[----:B------:R-:W-:Y:S02]  /*10190*/  ISETP.GT.U32.AND P6, PT, R3, R13, PT ;  /* 0x0000000d0300720c */ /* 0x000fe40003fc4070 */
[----:B------:R0:W-:Y:S01]  /*101a0*/  STL [R1+0xb4], R20 ;  /* 0x0000b41401007387 */ /* 0x0001e20000100800 */
[----:B------:R-:W-:Y:S02]  /*101b0*/  @!P5 IMAD.IADD R15, R15, 0x1, -R3 ;  /* 0x000000010f0fd824 */ /* 0x000fe400078e0a03 */
[----:B------:R-:W-:Y:S01]  /*101c0*/  IMAD R11, R3, R18, R11 ;  /* 0x00000012030b7224 */ /* 0x000fe200078e020b */
[----:B------:R-:W-:Y:S01]  /*101d0*/  ISETP.GE.AND P4, PT, R234, RZ, PT ;  /* 0x000000ffea00720c */ /* 0x000fe20003f86270 */
[----:B------:R-:W-:-:S02]  /*101e0*/  IMAD.MOV.U32 R18, RZ, RZ, R15 ;  /* 0x000000ffff127224 */ /* 0x000fc400078e000f */
[----:B0-----:R-:W-:Y:S02]  /*101f0*/  IMAD.MOV.U32 R20, RZ, RZ, R10 ;  /* 0x000000ffff147224 */ /* 0x001fe400078e000a */
[----:B------:R-:W-:Y:S01]  /*10200*/  IMAD.HI.U32 R10, R4, R16, RZ ;  /* 0x00000010040a7227 */ /* 0x000fe200078e00ff */
[----:B------:R-:W-:-:S03]  /*10210*/  ISETP.GT.U32.AND P1, PT, R3, R9, PT ;  /* 0x000000090300720c */ /* 0x000fc60003f24070 */
[----:B------:R-:W-:Y:S01]  /*10220*/  IMAD.MOV R10, RZ, RZ, -R10 ;  /* 0x000000ffff0a7224 */ /* 0x000fe200078e0a0a */
[----:B------:R-:W-:Y:S01]  /*10230*/  ISETP.GE.AND P3, PT, R235, RZ, PT ;  /* 0x000000ffeb00720c */ /* 0x000fe20003f66270 */
[----:B------:R-:W-:Y:S01]  /*10240*/  @!P0 IMAD.MOV R18, RZ, RZ, -R18 ;  /* 0x000000ffff128224 */ /* 0x000fe200078e0a12 */
[----:B------:R-:W-:Y:S01]  /*10250*/  IABS R17, R239 ;  /* 0x000000ef00117213 */ /* 0x000fe20000000000 */
[C---:B------:R-:W-:Y:S01]  /*10260*/  IMAD R10, R3.reuse, R10, R16 ;  /* 0x0000000a030a7224 */ /* 0x040fe200078e0210 */
[----:B------:R-:W-:Y:S01]  /*10270*/  ISETP.GT.U32.AND P0, PT, R3, R11, PT ;  /* 0x0000000b0300720c */ /* 0x000fe20003f04070 */
[----:B------:R-:W-:Y:S02]  /*10280*/  @!P6 IMAD.IADD R13, R13, 0x1, -R3 ;  /* 0x000000010d0de824 */ /* 0x000fe400078e0a03 */
[----:B------:R-:W-:Y:S01]  /*10290*/  IMAD.HI.U32 R19, R4, R17, RZ ;  /* 0x0000001104137227 */ /* 0x000fe200078e00ff */
[----:B------:R-:W-:-:S03]  /*102a0*/  ISETP.GT.U32.AND P6, PT, R3, R10, PT ;  /* 0x0000000a0300720c */ /* 0x000fc60003fc4070 */
[----:B------:R-:W-:Y:S02]  /*102b0*/  @!P1 IMAD.IADD R9, R9, 0x1, -R3 ;  /* 0x0000000109099824 */ /* 0x000fe400078e0a03 */
[----:B------:R-:W-:Y:S02]  /*102c0*/  IMAD.MOV R19, RZ, RZ, -R19 ;  /* 0x000000ffff137224 */ /* 0x000fe400078e0a13 */
[----:B------:R-:W-:Y:S01]  /*102d0*/  @!P4 IMAD.MOV R20, RZ, RZ, -R20 ;  /* 0x000000ffff14c224 */ /* 0x000fe200078e0a14 */
[C---:B------:R-:W-:Y:S01]  /*102e0*/  ISETP.GT.U32.AND P4, PT, R3.reuse, R14, PT ;  /* 0x0000000e0300720c */ /* 0x040fe20003f84070 */
[----:B------:R-:W-:Y:S01]  /*102f0*/  IMAD R12, R3, R19, R17 ;  /* 0x00000013030c7224 */ /* 0x000fe200078e0211 */
[----:B------:R-:W-:Y:S01]  /*10300*/  IABS R17, R242 ;  /* 0x000000f200117213 */ /* 0x000fe20000000000 */
[----:B------:R-:W-:Y:S01]  /*10310*/  @!P3 IMAD.MOV R9, RZ, RZ, -R9 ;  /* 0x000000ffff09b224 */ /* 0x000fe200078e0a09 */
[----:B------:R-:W-:Y:S01]  /*10320*/  IABS R16, R243 ;  /* 0x000000f300107213 */ /* 0x000fe20000000000 */
[--C-:B------:R-:W-:Y:S01]  /*10330*/  @!P0 IMAD.IADD R11, R11, 0x1, -R3.reuse ;  /* 0x000000010b0b8824 */ /* 0x100fe200078e0a03 */
[----:B------:R-:W-:Y:S01]  /*10340*/  STL [R1+0xb0], R20 ;  /* 0x0000b01401007387 */ /* 0x000fe20000100800 */
[--C-:B------:R-:W-:Y:S01]  /*10350*/  @!P6 IMAD.IADD R10, R10, 0x1, -R3.reuse ;  /* 0x000000010a0ae824 */ /* 0x100fe200078e0a03 */
[----:B------:R-:W-:Y:S01]  /*10360*/  ISETP.GE.AND P1, PT, R237, RZ, PT ;  /* 0x000000ffed00720c */ /* 0x000fe20003f26270 */
[----:B------:R-:W-:Y:S01]  /*10370*/  IMAD.HI.U32 R19, R4, R16, RZ ;  /* 0x0000001004137227 */ /* 0x000fe200078e00ff */
[C---:B------:R-:W-:Y:S01]  /*10380*/  ISETP.GT.U32.AND P5, PT, R3.reuse, R12, PT ;  /* 0x0000000c0300720c */ /* 0x040fe20003fa4070 */
[----:B------:R0:W-:Y:S01]  /*10390*/  STL [R1+0xac], R9 ;  /* 0x0000ac0901007387 */ /* 0x0001e20000100800 */
[----:B------:R-:W-:Y:S01]  /*103a0*/  ISETP.GT.U32.AND P6, PT, R3, R11, PT ;  /* 0x0000000b0300720c */ /* 0x000fe20003fc4070 */
[----:B------:R-:W-:-:S02]  /*103b0*/  @!P4 IMAD.IADD R14, R14, 0x1, -R3 ;  /* 0x000000010e0ec824 */ /* 0x000fc400078e0a03 */
[----:B------:R-:W-:Y:S02]  /*103c0*/  IMAD.MOV R19, RZ, RZ, -R19 ;  /* 0x000000ffff137224 */ /* 0x000fe400078e0a13 */
[----:B0-----:R-:W-:-:S04]  /*103d0*/  IMAD.HI.U32 R9, R4, R17, RZ ;  /* 0x0000001104097227 */ /* 0x001fc800078e00ff */
[----:B------:R-:W-:Y:S01]  /*103e0*/  IMAD.MOV R9, RZ, RZ, -R9 ;  /* 0x000000ffff097224 */ /* 0x000fe200078e0a09 */
[----:B------:R-:W-:Y:S01]  /*103f0*/  ISETP.GE.AND P2, PT, R238, RZ, PT ;  /* 0x000000ffee00720c */ /* 0x000fe20003f46270 */
[----:B------:R0:W-:Y:S01]  /*10400*/  STL [R1+0xa8], R18 ;  /* 0x0000a81201007387 */ /* 0x0001e20000100800 */
[----:B------:R-:W-:Y:S02]  /*10410*/  IMAD.MOV.U32 R20, RZ, RZ, R14 ;  /* 0x000000ffff147224 */ /* 0x000fe400078e000e */
[C---:B------:R-:W-:Y:S01]  /*10420*/  IMAD R9, R3.reuse, R9, R17 ;  /* 0x0000000903097224 */ /* 0x040fe200078e0211 */
[----:B------:R-:W-:Y:S01]  /*10430*/  IABS R17, R244 ;  /* 0x000000f400117213 */ /* 0x000fe20000000000 */
[C---:B------:R-:W-:Y:S02]  /*10440*/  IMAD R16, R3.reuse, R19, R16 ;  /* 0x0000001303107224 */ /* 0x040fe400078e0210 */
[--C-:B------:R-:W-:Y:S01]  /*10450*/  @!P5 IMAD.IADD R12, R12, 0x1, -R3.reuse ;  /* 0x000000010c0cd824 */ /* 0x100fe200078e0a03 */
[----:B0-----:R-:W-:Y:S01]  /*10460*/  IABS R18, R245 ;  /* 0x000000f500127213 */ /* 0x001fe20000000000 */
[----:B------:R-:W-:Y:S01]  /*10470*/  @!P1 IMAD.MOV R20, RZ, RZ, -R20 ;  /* 0x000000ffff149224 */ /* 0x000fe200078e0a14 */
[----:B------:R-:W-:Y:S01]  /*10480*/  ISETP.GT.U32.AND P1, PT, R3, R10, PT ;  /* 0x0000000a0300720c */ /* 0x000fe20003f24070 */
[----:B------:R-:W-:Y:S01]  /*10490*/  @!P6 IMAD.IADD R11, R11, 0x1, -R3 ;  /* 0x000000010b0be824 */ /* 0x000fe200078e0a03 */
[----:B------:R-:W-:Y:S01]  /*104a0*/  ISETP.GT.U32.AND P6, PT, R3, R16, PT ;  /* 0x000000100300720c */ /* 0x000fe20003fc4070 */
[----:B------:R-:W-:-:S02]  /*104b0*/  IMAD.MOV.U32 R14, RZ, RZ, R18 ;  /* 0x000000ffff0e7224 */ /* 0x000fc400078e0012 */
[C---:B------:R-:W-:Y:S01]  /*104c0*/  IMAD.HI.U32 R19, R4.reuse, R17, RZ ;  /* 0x0000001104137227 */ /* 0x040fe200078e00ff */
[----:B------:R-:W-:Y:S02]  /*104d0*/  ISETP.GE.AND P5, PT, R241, RZ, PT ;  /* 0x000000fff100720c */ /* 0x000fe40003fa6270 */
[----:B------:R-:W-:Y:S01]  /*104e0*/  ISETP.GT.U32.AND P0, PT, R3, R12, PT ;  /* 0x0000000c0300720c */ /* 0x000fe20003f04070 */
[----:B------:R-:W-:-:S04]  /*104f0*/  IMAD.HI.U32 R18, R4, R14, RZ ;  /* 0x0000000e04127227 */ /* 0x000fc800078e00ff */
[----:B------:R-:W-:Y:S02]  /*10500*/  IMAD.MOV R19, RZ, RZ, -R19 ;  /* 0x000000ffff137224 */ /* 0x000fe400078e0a13 */
[----:B------:R-:W-:Y:S01]  /*10510*/  @!P2 IMAD.MOV R13, RZ, RZ, -R13 ;  /* 0x000000ffff0da224 */ /* 0x000fe200078e0a0d */
[C---:B------:R-:W-:Y:S01]  /*10520*/  ISETP.GT.U32.AND P2, PT, R3.reuse, R9, PT ;  /* 0x000000090300720c */ /* 0x040fe20003f44070 */
[----:B------:R-:W-:Y:S01]  /*10530*/  IMAD.MOV R18, RZ, RZ, -R18 ;  /* 0x000000ffff127224 */ /* 0x000fe200078e0a12 */
[----:B------:R-:W-:Y:S01]  /*10540*/  IABS R15, R246 ;  /* 0x000000f6000f7213 */ /* 0x000fe20000000000 */
[----:B------:R-:W-:Y:S01]  /*10550*/  IMAD R17, R3, R19, R17 ;  /* 0x0000001303117224 */ /* 0x000fe200078e0211 */
[----:B------:R-:W-:Y:S01]  /*10560*/  ISETP.GE.AND P3, PT, R239, RZ, PT ;  /* 0x000000ffef00720c */ /* 0x000fe20003f66270 */
[----:B------:R-:W-:Y:S01]  /*10570*/  STL [R1+0xa4], R20 ;  /* 0x0000a41401007387 */ /* 0x000fe20000100800 */
[----:B------:R-:W-:Y:S01]  /*10580*/  ISETP.GE.AND P4, PT, R240, RZ, PT ;  /* 0x000000fff000720c */ /* 0x000fe20003f86270 */
[----:B------:R-:W-:-:S02]  /*10590*/  @!P1 IMAD.IADD R10, R10, 0x1, -R3 ;  /* 0x000000010a0a9824 */ /* 0x000fc400078e0a03 */
[C---:B------:R-:W-:Y:S01]  /*105a0*/  IMAD R14, R3.reuse, R18, R14 ;  /* 0x00000012030e7224 */ /* 0x040fe200078e020e */
[----:B------:R0:W-:Y:S01]  /*105b0*/  STL [R1+0xa0], R13 ;  /* 0x0000a00d01007387 */ /* 0x0001e20000100800 */
[--C-:B------:R-:W-:Y:S01]  /*105c0*/  @!P6 IMAD.IADD R16, R16, 0x1, -R3.reuse ;  /* 0x000000011010e824 */ /* 0x100fe200078e0a03 */
[C---:B------:R-:W-:Y:S01]  /*105d0*/  ISETP.GT.U32.AND P6, PT, R3.reuse, R17, PT ;  /* 0x000000110300720c */ /* 0x040fe20003fc4070 */
[----:B------:R-:W-:Y:S02]  /*105e0*/  @!P0 IMAD.IADD R12, R12, 0x1, -R3 ;  /* 0x000000010c0c8824 */ /* 0x000fe400078e0a03 */
[----:B------:R-:W-:Y:S01]  /*105f0*/  @!P5 IMAD.MOV R10, RZ, RZ, -R10 ;  /* 0x000000ffff0ad224 */ /* 0x000fe200078e0a0a */
[----:B------:R-:W-:Y:S01]  /*10600*/  ISETP.GT.U32.AND P5, PT, R3, R14, PT ;  /* 0x0000000e0300720c */ /* 0x000fe20003fa4070 */
[----:B0-----:R-:W-:Y:S02]  /*10610*/  IMAD.MOV.U32 R13, RZ, RZ, R15 ;  /* 0x000000ffff0d7224 */ /* 0x001fe400078e000f */
[----:B------:R-:W-:-:S02]  /*10620*/  IMAD.MOV.U32 R21, RZ, RZ, R12 ;  /* 0x000000ffff157224 */ /* 0x000fc400078e000c */
[----:B------:R-:W-:-:S04]  /*10630*/  IMAD.HI.U32 R15, R4, R13, RZ ;  /* 0x0000000d040f7227 */ /* 0x000fc800078e00ff */
[----:B------:R-:W-:Y:S02]  /*10640*/  @!P2 IMAD.IADD R9, R9, 0x1, -R3 ;  /* 0x000000010909a824 */ /* 0x000fe400078e0a03 */
[----:B------:R-:W-:Y:S02]  /*10650*/  IMAD.MOV.U32 R20, RZ, RZ, R11 ;  /* 0x000000ffff147224 */ /* 0x000fe400078e000b */
[----:B------:R-:W-:Y:S02]  /*10660*/  IMAD.MOV R15, RZ, RZ, -R15 ;  /* 0x000000ffff0f7224 */ /* 0x000fe400078e0a0f */
[----:B------:R-:W-:Y:S01]  /*10670*/  @!P3 IMAD.MOV R21, RZ, RZ, -R21 ;  /* 0x000000ffff15b224 */ /* 0x000fe200078e0a15 */
[C---:B------:R-:W-:Y:S01]  /*10680*/  ISETP.GT.U32.AND P3, PT, R3.reuse, R9, PT ;  /* 0x000000090300720c */ /* 0x040fe20003f64070 */
[----:B------:R-:W-:Y:S02]  /*10690*/  @!P4 IMAD.MOV R20, RZ, RZ, -R20 ;  /* 0x000000ffff14c224 */ /* 0x000fe400078e0a14 */
[----:B------:R-:W-:Y:S01]  /*106a0*/  IMAD R11, R3, R15, R13 ;  /* 0x0000000f030b7224 */ /* 0x000fe200078e020d */
[----:B------:R-:W-:Y:S01]  /*106b0*/  IABS R15, R247 ;  /* 0x000000f7000f7213 */ /* 0x000fe20000000000 */
[--C-:B------:R-:W-:Y:S01]  /*106c0*/  @!P6 IMAD.IADD R17, R17, 0x1, -R3.reuse ;  /* 0x000000011111e824 */ /* 0x100fe200078e0a03 */
[----:B------:R-:W-:Y:S01]  /*106d0*/  IABS R12, R248 ;  /* 0x000000f8000c7213 */ /* 0x000fe20000000000 */
[----:B------:R-:W-:Y:S01]  /*106e0*/  STL [R1+0x98], R21 ;  /* 0x0000981501007387 */ /* 0x000fe20000100800 */
[----:B------:R-:W-:Y:S01]  /*106f0*/  @!P5 IMAD.IADD R14, R14, 0x1, -R3 ;  /* 0x000000010e0ed824 */ /* 0x000fe200078e0a03 */
[----:B------:R-:W-:-:S02]  /*10700*/  ISETP.GT.U32.AND P4, PT, R3, R16, PT ;  /* 0x000000100300720c */ /* 0x000fc40003f84070 */
[----:B------:R-:W-:Y:S01]  /*10710*/  STL [R1+0x94], R20 ;  /* 0x0000941401007387 */ /* 0x000fe20000100800 */
[C---:B------:R-:W-:Y:S01]  /*10720*/  ISETP.GT.U32.AND P6, PT, R3.reuse, R17, PT ;  /* 0x000000110300720c */ /* 0x040fe20003fc4070 */
[C---:B------:R-:W-:Y:S02]  /*10730*/  IMAD.HI.U32 R13, R4.reuse, R12, RZ ;  /* 0x0000000c040d7227 */ /* 0x040fe400078e00ff */
[----:B------:R0:W-:Y:S01]  /*10740*/  STL [R1+0x90], R10 ;  /* 0x0000900a01007387 */ /* 0x0001e20000100800 */
[----:B------:R-:W-:Y:S01]  /*10750*/  ISETP.GT.U32.AND P5, PT, R3, R14, PT ;  /* 0x0000000e0300720c */ /* 0x000fe20003fa4070 */
[----:B------:R-:W-:Y:S02]  /*10760*/  IMAD.MOV R13, RZ, RZ, -R13 ;  /* 0x000000ffff0d7224 */ /* 0x000fe400078e0a0d */
[----:B0-----:R-:W-:-:S04]  /*10770*/  IMAD.HI.U32 R10, R4, R15, RZ ;  /* 0x0000000f040a7227 */ /* 0x001fc800078e00ff */
[----:B------:R-:W-:Y:S02]  /*10780*/  IMAD.MOV R10, RZ, RZ, -R10 ;  /* 0x000000ffff0a7224 */ /* 0x000fe400078e0a0a */
[----:B------:R-:W-:Y:S01]  /*10790*/  @!P3 IMAD.IADD R9, R9, 0x1, -R3 ;  /* 0x000000010909b824 */ /* 0x000fe200078e0a03 */
[C---:B------:R-:W-:Y:S01]  /*107a0*/  ISETP.GT.U32.AND P3, PT, R3.reuse, R11, PT ;  /* 0x0000000b0300720c */ /* 0x040fe20003f64070 */
[C---:B------:R-:W-:Y:S01]  /*107b0*/  IMAD R15, R3.reuse, R10, R15 ;  /* 0x0000000a030f7224 */ /* 0x040fe200078e020f */
[----:B------:R-:W-:Y:S01]  /*107c0*/  IABS R18, R249 ;  /* 0x000000f900127213 */ /* 0x000fe20000000000 */
[----:B------:R-:W-:Y:S01]  /*107d0*/  IMAD R12, R3, R13, R12 ;  /* 0x0000000d030c7224 */ /* 0x000fe200078e020c */
[----:B------:R-:W-:Y:S01]  /*107e0*/  IABS R13, R250 ;  /* 0x000000fa000d7213 */ /* 0x000fe20000000000 */
[--C-:B------:R-:W-:Y:S01]  /*107f0*/  @!P6 IMAD.IADD R17, R17, 0x1, -R3.reuse ;  /* 0x000000011111e824 */ /* 0x100fe200078e0a03 */
[----:B------:R-:W-:Y:S01]  /*10800*/  ISETP.GE.AND P0, PT, R242, RZ, PT ;  /* 0x000000fff200720c */ /* 0x000fe20003f06270 */
[----:B------:R-:W-:Y:S01]  /*10810*/  @!P4 IMAD.IADD R16, R16, 0x1, -R3 ;  /* 0x000000011010c824 */ /* 0x000fe200078e0a03 */
[----:B------:R-:W-:Y:S01]  /*10820*/  ISETP.GT.U32.AND P6, PT, R3, R15, PT ;  /* 0x0000000f0300720c */ /* 0x000fe20003fc4070 */
[----:B------:R-:W-:Y:S01]  /*10830*/  IMAD.MOV.U32 R19, RZ, RZ, R9 ;  /* 0x000000ffff137224 */ /* 0x000fe200078e0009 */
[----:B------:R-:W-:Y:S01]  /*10840*/  ISETP.GE.AND P4, PT, R245, RZ, PT ;  /* 0x000000fff500720c */ /* 0x000fe20003f86270 */
[----:B------:R-:W-:Y:S01]  /*10850*/  IMAD.HI.U32 R9, R4, R18, RZ ;  /* 0x0000001204097227 */ /* 0x000fe200078e00ff */
[----:B------:R-:W-:-:S03]  /*10860*/  ISETP.GE.AND P1, PT, R243, RZ, PT ;  /* 0x000000fff300720c */ /* 0x000fc60003f26270 */
[----:B------:R-:W-:-:S04]  /*10870*/  IMAD.HI.U32 R20, R4, R13, RZ ;  /* 0x0000000d04147227 */ /* 0x000fc800078e00ff */
[----:B------:R-:W-:Y:S01]  /*10880*/  @!P5 IMAD.IADD R14, R14, 0x1, -R3 ;  /* 0x000000010e0ed824 */ /* 0x000fe200078e0a03 */
[----:B------:R-:W-:Y:S01]  /*10890*/  ISETP.GT.U32.AND P5, PT, R3, R12, PT ;  /* 0x0000000c0300720c */ /* 0x000fe20003fa4070 */
[----:B------:R-:W-:Y:S02]  /*108a0*/  IMAD.MOV R9, RZ, RZ, -R9 ;  /* 0x000000ffff097224 */ /* 0x000fe400078e0a09 */
[----:B------:R-:W-:Y:S01]  /*108b0*/  IMAD.MOV R20, RZ, RZ, -R20 ;  /* 0x000000ffff147224 */ /* 0x000fe200078e0a14 */
[----:B------:R-:W-:Y:S01]  /*108c0*/  ISETP.GE.AND P2, PT, R244, RZ, PT ;  /* 0x000000fff400720c */ /* 0x000fe20003f46270 */
[----:B------:R-:W-:Y:S02]  /*108d0*/  @!P3 IMAD.IADD R11, R11, 0x1, -R3 ;  /* 0x000000010b0bb824 */ /* 0x000fe400078e0a03 */
[C---:B------:R-:W-:Y:S02]  /*108e0*/  IMAD R9, R3.reuse, R9, R18 ;  /* 0x0000000903097224 */ /* 0x040fe400078e0212 */
[----:B------:R-:W-:-:S02]  /*108f0*/  IMAD R13, R3, R20, R13 ;  /* 0x00000014030d7224 */ /* 0x000fc400078e020d */
[----:B------:R-:W-:Y:S01]  /*10900*/  @!P0 IMAD.MOV R19, RZ, RZ, -R19 ;  /* 0x000000ffff138224 */ /* 0x000fe200078e0a13 */
[----:B------:R-:W-:Y:S01]  /*10910*/  ISETP.GT.U32.AND P0, PT, R3, R11, PT ;  /* 0x0000000b0300720c */ /* 0x000fe20003f04070 */
[--C-:B------:R-:W-:Y:S01]  /*10920*/  @!P6 IMAD.IADD R15, R15, 0x1, -R3.reuse ;  /* 0x000000010f0fe824 */ /* 0x100fe200078e0a03 */
[C---:B------:R-:W-:Y:S01]  /*10930*/  ISETP.GT.U32.AND P6, PT, R3.reuse, R9, PT ;  /* 0x000000090300720c */ /* 0x040fe20003fc4070 */
[----:B------:R-:W-:Y:S01]  /*10940*/  IMAD.MOV.U32 R22, RZ, RZ, R16 ;  /* 0x000000ffff167224 */ /* 0x000fe200078e0010 */
[----:B------:R-:W-:Y:S01]  /*10950*/  IABS R10, R7 ;  /* 0x00000007000a7213 */ /* 0x000fe20000000000 */
[----:B------:R-:W-:Y:S01]  /*10960*/  @!P4 IMAD.MOV R14, RZ, RZ, -R14 ;  /* 0x000000ffff0ec224 */ /* 0x000fe200078e0a0e */
[C---:B------:R-:W-:Y:S01]  /*10970*/  ISETP.GT.U32.AND P4, PT, R3.reuse, R13, PT ;  /* 0x0000000d0300720c */ /* 0x040fe20003f84070 */
[----:B------:R-:W-:Y:S02]  /*10980*/  @!P5 IMAD.IADD R12, R12, 0x1, -R3 ;  /* 0x000000010c0cd824 */ /* 0x000fe400078e0a03 */
[----:B------:R-:W-:Y:S01]  /*10990*/  IMAD.MOV.U32 R21, RZ, RZ, R17 ;  /* 0x000000ffff157224 */ /* 0x000fe200078e0011 */
[----:B------:R-:W-:Y:S01]  /*109a0*/  ISETP.GE.AND P3, PT, R246, RZ, PT ;  /* 0x000000fff600720c */ /* 0x000fe20003f66270 */
[----:B------:R-:W-:Y:S01]  /*109b0*/  @!P1 IMAD.MOV R22, RZ, RZ, -R22 ;  /* 0x000000ffff169224 */ /* 0x000fe200078e0a16 */
[C---:B------:R-:W-:Y:S01]  /*109c0*/  ISETP.GT.U32.AND P1, PT, R3.reuse, R15, PT ;  /* 0x0000000f0300720c */ /* 0x040fe20003f24070 */
[----:B------:R-:W-:Y:S01]  /*109d0*/  IMAD.HI.U32 R18, R4, R10, RZ ;  /* 0x0000000a04127227 */ /* 0x000fe200078e00ff */
[----:B------:R0:W-:Y:S03]  /*109e0*/  STL [R1+0x8c], R19 ;  /* 0x00008c1301007387 */ /* 0x0001e60000100800 */
[----:B------:R-:W-:Y:S01]  /*109f0*/  @!P2 IMAD.MOV R21, RZ, RZ, -R21 ;  /* 0x000000ffff15a224 */ /* 0x000fe200078e0a15 */
[----:B------:R-:W-:Y:S01]  /*10a00*/  ISETP.GT.U32.AND P2, PT, R3, R12, PT ;  /* 0x0000000c0300720c */ /* 0x000fe20003f44070 */
[----:B------:R-:W-:-:S02]  /*10a10*/  IMAD.MOV R18, RZ, RZ, -R18 ;  /* 0x000000ffff127224 */ /* 0x000fc400078e0a12 */
[--C-:B------:R-:W-:Y:S01]  /*10a20*/  @!P0 IMAD.IADD R11, R11, 0x1, -R3.reuse ;  /* 0x000000010b0b8824 */ /* 0x100fe200078e0a03 */
[----:B------:R-:W-:Y:S02]  /*10a30*/  ISETP.GE.AND P0, PT, R247, RZ, PT ;  /* 0x000000fff700720c */ /* 0x000fe40003f06270 */
[----:B0-----:R-:W-:Y:S01]  /*10a40*/  IABS R19, R8 ;  /* 0x0000000800137213 */ /* 0x001fe20000000000 */
[--C-:B------:R-:W-:Y:S02]  /*10a50*/  @!P6 IMAD.IADD R9, R9, 0x1, -R3.reuse ;  /* 0x000000010909e824 */ /* 0x100fe400078e0a03 */
[----:B------:R-:W-:Y:S02]  /*10a60*/  IMAD R10, R3, R18, R10 ;  /* 0x00000012030a7224 */ /* 0x000fe400078e020a */
[----:B------:R-:W-:Y:S01]  /*10a70*/  @!P4 IMAD.IADD R13, R13, 0x1, -R3 ;  /* 0x000000010d0dc824 */ /* 0x000fe200078e0a03 */
[----:B------:R-:W-:Y:S01]  /*10a80*/  ISETP.GE.AND P5, PT, R248, RZ, PT ;  /* 0x000000fff800720c */ /* 0x000fe20003fa6270 */
[----:B------:R-:W-:Y:S01]  /*10a90*/  IMAD.HI.U32 R16, R4, R19, RZ ;  /* 0x0000001304107227 */ /* 0x000fe200078e00ff */
[C---:B------:R-:W-:Y:S01]  /*10aa0*/  ISETP.GT.U32.AND P6, PT, R3.reuse, R9, PT ;  /* 0x000000090300720c */ /* 0x040fe20003fc4070 */
[----:B------:R-:W-:Y:S01]  /*10ab0*/  STL [R1+0x88], R22 ;  /* 0x0000881601007387 */ /* 0x000fe20000100800 */
[----:B------:R-:W-:Y:S01]  /*10ac0*/  ISETP.GT.U32.AND P4, PT, R3, R13, PT ;  /* 0x0000000d0300720c */ /* 0x000fe20003f84070 */
[----:B------:R-:W-:-:S02]  /*10ad0*/  @!P3 IMAD.MOV R11, RZ, RZ, -R11 ;  /* 0x000000ffff0bb224 */ /* 0x000fc400078e0a0b */
[--C-:B------:R-:W-:Y:S01]  /*10ae0*/  @!P1 IMAD.IADD R15, R15, 0x1, -R3.reuse ;  /* 0x000000010f0f9824 */ /* 0x100fe200078e0a03 */
[----:B------:R-:W-:Y:S01]  /*10af0*/  ISETP.GT.U32.AND P1, PT, R3, R10, PT ;  /* 0x0000000a0300720c */ /* 0x000fe20003f24070 */
[----:B------:R-:W-:Y:S01]  /*10b00*/  IMAD.MOV R16, RZ, RZ, -R16 ;  /* 0x000000ffff107224 */ /* 0x000fe200078e0a10 */
[----:B------:R-:W-:Y:S01]  /*10b10*/  STL [R1+0x84], R21 ;  /* 0x0000841501007387 */ /* 0x000fe20000100800 */
[----:B------:R-:W-:Y:S01]  /*10b20*/  @!P2 IMAD.IADD R12, R12, 0x1, -R3 ;  /* 0x000000010c0ca824 */ /* 0x000fe200078e0a03 */
[----:B------:R-:W-:Y:S01]  /*10b30*/  IABS R18, R2 ;  /* 0x0000000200127213 */ /* 0x000fe20000000000 */
[----:B------:R-:W-:Y:S01]  /*10b40*/  IMAD.MOV.U32 R17, RZ, RZ, R15 ;  /* 0x000000ffff117224 */ /* 0x000fe200078e000f */
[----:B------:R0:W-:Y:S01]  /*10b50*/  STL [R1+0x80], R14 ;  /* 0x0000800e01007387 */ /* 0x0001e20000100800 */
[----:B------:R-:W-:-:S03]  /*10b60*/  ISETP.GE.AND P3, PT, R249, RZ, PT ;  /* 0x000000fff900720c */ /* 0x000fc60003f66270 */
[----:B------:R1:W-:Y:S01]  /*10b70*/  STL [R1+0x7c], R11 ;  /* 0x00007c0b01007387 */ /* 0x0003e20000100800 */
[----:B------:R-:W-:Y:S01]  /*10b80*/  @!P0 IMAD.MOV R17, RZ, RZ, -R17 ;  /* 0x000000ffff118224 */ /* 0x000fe200078e0a11 */
[----:B------:R-:W-:Y:S01]  /*10b90*/  ISETP.GE.AND P2, PT, R250, RZ, PT ;  /* 0x000000fffa00720c */ /* 0x000fe20003f46270 */
[----:B------:R-:W-:Y:S01]  /*10ba0*/  IMAD.MOV.U32 R50, RZ, RZ, R48 ;  /* 0x000000ffff327224 */ /* 0x000fe200078e0030 */
[----:B------:R-:W-:Y:S01]  /*10bb0*/  ISETP.GE.AND P0, PT, R7, RZ, PT ;  /* 0x000000ff0700720c */ /* 0x000fe20003f06270 */
[----:B0-----:R-:W-:-:S04]  /*10bc0*/  IMAD.HI.U32 R14, R4, R18, RZ ;  /* 0x00000012040e7227 */ /* 0x001fc800078e00ff */
[----:B-1----:R-:W-:Y:S02]  /*10bd0*/  IMAD R11, R3, R16, R19 ;  /* 0x00000010030b7224 */ /* 0x002fe400078e0213 */
[----:B------:R-:W-:Y:S01]  /*10be0*/  IMAD.MOV.U32 R16, RZ, RZ, R12 ;  /* 0x000000ffff107224 */ /* 0x000fe200078e000c */
[----:B------:R-:W-:Y:S01]  /*10bf0*/  IABS R7, R5 ;  /* 0x0000000500077213 */ /* 0x000fe20000000000 */
[----:B------:R-:W-:Y:S02]  /*10c00*/  IMAD.MOV.U32 R54, RZ, RZ, R49 ;  /* 0x000000ffff367224 */ /* 0x000fe400078e0031 */
[----:B------:R-:W-:Y:S02]  /*10c10*/  IMAD.MOV.U32 R48, RZ, RZ, R46 ;  /* 0x000000ffff307224 */ /* 0x000fe400078e002e */
[----:B------:R-:W-:Y:S01]  /*10c20*/  @!P5 IMAD.MOV R16, RZ, RZ, -R16 ;  /* 0x000000ffff10d224 */ /* 0x000fe200078e0a10 */
[----:B------:R-:W-:Y:S01]  /*10c30*/  STL [R1+0x78], R17 ;  /* 0x0000781101007387 */ /* 0x000fe20000100800 */
[----:B------:R-:W-:-:S02]  /*10c40*/  IMAD.MOV.U32 R46, RZ, RZ, R45 ;  /* 0x000000ffff2e7224 */ /* 0x000fc400078e002d */
[----:B------:R-:W-:Y:S02]  /*10c50*/  IMAD.MOV.U32 R49, RZ, RZ, R41 ;  /* 0x000000ffff317224 */ /* 0x000fe400078e0029 */
[----:B------:R-:W-:Y:S02]  /*10c60*/  @!P6 IMAD.IADD R9, R9, 0x1, -R3 ;  /* 0x000000010909e824 */ /* 0x000fe400078e0a03 */
[----:B------:R-:W-:Y:S02]  /*10c70*/  IMAD.MOV.U32 R45, RZ, RZ, R44 ;  /* 0x000000ffff2d7224 */ /* 0x000fe400078e002c */
[----:B------:R-:W-:Y:S01]  /*10c80*/  IMAD.MOV.U32 R41, RZ, RZ, R43 ;  /* 0x000000ffff297224 */ /* 0x000fe200078e002b */
[----:B------:R-:W2:Y:S01]  /*10c90*/  LDL.LU R44, [R1+0xd8] ;  /* 0x0000d800012c7983 */ /* 0x000ea20000300800 */
[----:B------:R-:W-:Y:S02]  /*10ca0*/  IMAD.MOV R15, RZ, RZ, -R14 ;  /* 0x000000ffff0f7224 */ /* 0x000fe400078e0a0e */
[----:B------:R-:W-:-:S02]  /*10cb0*/  IMAD.MOV.U32 R43, RZ, RZ, R40 ;  /* 0x000000ffff2b7224 */ /* 0x000fc400078e0028 */
[--C-:B------:R-:W-:Y:S01]  /*10cc0*/  @!P1 IMAD.IADD R10, R10, 0x1, -R3.reuse ;  /* 0x000000010a0a9824 */ /* 0x100fe200078e0a03 */
[----:B------:R-:W3:Y:S01]  /*10cd0*/  LDL.LU R40, [R1+0x110] ;  /* 0x0001100001287983 */ /* 0x000ee20000300800 */
[----:B------:R-:W-:Y:S01]  /*10ce0*/  @!P4 IMAD.IADD R13, R13, 0x1, -R3 ;  /* 0x000000010d0dc824 */ /* 0x000fe200078e0a03 */
[----:B------:R-:W-:Y:S01]  /*10cf0*/  ISETP.GE.AND P1, PT, R8, RZ, PT ;  /* 0x000000ff0800720c */ /* 0x000fe20003f26270 */
[----:B------:R-:W-:Y:S01]  /*10d00*/  IMAD.MOV.U32 R8, RZ, RZ, R7 ;  /* 0x000000ffff087224 */ /* 0x000fe200078e0007 */
[----:B------:R0:W-:Y:S01]  /*10d10*/  STL [R1+0x74], R16 ;  /* 0x0000741001007387 */ /* 0x0001e20000100800 */
[----:B------:R-:W-:Y:S02]  /*10d20*/  IMAD R7, R3, R15, R18 ;  /* 0x0000000f03077224 */ /* 0x000fe400078e0212 */
[----:B------:R-:W-:Y:S02]  /*10d30*/  IMAD.MOV.U32 R15, RZ, RZ, R13 ;  /* 0x000000ffff0f7224 */ /* 0x000fe400078e000d */
[----:B0-----:R-:W-:-:S02]  /*10d40*/  IMAD.MOV.U32 R16, RZ, RZ, R9 ;  /* 0x000000ffff107224 */ /* 0x001fc400078e0009 */
[----:B------:R-:W-:Y:S02]  /*10d50*/  @!P2 IMAD.MOV R15, RZ, RZ, -R15 ;  /* 0x000000ffff0fa224 */ /* 0x000fe400078e0a0f */
[----:B------:R-:W-:Y:S02]  /*10d60*/  @!P3 IMAD.MOV R16, RZ, RZ, -R16 ;  /* 0x000000ffff10b224 */ /* 0x000fe400078e0a10 */
[----:B------:R-:W-:Y:S02]  /*10d70*/  IMAD.MOV.U32 R55, RZ, RZ, R49 ;  /* 0x000000ffff377224 */ /* 0x000fe400078e0031 */
[----:B------:R-:W-:Y:S01]  /*10d80*/  IMAD.MOV.U32 R49, RZ, RZ, R47 ;  /* 0x000000ffff317224 */ /* 0x000fe200078e002f */
[----:B------:R-:W-:Y:S01]  /*10d90*/  STL [R1+0x70], R16 ;  /* 0x0000701001007387 */ /* 0x000fe20000100800 */
[----:B------:R-:W-:Y:S02]  /*10da0*/  IMAD.MOV.U32 R47, RZ, RZ, R46 ;  /* 0x000000ffff2f7224 */ /* 0x000fe400078e002e */
[----:B------:R-:W-:Y:S01]  /*10db0*/  IMAD.MOV.U32 R46, RZ, RZ, R45 ;  /* 0x000000ffff2e7224 */ /* 0x000fe200078e002d */
[----:B------:R0:W-:Y:S04]  /*10dc0*/  STL [R1+0x6c], R15 ;  /* 0x00006c0f01007387 */ /* 0x0001e80000100800 */
[----:B------:R-:W2:Y:S01]  /*10dd0*/  LDL.LU R45, [R1+0x14] ;  /* 0x00001400012d7983 */ /* 0x000ea20000300800 */
[----:B------:R-:W-:-:S02]  /*10de0*/  ISETP.GT.U32.AND P6, PT, R3, R11, PT ;  /* 0x0000000b0300720c */ /* 0x000fc40003fc4070 */
[----:B------:R-:W-:Y:S02]  /*10df0*/  ISETP.GT.U32.AND P5, PT, R3, R10, PT ;  /* 0x0000000a0300720c */ /* 0x000fe40003fa4070 */
[----:B----4-:R-:W-:-:S09]  /*10e00*/  IABS R14, R6 ;  /* 0x00000006000e7213 */ /* 0x010fd20000000000 */
[----:B------:R-:W-:-:S05]  /*10e10*/  @!P6 IMAD.IADD R11, R11, 0x1, -R3 ;  /* 0x000000010b0be824 */ /* 0x000fca00078e0a03 */
[----:B------:R-:W-:Y:S01]  /*10e20*/  ISETP.GT.U32.AND P6, PT, R3, R11, PT ;  /* 0x0000000b0300720c */ /* 0x000fe20003fc4070 */
[----:B------:R-:W-:Y:S01]  /*10e30*/  IMAD.HI.U32 R12, R4, R8, RZ ;  /* 0x00000008040c7227 */ /* 0x000fe200078e00ff */
[----:B------:R-:W-:-:S03]  /*10e40*/  ISETP.GE.AND P3, PT, R2, RZ, PT ;  /* 0x000000ff0200720c */ /* 0x000fc60003f66270 */
[----:B------:R-:W-:Y:S01]  /*10e50*/  IMAD.HI.U32 R2, R4, R14, RZ ;  /* 0x0000000e04027227 */ /* 0x000fe200078e00ff */
[----:B------:R-:W-:-:S03]  /*10e60*/  ISETP.GT.U32.AND P4, PT, R3, R7, PT ;  /* 0x000000070300720c */ /* 0x000fc60003f84070 */
[----:B------:R-:W-:Y:S02]  /*10e70*/  IMAD.MOV R9, RZ, RZ, -R12 ;  /* 0x000000ffff097224 */ /* 0x000fe400078e0a0c */
[--C-:B------:R-:W-:Y:S02]  /*10e80*/  @!P5 IMAD.IADD R10, R10, 0x1, -R3.reuse ;  /* 0x000000010a0ad824 */ /* 0x100fe400078e0a03 */
[----:B------:R-:W-:Y:S01]  /*10e90*/  IMAD.MOV R2, RZ, RZ, -R2 ;  /* 0x000000ffff027224 */ /* 0x000fe200078e0a02 */
[----:B------:R-:W-:Y:S01]  /*10ea0*/  ISETP.GE.AND P2, PT, R5, RZ, PT ;  /* 0x000000ff0500720c */ /* 0x000fe20003f46270 */
[----:B------:R-:W-:Y:S02]  /*10eb0*/  @!P6 IMAD.IADD R11, R11, 0x1, -R3 ;  /* 0x000000010b0be824 */ /* 0x000fe400078e0a03 */
[----:B------:R-:W-:Y:S02]  /*10ec0*/  IMAD R5, R3, R9, R8 ;  /* 0x0000000903057224 */ /* 0x000fe400078e0208 */
[----:B------:R-:W-:-:S02]  /*10ed0*/  IMAD.MOV.U32 R51, RZ, RZ, R48 ;  /* 0x000000ffff337224 */ /* 0x000fc400078e0030 */
[----:B------:R-:W-:Y:S02]  /*10ee0*/  IMAD R9, R3, R2, R14 ;  /* 0x0000000203097224 */ /* 0x000fe400078e020e */
[----:B0-----:R-:W-:Y:S02]  /*10ef0*/  IMAD.MOV.U32 R15, RZ, RZ, R10 ;  /* 0x000000ffff0f7224 */ /* 0x001fe400078e000a */
[----:B------:R-:W-:Y:S02]  /*10f00*/  IMAD.MOV.U32 R48, RZ, RZ, R126 ;  /* 0x000000ffff307224 */ /* 0x000fe400078e007e */
[----:B------:R-:W-:Y:S01]  /*10f10*/  IMAD.MOV.U32 R14, RZ, RZ, R11 ;  /* 0x000000ffff0e7224 */ /* 0x000fe200078e000b */
[----:B------:R-:W4:Y:S01]  /*10f20*/  LDL.LU R126, [R1+0x1f4] ;  /* 0x0001f400017e7983 */ /* 0x000f220000300800 */
[----:B------:R-:W-:Y:S02]  /*10f30*/  IMAD.MOV.U32 R53, RZ, RZ, R49 ;  /* 0x000000ffff357224 */ /* 0x000fe400078e0031 */
[----:B------:R-:W-:-:S02]  /*10f40*/  @!P0 IMAD.MOV R15, RZ, RZ, -R15 ;  /* 0x000000ffff0f8224 */ /* 0x000fc400078e0a0f */
[----:B------:R-:W-:Y:S02]  /*10f50*/  IMAD.MOV.U32 R49, RZ, RZ, R48 ;  /* 0x000000ffff317224 */ /* 0x000fe400078e0030 */
[----:B------:R-:W-:Y:S01]  /*10f60*/  @!P1 IMAD.MOV R14, RZ, RZ, -R14 ;  /* 0x000000ffff0e9224 */ /* 0x000fe200078e0a0e */
[----:B------:R-:W-:Y:S01]  /*10f70*/  IABS R12, R51 ;  /* 0x00000033000c7213 */ /* 0x000fe20000000000 */
[----:B------:R-:W-:Y:S01]  /*10f80*/  @!P4 IMAD.IADD R7, R7, 0x1, -R3 ;  /* 0x000000010707c824 */ /* 0x000fe200078e0a03 */
[----:B------:R-:W-:Y:S01]  /*10f90*/  ISETP.GE.AND P4, PT, R51, RZ, PT ;  /* 0x000000ff3300720c */ /* 0x000fe20003f86270 */
[----:B------:R-:W-:Y:S02]  /*10fa0*/  IMAD.MOV.U32 R51, RZ, RZ, R49 ;  /* 0x000000ffff337224 */ /* 0x000fe400078e0031 */
[----:B--2---:R-:W-:Y:S02]  /*10fb0*/  IMAD.MOV.U32 R48, RZ, RZ, R45 ;  /* 0x000000ffff307224 */ /* 0x004fe400078e002d */
[----:B------:R-:W-:-:S02]  /*10fc0*/  IMAD.MOV.U32 R45, RZ, RZ, R38 ;  /* 0x000000ffff2d7224 */ /* 0x000fc400078e0026 */
[----:B------:R-:W2:Y:S04]  /*10fd0*/  LDL.LU R38, [R1+0x28] ;  /* 0x0000280001267983 */ /* 0x000ea80000300800 */
[----:B------:R-:W-:Y:S04]  /*10fe0*/  STL [R1+0x68], R15 ;  /* 0x0000680f01007387 */ /* 0x000fe80000100800 */
[----:B------:R0:W-:Y:S04]  /*10ff0*/  STL [R1+0x64], R14 ;  /* 0x0000640e01007387 */ /* 0x0001e80000100800 */
[----:B------:R-:W3:Y:S01]  /*11000*/  LDL.LU R49, [R1+0x1c] ;  /* 0x00001c0001317983 */ /* 0x000ee20000300800 */
[----:B------:R-:W-:-:S02]  /*11010*/  IMAD.MOV.U32 R52, RZ, RZ, R48 ;  /* 0x000000ffff347224 */ /* 0x000fc400078e0030 */
[----:B------:R-:W-:Y:S02]  /*11020*/  IMAD.MOV.U32 R48, RZ, RZ, R47 ;  /* 0x000000ffff307224 */ /* 0x000fe400078e002f */
[----:B------:R-:W-:Y:S02]  /*11030*/  IMAD.MOV.U32 R47, RZ, RZ, R46 ;  /* 0x000000ffff2f7224 */ /* 0x000fe400078e002e */
[----:B------:R-:W4:Y:S01]  /*11040*/  LDL.LU R46, [R1+0x9c] ;  /* 0x00009c00012e7983 */ /* 0x000f220000300800 */
[----:B------:R-:W-:Y:S02]  /*11050*/  ISETP.GT.U32.AND P6, PT, R3, R5, PT ;  /* 0x000000050300720c */ /* 0x000fe40003fc4070 */
[----:B------:R-:W-:-:S05]  /*11060*/  IABS R2, R252 ;  /* 0x000000fc00027213 */ /* 0x000fca0000000000 */
[----:B------:R-:W-:-:S06]  /*11070*/  IMAD.HI.U32 R13, R4, R2, RZ ;  /* 0x00000002040d7227 */ /* 0x000fcc00078e00ff */
[----:B------:R-:W-:-:S05]  /*11080*/  @!P6 IMAD.IADD R5, R5, 0x1, -R3 ;  /* 0x000000010505e824 */ /* 0x000fca00078e0a03 */
[C---:B------:R-:W-:Y:S01]  /*11090*/  ISETP.GT.U32.AND P6, PT, R3.reuse, R5, PT ;  /* 0x000000050300720c */ /* 0x040fe20003fc4070 */
[----:B------:R-:W-:Y:S01]  /*110a0*/  IMAD.MOV R11, RZ, RZ, -R13 ;  /* 0x000000ffff0b7224 */ /* 0x000fe200078e0a0d */
[----:B------:R-:W-:-:S03]  /*110b0*/  ISETP.GT.U32.AND P0, PT, R3, R7, PT ;  /* 0x000000070300720c */ /* 0x000fc60003f04070 */
[----:B------:R-:W-:-:S08]  /*110c0*/  IMAD R2, R3, R11, R2 ;  /* 0x0000000b03027224 */ /* 0x000fd000078e0202 */
[--C-:B------:R-:W-:Y:S01]  /*110d0*/  @!P6 IMAD.IADD R5, R5, 0x1, -R3.reuse ;  /* 0x000000010505e824 */ /* 0x100fe200078e0a03 */
[----:B------:R-:W-:Y:S01]  /*110e0*/  ISETP.GT.U32.AND P6, PT, R3, R2, PT ;  /* 0x000000020300720c */ /* 0x000fe20003fc4070 */
[----:B------:R-:W-:-:S04]  /*110f0*/  @!P0 IMAD.IADD R7, R7, 0x1, -R3 ;  /* 0x0000000107078824 */ /* 0x000fc800078e0a03 */
[----:B0-----:R-:W-:-:S04]  /*11100*/  IMAD.MOV.U32 R14, RZ, RZ, R7 ;  /* 0x000000ffff0e7224 */ /* 0x001fc800078e0007 */
[----:B------:R-:W-:-:S04]  /*11110*/  @!P3 IMAD.MOV R14, RZ, RZ, -R14 ;  /* 0x000000ffff0eb224 */ /* 0x000fc800078e0a0e */
[----:B------:R-:W-:-:S05]  /*11120*/  @!P6 IMAD.IADD R2, R2, 0x1, -R3 ;  /* 0x000000010202e824 */ /* 0x000fca00078e0a03 */
[----:B------:R-:W-:Y:S01]  /*11130*/  ISETP.GT.U32.AND P3, PT, R3, R2, PT ;  /* 0x000000020300720c */ /* 0x000fe20003f64070 */
[----:B------:R-:W-:Y:S01]  /*11140*/  IMAD.MOV.U32 R7, RZ, RZ, R5 ;  /* 0x000000ffff077224 */ /* 0x000fe200078e0005 */
[----:B------:R-:W-:-:S03]  /*11150*/  IABS R8, R50 ;  /* 0x0000003200087213 */ /* 0x000fc60000000000 */
[----:B------:R-:W-:Y:S01]  /*11160*/  @!P2 IMAD.MOV R7, RZ, RZ, -R7 ;  /* 0x000000ffff07a224 */ /* 0x000fe200078e0a07 */
[----:B------:R-:W-:Y:S07]  /*11170*/  STL [R1+0x60], R14 ;  /* 0x0000600e01007387 */ /* 0x000fee0000100800 */
[----:B------:R-:W-:Y:S01]  /*11180*/  @!P3 IMAD.IADD R2, R2, 0x1, -R3 ;  /* 0x000000010202b824 */ /* 0x000fe200078e0a03 */
[----:B------:R-:W-:Y:S01]  /*11190*/  ISETP.GE.AND P3, PT, R50, RZ, PT ;  /* 0x000000ff3200720c */ /* 0x000fe20003f66270 */
[----:B------:R0:W-:Y:S01]  /*111a0*/  STL [R1+0x5c], R7 ;  /* 0x00005c0701007387 */ /* 0x0001e20000100800 */
[----:B---3--:R-:W-:-:S02]  /*111b0*/  IMAD.MOV.U32 R56, RZ, RZ, R49 ;  /* 0x000000ffff387224 */ /* 0x008fc400078e0031 */
[----:B------:R-:W-:Y:S02]  /*111c0*/  IMAD.MOV.U32 R49, RZ, RZ, R48 ;  /* 0x000000ffff317224 */ /* 0x000fe400078e0030 */
[----:B------:R-:W-:Y:S02]  /*111d0*/  IMAD.MOV.U32 R48, RZ, RZ, R45 ;  /* 0x000000ffff307224 */ /* 0x000fe400078e002d */
[----:B------:R-:W-:Y:S02]  /*111e0*/  IMAD.MOV.U32 R45, RZ, RZ, R44 ;  /* 0x000000ffff2d7224 */ /* 0x000fe400078e002c */
[----:B------:R-:W-:Y:S02]  /*111f0*/  IMAD.MOV.U32 R44, RZ, RZ, R35 ;  /* 0x000000ffff2c7224 */ /* 0x000fe400078e0023 */
[----:B------:R-:W-:Y:S02]  /*11200*/  IMAD.MOV.U32 R50, RZ, RZ, R49 ;  /* 0x000000ffff327224 */ /* 0x000fe400078e0031 */
[----:B------:R-:W-:-:S02]  /*11210*/  IMAD.MOV.U32 R35, RZ, RZ, R34 ;  /* 0x000000ffff237224 */ /* 0x000fc400078e0022 */
[----:B------:R-:W-:Y:S02]  /*11220*/  IMAD.MOV.U32 R49, RZ, RZ, R48 ;  /* 0x000000ffff317224 */ /* 0x000fe400078e0030 */
[----:B------:R-:W-:Y:S02]  /*11230*/  IMAD.MOV.U32 R34, RZ, RZ, R33 ;  /* 0x000000ffff227224 */ /* 0x000fe400078e0021 */
[----:B------:R-:W-:Y:S01]  /*11240*/  IMAD.MOV.U32 R48, RZ, RZ, R47 ;  /* 0x000000ffff307224 */ /* 0x000fe200078e002f */
[----:B------:R-:W3:Y:S01]  /*11250*/  LDL.LU R33, [R1+0x310] ;  /* 0x0003100001217983 */ /* 0x000ee20000300800 */
[----:B----4-:R-:W-:-:S03]  /*11260*/  IMAD.MOV.U32 R47, RZ, RZ, R46 ;  /* 0x000000ffff2f7224 */ /* 0x010fc600078e002e */
[----:B------:R-:W4:Y:S01]  /*11270*/  LDL.LU R46, [R1+0x2c] ;  /* 0x00002c00012e7983 */ /* 0x000f220000300800 */
[----:B------:R-:W-:Y:S01]  /*11280*/  IMAD.HI.U32 R10, R4, R12, RZ ;  /* 0x0000000c040a7227 */ /* 0x000fe200078e00ff */
[----:B------:R-:W-:Y:S02]  /*11290*/  ISETP.GE.AND P5, PT, R6, RZ, PT ;  /* 0x000000ff0600720c */ /* 0x000fe40003fa6270 */
[----:B------:R-:W-:Y:S01]  /*112a0*/  IABS R6, R54 ;  /* 0x0000003600067213 */ /* 0x000fe20000000000 */
[----:B------:R-:W-:-:S04]  /*112b0*/  IMAD.MOV R10, RZ, RZ, -R10 ;  /* 0x000000ffff0a7224 */ /* 0x000fc800078e0a0a */
[C---:B------:R-:W-:Y:S02]  /*112c0*/  IMAD R10, R3.reuse, R10, R12 ;  /* 0x0000000a030a7224 */ /* 0x040fe400078e020c */
[----:B------:R-:W-:Y:S01]  /*112d0*/  IMAD.HI.U32 R12, R4, R6, RZ ;  /* 0x00000006040c7227 */ /* 0x000fe200078e00ff */
[----:B------:R-:W-:-:S03]  /*112e0*/  ISETP.GT.U32.AND P1, PT, R3, R9, PT ;  /* 0x000000090300720c */ /* 0x000fc60003f24070 */
[----:B------:R-:W-:Y:S01]  /*112f0*/  IMAD.MOV R12, RZ, RZ, -R12 ;  /* 0x000000ffff0c7224 */ /* 0x000fe200078e0a0c */
[----:B------:R-:W-:-:S03]  /*11300*/  ISETP.GT.U32.AND P0, PT, R3, R10, PT ;  /* 0x0000000a0300720c */ /* 0x000fc60003f04070 */
[----:B------:R-:W-:Y:S01]  /*11310*/  IMAD R6, R3, R12, R6 ;  /* 0x0000000c03067224 */ /* 0x000fe200078e0206 */
[----:B------:R-:W-:Y:S01]  /*11320*/  IABS R12, R53 ;  /* 0x00000035000c7213 */ /* 0x000fe20000000000 */
[----:B------:R-:W-:-:S04]  /*11330*/  IMAD.HI.U32 R13, R4, R8, RZ ;  /* 0x00000008040d7227 */ /* 0x000fc800078e00ff */
[----:B------:R-:W-:Y:S02]  /*11340*/  IMAD.MOV.U32 R5, RZ, RZ, R12 ;  /* 0x000000ffff057224 */ /* 0x000fe400078e000c */
[----:B------:R-:W-:Y:S02]  /*11350*/  IMAD.MOV R13, RZ, RZ, -R13 ;  /* 0x000000ffff0d7224 */ /* 0x000fe400078e0a0d */
[----:B------:R-:W-:Y:S01]  /*11360*/  @!P1 IMAD.IADD R9, R9, 0x1, -R3 ;  /* 0x0000000109099824 */ /* 0x000fe200078e0a03 */
[----:B------:R-:W-:Y:S01]  /*11370*/  ISETP.GE.AND P1, PT, R252, RZ, PT ;  /* 0x000000fffc00720c */ /* 0x000fe20003f26270 */
[----:B------:R-:W-:-:S04]  /*11380*/  IMAD.HI.U32 R12, R4, R5, RZ ;  /* 0x00000005040c7227 */ /* 0x000fc800078e00ff */
[C---:B------:R-:W-:Y:S02]  /*11390*/  IMAD R8, R3.reuse, R13, R8 ;  /* 0x0000000d03087224 */ /* 0x040fe400078e0208 */
[----:B------:R-:W-:Y:S01]  /*113a0*/  @!P0 IMAD.IADD R10, R10, 0x1, -R3 ;  /* 0x000000010a0a8824 */ /* 0x000fe200078e0a03 */
[C---:B------:R-:W-:Y:S01]  /*113b0*/  ISETP.GT.U32.AND P0, PT, R3.reuse, R9, PT ;  /* 0x000000090300720c */ /* 0x040fe20003f04070 */
[----:B------:R-:W-:Y:S01]  /*113c0*/  IMAD.MOV R12, RZ, RZ, -R12 ;  /* 0x000000ffff0c7224 */ /* 0x000fe200078e0a0c */
[C---:B------:R-:W-:Y:S02]  /*113d0*/  ISETP.GT.U32.AND P2, PT, R3.reuse, R8, PT ;  /* 0x000000080300720c */ /* 0x040fe40003f44070 */
[C---:B------:R-:W-:Y:S01]  /*113e0*/  ISETP.GT.U32.AND P6, PT, R3.reuse, R10, PT ;  /* 0x0000000a0300720c */ /* 0x040fe20003fc4070 */
[----:B------:R-:W-:Y:S02]  /*113f0*/  IMAD R5, R3, R12, R5 ;  /* 0x0000000c03057224 */ /* 0x000fe400078e0205 */
[----:B------:R-:W-:-:S03]  /*11400*/  @!P1 IMAD.MOV R2, RZ, RZ, -R2 ;  /* 0x000000ffff029224 */ /* 0x000fc600078e0a02 */
[----:B------:R-:W-:-:S03]  /*11410*/  ISETP.GT.U32.AND P1, PT, R3, R5, PT ;  /* 0x000000050300720c */ /* 0x000fc60003f24070 */
[--C-:B------:R-:W-:Y:S02]  /*11420*/  @!P0 IMAD.IADD R9, R9, 0x1, -R3.reuse ;  /* 0x0000000109098824 */ /* 0x100fe400078e0a03 */
[--C-:B------:R-:W-:Y:S01]  /*11430*/  @!P2 IMAD.IADD R8, R8, 0x1, -R3.reuse ;  /* 0x000000010808a824 */ /* 0x100fe200078e0a03 */
[----:B------:R-:W-:Y:S01]  /*11440*/  ISETP.GE.AND P2, PT, R54, RZ, PT ;  /* 0x000000ff3600720c */ /* 0x000fe20003f46270 */
[----:B------:R-:W-:Y:S02]  /*11450*/  @!P6 IMAD.IADD R10, R10, 0x1, -R3 ;  /* 0x000000010a0ae824 */ /* 0x000fe400078e0a03 */
[----:B------:R-:W-:Y:S02]  /*11460*/  IMAD.MOV.U32 R54, RZ, RZ, R49 ;  /* 0x000000ffff367224 */ /* 0x000fe400078e0031 */
        /* <DEDUP_REMOVED lines=8> */
[----:B------:R-:W-:Y:S01]  /*114f0*/  IMAD.MOV.U32 R49, RZ, RZ, R42 ;  /* 0x000000ffff317224 */ /* 0x000fe200078e002a */
[----:B------:R-:W-:-:S05]  /*11500*/  IABS R11, R55 ;  /* 0x00000037000b7213 */ /* 0x000fca0000000000 */
[----:B------:R-:W-:-:S04]  /*11510*/  IMAD.HI.U32 R13, R4, R11, RZ ;  /* 0x0000000b040d7227 */ /* 0x000fc800078e00ff */
[----:B----4-:R-:W-:Y:S02]  /*11520*/  IMAD.MOV.U32 R47, RZ, RZ, R46 ;  /* 0x000000ffff2f7224 */ /* 0x010fe400078e002e */
[----:B--2---:R-:W-:Y:S02]  /*11530*/  IMAD.MOV.U32 R46, RZ, RZ, R38 ;  /* 0x000000ffff2e7224 */ /* 0x004fe400078e0026 */
[----:B------:R-:W2:Y:S04]  /*11540*/  LDL.LU R38, [R1+0x158] ;  /* 0x0001580001267983 */ /* 0x000ea80000300800 */
[----:B------:R-:W-:Y:S04]  /*11550*/  STL [R1+0x58], R9 ;  /* 0x0000580901007387 */ /* 0x000fe80000100800 */
[----:B------:R-:W-:Y:S04]  /*11560*/  STL [R1+0x54], R10 ;  /* 0x0000540a01007387 */ /* 0x000fe80000100800 */
[----:B------:R1:W-:Y:S04]  /*11570*/  STL [R1+0x50], R2 ;  /* 0x0000500201007387 */ /* 0x0003e80000100800 */
[----:B------:R-:W4:Y:S01]  /*11580*/  LDL.LU R42, [R1+0xdc] ;  /* 0x0000dc00012a7983 */ /* 0x000f220000300800 */
[----:B------:R-:W-:Y:S01]  /*11590*/  IMAD.MOV R13, RZ, RZ, -R13 ;  /* 0x000000ffff0d7224 */ /* 0x000fe200078e0a0d */
[----:B------:R-:W-:-:S03]  /*115a0*/  ISETP.GT.U32.AND P0, PT, R3, R6, PT ;  /* 0x000000060300720c */ /* 0x000fc60003f04070 */
[----:B0-----:R-:W-:-:S05]  /*115b0*/  IMAD R7, R3, R13, R11 ;  /* 0x0000000d03077224 */ /* 0x001fca00078e020b */
[----:B------:R-:W-:Y:S02]  /*115c0*/  ISETP.GT.U32.AND P6, PT, R3, R7, PT ;  /* 0x000000070300720c */ /* 0x000fe40003fc4070 */
[----:B------:R-:W-:-:S03]  /*115d0*/  IABS R11, R52 ;  /* 0x00000034000b7213 */ /* 0x000fc60000000000 */
[----:B------:R-:W-:Y:S01]  /*115e0*/  @!P0 IMAD.IADD R6, R6, 0x1, -R3 ;  /* 0x0000000106068824 */ /* 0x000fe200078e0a03 */
[----:B------:R-:W-:Y:S01]  /*115f0*/  ISETP.GT.U32.AND P0, PT, R3, R8, PT ;  /* 0x000000080300720c */ /* 0x000fe20003f04070 */
[----:B------:R-:W-:-:S03]  /*11600*/  IMAD.HI.U32 R13, R4, R11, RZ ;  /* 0x0000000b040d7227 */ /* 0x000fc600078e00ff */
[----:B------:R-:W-:-:S03]  /*11610*/  ISETP.GT.U32.AND P5, PT, R3, R6, PT ;  /* 0x000000060300720c */ /* 0x000fc60003fa4070 */
[----:B------:R-:W-:Y:S02]  /*11620*/  @!P6 IMAD.IADD R7, R7, 0x1, -R3 ;  /* 0x000000010707e824 */ /* 0x000fe400078e0a03 */
[----:B------:R-:W-:-:S03]  /*11630*/  IMAD.MOV R13, RZ, RZ, -R13 ;  /* 0x000000ffff0d7224 */ /* 0x000fc600078e0a0d */
[C---:B------:R-:W-:Y:S01]  /*11640*/  ISETP.GT.U32.AND P6, PT, R3.reuse, R7, PT ;  /* 0x000000070300720c */ /* 0x040fe20003fc4070 */
[C---:B-1----:R-:W-:Y:S01]  /*11650*/  IMAD R2, R3.reuse, R13, R11 ;  /* 0x0000000d03027224 */ /* 0x042fe200078e020b */
[----:B------:R-:W-:Y:S01]  /*11660*/  IABS R11, R56 ;  /* 0x00000038000b7213 */ /* 0x000fe20000000000 */
[--C-:B------:R-:W-:Y:S02]  /*11670*/  @!P0 IMAD.IADD R8, R8, 0x1, -R3.reuse ;  /* 0x0000000108088824 */ /* 0x100fe400078e0a03 */
[----:B------:R-:W-:Y:S01]  /*11680*/  @!P5 IMAD.IADD R6, R6, 0x1, -R3 ;  /* 0x000000010606d824 */ /* 0x000fe200078e0a03 */
[----:B------:R-:W-:Y:S01]  /*11690*/  ISETP.GT.U32.AND P5, PT, R3, R2, PT ;  /* 0x000000020300720c */ /* 0x000fe20003fa4070 */
[----:B------:R-:W-:Y:S01]  /*116a0*/  IMAD.HI.U32 R9, R4, R12, RZ ;  /* 0x0000000c04097227 */ /* 0x000fe200078e00ff */
[----:B------:R-:W-:-:S03]  /*116b0*/  ISETP.GE.AND P4, PT, R55, RZ, PT ;  /* 0x000000ff3700720c */ /* 0x000fc60003f86270 */
[----:B------:R-:W-:Y:S01]  /*116c0*/  @!P3 IMAD.MOV R8, RZ, RZ, -R8 ;  /* 0x000000ffff08b224 */ /* 0x000fe200078e0a08 */
[----:B------:R-:W-:Y:S01]  /*116d0*/  ISETP.GT.U32.AND P3, PT, R3, R5, PT ;  /* 0x000000050300720c */ /* 0x000fe20003f64070 */
[----:B------:R-:W-:Y:S01]  /*116e0*/  @!P6 IMAD.IADD R7, R7, 0x1, -R3 ;  /* 0x000000010707e824 */ /* 0x000fe200078e0a03 */
[----:B------:R-:W-:Y:S01]  /*116f0*/  ISETP.GE.AND P0, PT, R53, RZ, PT ;  /* 0x000000ff3500720c */ /* 0x000fe20003f06270 */
[----:B------:R-:W-:Y:S01]  /*11700*/  IMAD.MOV R9, RZ, RZ, -R9 ;  /* 0x000000ffff097224 */ /* 0x000fe200078e0a09 */
[----:B------:R-:W-:Y:S01]  /*11710*/  ISETP.GE.AND P6, PT, R52, RZ, PT ;  /* 0x000000ff3400720c */ /* 0x000fe20003fc6270 */
[----:B------:R-:W-:-:S04]  /*11720*/  IMAD.HI.U32 R14, R4, R11, RZ ;  /* 0x0000000b040e7227 */ /* 0x000fc800078e00ff */
[----:B------:R-:W-:Y:S02]  /*11730*/  IMAD.MOV.U32 R55, RZ, RZ, R48 ;  /* 0x000000ffff377224 */ /* 0x000fe400078e0030 */
[----:B------:R-:W-:Y:S02]  /*11740*/  IMAD.MOV.U32 R53, RZ, RZ, R46 ;  /* 0x000000ffff357224 */ /* 0x000fe400078e002e */
[----:B------:R-:W-:Y:S01]  /*11750*/  @!P2 IMAD.MOV R6, RZ, RZ, -R6 ;  /* 0x000000ffff06a224 */ /* 0x000fe200078e0a06 */
[----:B------:R-:W3:Y:S01]  /*11760*/  LDL.LU R46, [R1+0xe8] ;  /* 0x0000e800012e7983 */ /* 0x000ee20000300800 */
[----:B------:R-:W-:Y:S02]  /*11770*/  IMAD.MOV.U32 R52, RZ, RZ, R47 ;  /* 0x000000ffff347224 */ /* 0x000fe400078e002f */
[----:B------:R-:W-:Y:S02]  /*11780*/  IMAD.MOV.U32 R48, RZ, RZ, R45 ;  /* 0x000000ffff307224 */ /* 0x000fe400078e002d */
[----:B------:R-:W-:Y:S01]  /*11790*/  IMAD.MOV.U32 R47, RZ, RZ, R44 ;  /* 0x000000ffff2f7224 */ /* 0x000fe200078e002c */
[----:B------:R-:W2:Y:S01]  /*117a0*/  LDL.LU R45, [R1+0xec] ;  /* 0x0000ec00012d7983 */ /* 0x000ea20000300800 */
[----:B------:R-:W-:-:S02]  /*117b0*/  IMAD R9, R3, R9, R12 ;  /* 0x0000000903097224 */ /* 0x000fc400078e020c */
[----:B------:R-:W-:Y:S01]  /*117c0*/  IMAD.MOV R14, RZ, RZ, -R14 ;  /* 0x000000ffff0e7224 */ /* 0x000fe200078e0a0e */
[----:B------:R-:W2:Y:S01]  /*117d0*/  LDL.LU R44, [R1+0x114] ;  /* 0x00011400012c7983 */ /* 0x000ea20000300800 */
[----:B------:R-:W-:-:S03]  /*117e0*/  @!P5 IMAD.IADD R2, R2, 0x1, -R3 ;  /* 0x000000010202d824 */ /* 0x000fc600078e0a03 */
[----:B------:R-:W-:Y:S01]  /*117f0*/  STL [R1+0x4c], R8 ;  /* 0x00004c0801007387 */ /* 0x000fe20000100800 */
[----:B------:R-:W-:-:S03]  /*11800*/  ISETP.GT.U32.AND P5, PT, R3, R9, PT ;  /* 0x000000090300720c */ /* 0x000fc60003fa4070 */
[----:B------:R0:W-:Y:S01]  /*11810*/  STL [R1+0x48], R6 ;  /* 0x0000480601007387 */ /* 0x0001e20000100800 */
[----:B------:R-:W-:Y:S02]  /*11820*/  @!P3 IMAD.IADD R5, R5, 0x1, -R3 ;  /* 0x000000010505b824 */ /* 0x000fe400078e0a03 */
[----:B0-----:R-:W-:Y:S02]  /*11830*/  IMAD.MOV.U32 R6, RZ, RZ, R7 ;  /* 0x000000ffff067224 */ /* 0x001fe400078e0007 */
[C---:B------:R-:W-:Y:S01]  /*11840*/  IMAD R7, R3.reuse, R14, R11 ;  /* 0x0000000e03077224 */ /* 0x040fe200078e020b */
[----:B------:R-:W-:-:S04]  /*11850*/  ISETP.GT.U32.AND P2, PT, R3, R2, PT ;  /* 0x000000020300720c */ /* 0x000fc80003f44070 */
[----:B------:R-:W-:Y:S01]  /*11860*/  ISETP.GT.U32.AND P3, PT, R3, R7, PT ;  /* 0x000000070300720c */ /* 0x000fe20003f64070 */
[----:B------:R-:W-:Y:S02]  /*11870*/  @!P5 IMAD.IADD R9, R9, 0x1, -R3 ;  /* 0x000000010909d824 */ /* 0x000fe400078e0a03 */
[----:B------:R-:W-:Y:S01]  /*11880*/  IMAD.MOV.U32 R15, RZ, RZ, R5 ;  /* 0x000000ffff0f7224 */ /* 0x000fe200078e0005 */
[----:B------:R-:W-:Y:S01]  /*11890*/  IABS R10, R50 ;  /* 0x00000032000a7213 */ /* 0x000fe20000000000 */
[----:B------:R-:W-:Y:S02]  /*118a0*/  @!P4 IMAD.MOV R6, RZ, RZ, -R6 ;  /* 0x000000ffff06c224 */ /* 0x000fe400078e0a06 */
[----:B------:R-:W-:Y:S02]  /*118b0*/  @!P0 IMAD.MOV R15, RZ, RZ, -R15 ;  /* 0x000000ffff0f8224 */ /* 0x000fe400078e0a0f */
[----:B------:R-:W-:-:S04]  /*118c0*/  @!P2 IMAD.IADD R2, R2, 0x1, -R3 ;  /* 0x000000010202a824 */ /* 0x000fc800078e0a03 */
[----:B------:R-:W-:Y:S01]  /*118d0*/  @!P3 IMAD.IADD R7, R7, 0x1, -R3 ;  /* 0x000000010707b824 */ /* 0x000fe200078e0a03 */
[----:B------:R-:W-:Y:S02]  /*118e0*/  ISETP.GT.U32.AND P3, PT, R3, R9, PT ;  /* 0x000000090300720c */ /* 0x000fe40003f64070 */
[----:B------:R-:W-:Y:S01]  /*118f0*/  ISETP.GE.AND P2, PT, R50, RZ, PT ;  /* 0x000000ff3200720c */ /* 0x000fe20003f46270 */
[----:B------:R-:W-:Y:S02]  /*11900*/  IMAD.MOV.U32 R50, RZ, RZ, R49 ;  /* 0x000000ffff327224 */ /* 0x000fe400078e0031 */
[----:B------:R-:W-:Y:S01]  /*11910*/  IMAD.MOV.U32 R49, RZ, RZ, R47 ;  /* 0x000000ffff317224 */ /* 0x000fe200078e002f */
[----:B------:R-:W-:Y:S01]  /*11920*/  STL [R1+0x44], R6 ;  /* 0x0000440601007387 */ /* 0x000fe20000100800 */
[----:B------:R-:W-:Y:S02]  /*11930*/  IMAD.MOV.U32 R47, RZ, RZ, R35 ;  /* 0x000000ffff2f7224 */ /* 0x000fe400078e0023 */
[----:B------:R-:W-:-:S02]  /*11940*/  IMAD.MOV.U32 R35, RZ, RZ, R129 ;  /* 0x000000ffff237224 */ /* 0x000fc400078e0081 */
[----:B------:R-:W2:Y:S01]  /*11950*/  LDL.LU R129, [R1+0x2bc] ;  /* 0x0002bc0001817983 */ /* 0x000ea20000300800 */
[----:B------:R-:W-:-:S03]  /*11960*/  IABS R13, R54 ;  /* 0x00000036000d7213 */ /* 0x000fc60000000000 */
[----:B------:R0:W-:Y:S01]  /*11970*/  STL [R1+0x40], R15 ;  /* 0x0000400f01007387 */ /* 0x0001e20000100800 */
[----:B------:R-:W-:Y:S01]  /*11980*/  @!P3 IMAD.IADD R9, R9, 0x1, -R3 ;  /* 0x000000010909b824 */ /* 0x000fe200078e0a03 */
[----:B------:R-:W-:Y:S01]  /*11990*/  ISETP.GE.AND P3, PT, R54, RZ, PT ;  /* 0x000000ff3600720c */ /* 0x000fe20003f66270 */
[----:B------:R-:W-:Y:S02]  /*119a0*/  IMAD.MOV.U32 R54, RZ, RZ, R49 ;  /* 0x000000ffff367224 */ /* 0x000fe400078e0031 */
[----:B------:R-:W-:Y:S02]  /*119b0*/  IMAD.MOV.U32 R49, RZ, RZ, R48 ;  /* 0x000000ffff317224 */ /* 0x000fe400078e0030 */
[----:B0-----:R-:W-:Y:S02]  /*119c0*/  IMAD.MOV.U32 R15, RZ, RZ, R2 ;  /* 0x000000ffff0f7224 */ /* 0x001fe400078e0002 */
[----:B------:R-:W-:Y:S02]  /*119d0*/  @!P1 IMAD.MOV R9, RZ, RZ, -R9 ;  /* 0x000000ffff099224 */ /* 0x000fe400078e0a09 */
[----:B------:R-:W-:Y:S01]  /*119e0*/  @!P6 IMAD.MOV R15, RZ, RZ, -R15 ;  /* 0x000000ffff0fe224 */ /* 0x000fe200078e0a0f */
[----:B------:R-:W-:Y:S01]  /*119f0*/  ISETP.GE.AND P1, PT, R53, RZ, PT ;  /* 0x000000ff3500720c */ /* 0x000fe20003f26270 */
[----:B------:R-:W-:Y:S01]  /*11a00*/  IMAD.MOV.U32 R8, RZ, RZ, R13 ;  /* 0x000000ffff087224 */ /* 0x000fe200078e000d */
[----:B------:R-:W-:Y:S01]  /*11a10*/  IABS R13, R53 ;  /* 0x00000035000d7213 */ /* 0x000fe20000000000 */
[----:B------:R-:W-:Y:S01]  /*11a20*/  IMAD.MOV.U32 R53, RZ, RZ, R49 ;  /* 0x000000ffff357224 */ /* 0x000fe200078e0031 */
[----:B------:R-:W-:Y:S01]  /*11a30*/  STL [R1+0x3c], R15 ;  /* 0x00003c0f01007387 */ /* 0x000fe20000100800 */
[----:B----4-:R-:W-:-:S02]  /*11a40*/  IMAD.MOV.U32 R48, RZ, RZ, R42 ;  /* 0x000000ffff307224 */ /* 0x010fc400078e002a */
[----:B------:R-:W-:Y:S02]  /*11a50*/  IMAD.MOV.U32 R42, RZ, RZ, R39 ;  /* 0x000000ffff2a7224 */ /* 0x000fe400078e0027 */
[----:B------:R-:W-:Y:S02]  /*11a60*/  IMAD.MOV.U32 R39, RZ, RZ, R30 ;  /* 0x000000ffff277224 */ /* 0x000fe400078e001e */
[----:B------:R-:W4:Y:S01]  /*11a70*/  LDL.LU R30, [R1+0x274] ;  /* 0x00027400011e7983 */ /* 0x000f220000300800 */
[----:B------:R-:W-:Y:S02]  /*11a80*/  IMAD.MOV.U32 R49, RZ, RZ, R48 ;  /* 0x000000ffff317224 */ /* 0x000fe400078e0030 */
[----:B------:R-:W-:Y:S01]  /*11a90*/  IMAD.MOV.U32 R48, RZ, RZ, R47 ;  /* 0x000000ffff307224 */ /* 0x000fe200078e002f */
[----:B------:R0:W-:Y:S04]  /*11aa0*/  STL [R1+0x38], R9 ;  /* 0x0000380901007387 */ /* 0x0001e80000100800 */
[----:B------:R-:W3:Y:S01]  /*11ab0*/  LDL.LU R47, [R1+0xe0] ;  /* 0x0000e000012f7983 */ /* 0x000ee20000300800 */
[----:B------:R-:W-:-:S04]  /*11ac0*/  IMAD.HI.U32 R12, R4, R10, RZ ;  /* 0x0000000a040c7227 */ /* 0x000fc800078e00ff */
[----:B------:R-:W-:Y:S01]  /*11ad0*/  IMAD.MOV R12, RZ, RZ, -R12 ;  /* 0x000000ffff0c7224 */ /* 0x000fe200078e0a0c */
[----:B------:R-:W-:-:S03]  /*11ae0*/  ISETP.GT.U32.AND P0, PT, R3, R7, PT ;  /* 0x000000070300720c */ /* 0x000fc60003f04070 */
[----:B------:R-:W-:Y:S01]  /*11af0*/  IMAD R6, R3, R12, R10 ;  /* 0x0000000c03067224 */ /* 0x000fe200078e020a */
[----:B------:R-:W-:Y:S01]  /*11b00*/  IABS R10, R52 ;  /* 0x00000034000a7213 */ /* 0x000fe20000000000 */
[----:B------:R-:W-:-:S04]  /*11b10*/  IMAD.HI.U32 R14, R4, R13, RZ ;  /* 0x0000000d040e7227 */ /* 0x000fc800078e00ff */
[----:B------:R-:W-:-:S04]  /*11b20*/  IMAD.HI.U32 R5, R4, R10, RZ ;  /* 0x0000000a04057227 */ /* 0x000fc800078e00ff */
[----:B------:R-:W-:Y:S02]  /*11b30*/  IMAD.MOV R14, RZ, RZ, -R14 ;  /* 0x000000ffff0e7224 */ /* 0x000fe400078e0a0e */
[----:B------:R-:W-:Y:S02]  /*11b40*/  IMAD.MOV R2, RZ, RZ, -R5 ;  /* 0x000000ffff027224 */ /* 0x000fe400078e0a05 */
[----:B------:R-:W-:Y:S02]  /*11b50*/  IMAD R5, R3, R14, R13 ;  /* 0x0000000e03057224 */ /* 0x000fe400078e020d */
[----:B------:R-:W-:-:S03]  /*11b60*/  @!P0 IMAD.IADD R7, R7, 0x1, -R3 ;  /* 0x0000000107078824 */ /* 0x000fc600078e0a03 */
[----:B------:R-:W-:-:S13]  /*11b70*/  ISETP.GT.U32.AND P0, PT, R3, R5, PT ;  /* 0x000000050300720c */ /* 0x000fda0003f04070 */
[----:B------:R-:W-:Y:S01]  /*11b80*/  @!P0 IMAD.IADD R5, R5, 0x1, -R3 ;  /* 0x0000000105058824 */ /* 0x000fe200078e0a03 */
[----:B------:R-:W-:Y:S01]  /*11b90*/  ISETP.GE.AND P0, PT, R52, RZ, PT ;  /* 0x000000ff3400720c */ /* 0x000fe20003f06270 */
[----:B------:R-:W-:Y:S02]  /*11ba0*/  IMAD.MOV.U32 R52, RZ, RZ, R49 ;  /* 0x000000ffff347224 */ /* 0x000fe400078e0031 */
[----:B------:R-:W-:Y:S02]  /*11bb0*/  IMAD.MOV.U32 R49, RZ, RZ, R48 ;  /* 0x000000ffff317224 */ /* 0x000fe400078e0030 */
[----:B------:R-:W-:-:S04]  /*11bc0*/  IMAD.HI.U32 R11, R4, R8, RZ ;  /* 0x00000008040b7227 */ /* 0x000fc800078e00ff */
[----:B------:R-:W-:Y:S02]  /*11bd0*/  IMAD.MOV R11, RZ, RZ, -R11 ;  /* 0x000000ffff0b7224 */ /* 0x000fe400078e0a0b */
[----:B---3--:R-:W-:Y:S02]  /*11be0*/  IMAD.MOV.U32 R48, RZ, RZ, R47 ;  /* 0x000000ffff307224 */ /* 0x008fe400078e002f */
[----:B------:R-:W-:Y:S02]  /*11bf0*/  IMAD.MOV.U32 R47, RZ, RZ, R46 ;  /* 0x000000ffff2f7224 */ /* 0x000fe400078e002e */
[----:B--2---:R-:W-:Y:S02]  /*11c00*/  IMAD.MOV.U32 R46, RZ, RZ, R45 ;  /* 0x000000ffff2e7224 */ /* 0x004fe400078e002d */
[----:B------:R-:W-:Y:S02]  /*11c10*/  IMAD.MOV.U32 R45, RZ, RZ, R44 ;  /* 0x000000ffff2d7224 */ /* 0x000fe400078e002c */
[----:B------:R-:W-:-:S02]  /*11c20*/  IMAD.MOV.U32 R44, RZ, RZ, R41 ;  /* 0x000000ffff2c7224 */ /* 0x000fc400078e0029 */
[----:B------:R-:W-:Y:S02]  /*11c30*/  IMAD.MOV.U32 R41, RZ, RZ, R43 ;  /* 0x000000ffff297224 */ /* 0x000fe400078e002b */
[----:B------:R-:W2:Y:S01]  /*11c40*/  LDL.LU R43, [R1+0x190] ;  /* 0x00019000012b7983 */ /* 0x000ea20000300800 */
[----:B------:R-:W-:-:S05]  /*11c50*/  IMAD R8, R3, R11, R8 ;  /* 0x0000000b03087224 */ /* 0x000fca00078e0208 */
[C---:B------:R-:W-:Y:S02]  /*11c60*/  ISETP.GT.U32.AND P6, PT, R3.reuse, R8, PT ;  /* 0x000000080300720c */ /* 0x040fe40003fc4070 */
[----:B------:R-:W-:Y:S02]  /*11c70*/  ISETP.GT.U32.AND P5, PT, R3, R6, PT ;  /* 0x000000060300720c */ /* 0x000fe40003fa4070 */
[----:B------:R-:W-:-:S09]  /*11c80*/  IABS R12, R55 ;  /* 0x00000037000c7213 */ /* 0x000fd20000000000 */
[----:B------:R-:W-:Y:S02]  /*11c90*/  @!P6 IMAD.IADD R8, R8, 0x1, -R3 ;  /* 0x000000010808e824 */ /* 0x000fe400078e0a03 */
[----:B------:R-:W-:-:S03]  /*11ca0*/  IMAD.HI.U32 R13, R4, R12, RZ ;  /* 0x0000000c040d7227 */ /* 0x000fc600078e00ff */
[C---:B------:R-:W-:Y:S01]  /*11cb0*/  ISETP.GT.U32.AND P6, PT, R3.reuse, R8, PT ;  /* 0x000000080300720c */ /* 0x040fe20003fc4070 */
[----:B------:R-:W-:Y:S02]  /*11cc0*/  @!P5 IMAD.IADD R6, R6, 0x1, -R3 ;  /* 0x000000010606d824 */ /* 0x000fe400078e0a03 */
[----:B------:R-:W-:Y:S01]  /*11cd0*/  IMAD.MOV R13, RZ, RZ, -R13 ;  /* 0x000000ffff0d7224 */ /* 0x000fe200078e0a0d */
[----:B------:R-:W-:Y:S02]  /*11ce0*/  IABS R11, R51 ;  /* 0x00000033000b7213 */ /* 0x000fe40000000000 */
[C---:B------:R-:W-:Y:S01]  /*11cf0*/  ISETP.GT.U32.AND P5, PT, R3.reuse, R6, PT ;  /* 0x000000060300720c */ /* 0x040fe20003fa4070 */
[C---:B------:R-:W-:Y:S01]  /*11d00*/  IMAD R12, R3.reuse, R13, R12 ;  /* 0x0000000d030c7224 */ /* 0x040fe200078e020c */
[----:B------:R-:W-:Y:S01]  /*11d10*/  ISETP.GE.AND P4, PT, R56, RZ, PT ;  /* 0x000000ff3800720c */ /* 0x000fe20003f86270 */
[----:B------:R-:W-:Y:S02]  /*11d20*/  IMAD R2, R3, R2, R10 ;  /* 0x0000000203027224 */ /* 0x000fe400078e020a */
[----:B------:R-:W-:-:S04]  /*11d30*/  IMAD.HI.U32 R10, R4, R11, RZ ;  /* 0x0000000b040a7227 */ /* 0x000fc800078e00ff */
[----:B------:R-:W-:Y:S01]  /*11d40*/  @!P6 IMAD.IADD R8, R8, 0x1, -R3 ;  /* 0x000000010808e824 */ /* 0x000fe200078e0a03 */
[C---:B------:R-:W-:Y:S01]  /*11d50*/  ISETP.GT.U32.AND P6, PT, R3.reuse, R12, PT ;  /* 0x0000000c0300720c */ /* 0x040fe20003fc4070 */
[----:B------:R-:W-:Y:S02]  /*11d60*/  IMAD.MOV R10, RZ, RZ, -R10 ;  /* 0x000000ffff0a7224 */ /* 0x000fe400078e0a0a */
[----:B------:R-:W-:Y:S02]  /*11d70*/  IMAD.MOV.U32 R14, RZ, RZ, R7 ;  /* 0x000000ffff0e7224 */ /* 0x000fe400078e0007 */
[----:B------:R-:W-:Y:S02]  /*11d80*/  @!P5 IMAD.IADD R6, R6, 0x1, -R3 ;  /* 0x000000010606d824 */ /* 0x000fe400078e0a03 */
[----:B------:R-:W-:Y:S02]  /*11d90*/  IMAD R11, R3, R10, R11 ;  /* 0x0000000a030b7224 */ /* 0x000fe400078e020b */
[----:B------:R-:W-:-:S02]  /*11da0*/  IMAD.MOV.U32 R10, RZ, RZ, R8 ;  /* 0x000000ffff0a7224 */ /* 0x000fc400078e0008 */
[----:B------:R-:W-:Y:S02]  /*11db0*/  @!P4 IMAD.MOV R14, RZ, RZ, -R14 ;  /* 0x000000ffff0ec224 */ /* 0x000fe400078e0a0e */
[----:B------:R-:W-:Y:S01]  /*11dc0*/  @!P2 IMAD.MOV R6, RZ, RZ, -R6 ;  /* 0x000000ffff06a224 */ /* 0x000fe200078e0a06 */
[----:B0-----:R-:W-:Y:S01]  /*11dd0*/  IABS R9, R50 ;  /* 0x0000003200097213 */ /* 0x001fe20000000000 */
[----:B------:R-:W-:Y:S02]  /*11de0*/  @!P3 IMAD.MOV R10, RZ, RZ, -R10 ;  /* 0x000000ffff0ab224 */ /* 0x000fe400078e0a0a */
[----:B------:R-:W-:Y:S01]  /*11df0*/  @!P6 IMAD.IADD R12, R12, 0x1, -R3 ;  /* 0x000000010c0ce824 */ /* 0x000fe200078e0a03 */
[----:B------:R-:W-:Y:S01]  /*11e00*/  ISETP.GE.AND P6, PT, R50, RZ, PT ;  /* 0x000000ff3200720c */ /* 0x000fe20003fc6270 */
[----:B------:R-:W-:Y:S01]  /*11e10*/  IMAD.MOV.U32 R50, RZ, RZ, R46 ;  /* 0x000000ffff327224 */ /* 0x000fe200078e002e */
[----:B------:R-:W-:Y:S01]  /*11e20*/  STL [R1+0x34], R14 ;  /* 0x0000340e01007387 */ /* 0x000fe20000100800 */
[----:B------:R-:W-:-:S03]  /*11e30*/  IMAD.MOV.U32 R46, RZ, RZ, R45 ;  /* 0x000000ffff2e7224 */ /* 0x000fc600078e002d */
[----:B------:R0:W-:Y:S04]  /*11e40*/  STL [R1+0x30], R6 ;  /* 0x0000300601007387 */ /* 0x0001e80000100800 */
[----:B------:R-:W-:Y:S01]  /*11e50*/  STL [R1+0x2c], R10 ;  /* 0x00002c0a01007387 */ /* 0x000fe20000100800 */
[C---:B------:R-:W-:Y:S01]  /*11e60*/  ISETP.GT.U32.AND P5, PT, R3.reuse, R2, PT ;  /* 0x000000020300720c */ /* 0x040fe20003fa4070 */
[----:B------:R-:W-:Y:S01]  /*11e70*/  IMAD.HI.U32 R7, R4, R9, RZ ;  /* 0x0000000904077227 */ /* 0x000fe200078e00ff */
[----:B------:R-:W-:-:S03]  /*11e80*/  ISETP.GT.U32.AND P4, PT, R3, R5, PT ;  /* 0x000000050300720c */ /* 0x000fc60003f84070 */
[----:B--2---:R-:W-:Y:S02]  /*11e90*/  IMAD.MOV.U32 R45, RZ, RZ, R43 ;  /* 0x000000ffff2d7224 */ /* 0x004fe400078e002b */
[----:B------:R-:W-:Y:S02]  /*11ea0*/  IMAD.MOV.U32 R43, RZ, RZ, R42 ;  /* 0x000000ffff2b7224 */ /* 0x000fe400078e002a */
[----:B------:R-:W2:Y:S01]  /*11eb0*/  LDL.LU R42, [R1+0x104] ;  /* 0x00010400012a7983 */ /* 0x000ea20000300800 */
[----:B------:R-:W-:-:S03]  /*11ec0*/  IMAD.MOV R7, RZ, RZ, -R7 ;  /* 0x000000ffff077224 */ /* 0x000fc600078e0a07 */
[----:B------:R-:W-:Y:S01]  /*11ed0*/  @!P5 IMAD.IADD R2, R2, 0x1, -R3 ;  /* 0x000000010202d824 */ /* 0x000fe200078e0a03 */
[C---:B------:R-:W-:Y:S01]  /*11ee0*/  ISETP.GT.U32.AND P3, PT, R3.reuse, R11, PT ;  /* 0x0000000b0300720c */ /* 0x040fe20003f64070 */
[----:B------:R-:W-:Y:S02]  /*11ef0*/  IMAD R9, R3, R7, R9 ;  /* 0x0000000703097224 */ /* 0x000fe400078e0209 */
[----:B------:R-:W-:Y:S01]  /*11f00*/  @!P4 IMAD.IADD R5, R5, 0x1, -R3 ;  /* 0x000000010505c824 */ /* 0x000fe200078e0a03 */
[C---:B------:R-:W-:Y:S02]  /*11f10*/  ISETP.GT.U32.AND P5, PT, R3.reuse, R2, PT ;  /* 0x000000020300720c */ /* 0x040fe40003fa4070 */
[----:B------:R-:W-:Y:S02]  /*11f20*/  ISETP.GT.U32.AND P4, PT, R3, R9, PT ;  /* 0x000000090300720c */ /* 0x000fe40003f84070 */
[----:B0-----:R-:W-:-:S05]  /*11f30*/  IABS R6, R54 ;  /* 0x0000003600067213 */ /* 0x001fca0000000000 */
[----:B------:R-:W-:Y:S01]  /*11f40*/  @!P3 IMAD.IADD R11, R11, 0x1, -R3 ;  /* 0x000000010b0bb824 */ /* 0x000fe200078e0a03 */
[----:B------:R-:W-:-:S03]  /*11f50*/  ISETP.GE.AND P2, PT, R55, RZ, PT ;  /* 0x000000ff3700720c */ /* 0x000fc60003f46270 */
[--C-:B------:R-:W-:Y:S01]  /*11f60*/  @!P5 IMAD.IADD R2, R2, 0x1, -R3.reuse ;  /* 0x000000010202d824 */ /* 0x100fe200078e0a03 */
[----:B------:R-:W-:Y:S01]  /*11f70*/  ISETP.GE.AND P5, PT, R51, RZ, PT ;  /* 0x000000ff3300720c */ /* 0x000fe20003fa6270 */
[----:B------:R-:W-:Y:S01]  /*11f80*/  @!P4 IMAD.IADD R9, R9, 0x1, -R3 ;  /* 0x000000010909c824 */ /* 0x000fe200078e0a03 */
[----:B------:R-:W-:Y:S01]  /*11f90*/  ISETP.GT.U32.AND P4, PT, R3, R11, PT ;  /* 0x0000000b0300720c */ /* 0x000fe20003f84070 */
[----:B------:R-:W-:Y:S02]  /*11fa0*/  IMAD.MOV.U32 R51, RZ, RZ, R48 ;  /* 0x000000ffff337224 */ /* 0x000fe400078e0030 */
[----:B------:R-:W-:Y:S02]  /*11fb0*/  IMAD.MOV.U32 R48, RZ, RZ, R44 ;  /* 0x000000ffff307224 */ /* 0x000fe400078e002c */
[----:B------:R-:W-:-:S04]  /*11fc0*/  IMAD.HI.U32 R8, R4, R6, RZ ;  /* 0x0000000604087227 */ /* 0x000fc800078e00ff */
[----:B------:R-:W-:Y:S02]  /*11fd0*/  IMAD.MOV.U32 R55, RZ, RZ, R49 ;  /* 0x000000ffff377224 */ /* 0x000fe400078e0031 */
[----:B------:R-:W-:Y:S02]  /*11fe0*/  IMAD.MOV.U32 R56, RZ, RZ, R47 ;  /* 0x000000ffff387224 */ /* 0x000fe400078e002f */
[----:B------:R-:W-:Y:S02]  /*11ff0*/  IMAD.MOV.U32 R44, RZ, RZ, R39 ;  /* 0x000000ffff2c7224 */ /* 0x000fe400078e0027 */
[----:B------:R-:W-:Y:S02]  /*12000*/  @!P1 IMAD.MOV R5, RZ, RZ, -R5 ;  /* 0x000000ffff059224 */ /* 0x000fe400078e0a05 */
[----:B------:R-:W-:Y:S02]  /*12010*/  IMAD.MOV.U32 R49, RZ, RZ, R41 ;  /* 0x000000ffff317224 */ /* 0x000fe400078e0029 */
[----:B------:R-:W-:-:S02]  /*12020*/  IMAD.MOV.U32 R47, RZ, RZ, R40 ;  /* 0x000000ffff2f7224 */ /* 0x000fc400078e0028 */
[----:B------:R-:W-:Y:S02]  /*12030*/  IMAD.MOV.U32 R39, RZ, RZ, R127 ;  /* 0x000000ffff277224 */ /* 0x000fe400078e007f */
[----:B------:R-:W-:Y:S01]  /*12040*/  @!P0 IMAD.MOV R2, RZ, RZ, -R2 ;  /* 0x000000ffff028224 */ /* 0x000fe200078e0a02 */
[----:B------:R-:W3:Y:S01]  /*12050*/  LDL.LU R127, [R1+0x25c] ;  /* 0x00025c00017f7983 */ /* 0x000ee20000300800 */
[----:B------:R-:W-:Y:S02]  /*12060*/  IMAD.MOV.U32 R41, RZ, RZ, R38 ;  /* 0x000000ffff297224 */ /* 0x000fe400078e0026 */
[----:B------:R-:W-:Y:S01]  /*12070*/  IMAD.MOV.U32 R40, RZ, RZ, R35 ;  /* 0x000000ffff287224 */ /* 0x000fe200078e0023 */
[----:B------:R-:W4:Y:S01]  /*12080*/  LDL.LU R38, [R1+0x254] ;  /* 0x0002540001267983 */ /* 0x000f220000300800 */
[----:B------:R-:W-:Y:S02]  /*12090*/  IMAD.MOV.U32 R35, RZ, RZ, R32 ;  /* 0x000000ffff237224 */ /* 0x000fe400078e0020 */
[----:B------:R-:W-:Y:S01]  /*120a0*/  IMAD.MOV R8, RZ, RZ, -R8 ;  /* 0x000000ffff087224 */ /* 0x000fe200078e0a08 */
[----:B------:R-:W3:Y:S04]  /*120b0*/  LDL.LU R32, [R1+0x1f0] ;  /* 0x0001f00001207983 */ /* 0x000ee80000300800 */
[----:B------:R-:W-:Y:S04]  /*120c0*/  STL [R1+0x28], R5 ;  /* 0x0000280501007387 */ /* 0x000fe80000100800 */
[----:B------:R0:W-:Y:S01]  /*120d0*/  STL [R1+0x24], R2 ;  /* 0x0000240201007387 */ /* 0x0001e20000100800 */
[----:B------:R-:W-:-:S02]  /*120e0*/  @!P4 IMAD.IADD R11, R11, 0x1, -R3 ;  /* 0x000000010b0bc824 */ /* 0x000fc400078e0a03 */
[----:B0-----:R-:W-:-:S05]  /*120f0*/  IMAD R2, R3, R8, R6 ;  /* 0x0000000803027224 */ /* 0x001fca00078e0206 */
[C---:B------:R-:W-:Y:S02]  /*12100*/  ISETP.GT.U32.AND P4, PT, R3.reuse, R2, PT ;  /* 0x000000020300720c */ /* 0x040fe40003f84070 */
[C---:B------:R-:W-:Y:S02]  /*12110*/  ISETP.GT.U32.AND P3, PT, R3.reuse, R12, PT ;  /* 0x0000000c0300720c */ /* 0x040fe40003f64070 */
[----:B------:R-:W-:-:S09]  /*12120*/  ISETP.GT.U32.AND P1, PT, R3, R9, PT ;  /* 0x000000090300720c */ /* 0x000fd20003f24070 */
[--C-:B------:R-:W-:Y:S02]  /*12130*/  @!P4 IMAD.IADD R2, R2, 0x1, -R3.reuse ;  /* 0x000000010202c824 */ /* 0x100fe400078e0a03 */
[----:B------:R-:W-:-:S03]  /*12140*/  @!P3 IMAD.IADD R12, R12, 0x1, -R3 ;  /* 0x000000010c0cb824 */ /* 0x000fc600078e0a03 */
[----:B------:R-:W-:Y:S01]  /*12150*/  ISETP.GT.U32.AND P4, PT, R3, R2, PT ;  /* 0x000000020300720c */ /* 0x000fe20003f84070 */
[----:B------:R-:W-:Y:S01]  /*12160*/  IMAD.MOV.U32 R15, RZ, RZ, R12 ;  /* 0x000000ffff0f7224 */ /* 0x000fe200078e000c */
[----:B------:R-:W-:Y:S02]  /*12170*/  IABS R10, R52 ;  /* 0x00000034000a7213 */ /* 0x000fe40000000000 */
[----:B------:R-:W-:Y:S02]  /*12180*/  IABS R7, R53 ;  /* 0x0000003500077213 */ /* 0x000fe40000000000 */
[----:B------:R-:W-:Y:S01]  /*12190*/  ISETP.GE.AND P0, PT, R54, RZ, PT ;  /* 0x000000ff3600720c */ /* 0x000fe20003f06270 */
[----:B------:R-:W-:Y:S02]  /*121a0*/  IMAD.MOV.U32 R5, RZ, RZ, R10 ;  /* 0x000000ffff057224 */ /* 0x000fe400078e000a */
[----:B------:R-:W-:Y:S02]  /*121b0*/  @!P2 IMAD.MOV R15, RZ, RZ, -R15 ;  /* 0x000000ffff0fa224 */ /* 0x000fe400078e0a0f */
[----:B------:R-:W-:Y:S01]  /*121c0*/  IMAD.HI.U32 R10, R4, R7, RZ ;  /* 0x00000007040a7227 */ /* 0x000fe200078e00ff */
[----:B------:R-:W-:-:S03]  /*121d0*/  ISETP.GE.AND P3, PT, R53, RZ, PT ;  /* 0x000000ff3500720c */ /* 0x000fc60003f66270 */
[--C-:B------:R-:W-:Y:S01]  /*121e0*/  @!P4 IMAD.IADD R2, R2, 0x1, -R3.reuse ;  /* 0x000000010202c824 */ /* 0x100fe200078e0a03 */
[----:B------:R0:W-:Y:S01]  /*121f0*/  STL [R1+0x20], R15 ;  /* 0x0000200f01007387 */ /* 0x0001e20000100800 */
[----:B------:R-:W-:Y:S02]  /*12200*/  IMAD.MOV R10, RZ, RZ, -R10 ;  /* 0x000000ffff0a7224 */ /* 0x000fe400078e0a0a */
[----:B------:R-:W-:Y:S02]  /*12210*/  @!P1 IMAD.IADD R9, R9, 0x1, -R3 ;  /* 0x0000000109099824 */ /* 0x000fe400078e0a03 */
[----:B------:R-:W-:Y:S02]  /*12220*/  IMAD.MOV.U32 R53, RZ, RZ, R49 ;  /* 0x000000ffff357224 */ /* 0x000fe400078e0031 */
[----:B------:R-:W-:Y:S02]  /*12230*/  IMAD.MOV.U32 R54, RZ, RZ, R48 ;  /* 0x000000ffff367224 */ /* 0x000fe400078e0030 */
[----:B0-----:R-:W-:-:S02]  /*12240*/  IMAD.MOV.U32 R15, RZ, RZ, R2 ;  /* 0x000000ffff0f7224 */ /* 0x001fc400078e0002 */
[----:B------:R-:W-:Y:S02]  /*12250*/  @!P5 IMAD.MOV R11, RZ, RZ, -R11 ;  /* 0x000000ffff0bd224 */ /* 0x000fe400078e0a0b */
[----:B------:R-:W-:Y:S01]  /*12260*/  IMAD R7, R3, R10, R7 ;  /* 0x0000000a03077224 */ /* 0x000fe200078e0207 */
[----:B------:R-:W-:Y:S01]  /*12270*/  IABS R10, R51 ;  /* 0x00000033000a7213 */ /* 0x000fe20000000000 */
[----:B------:R-:W-:Y:S02]  /*12280*/  IMAD.MOV.U32 R48, RZ, RZ, R39 ;  /* 0x000000ffff307224 */ /* 0x000fe400078e0027 */
[----:B------:R-:W-:Y:S01]  /*12290*/  @!P6 IMAD.MOV R9, RZ, RZ, -R9 ;  /* 0x000000ffff09e224 */ /* 0x000fe200078e0a09 */
[----:B------:R-:W-:Y:S01]  /*122a0*/  ISETP.GE.AND P6, PT, R51, RZ, PT ;  /* 0x000000ff3300720c */ /* 0x000fe20003fc6270 */
[----:B------:R-:W-:Y:S01]  /*122b0*/  @!P0 IMAD.MOV R15, RZ, RZ, -R15 ;  /* 0x000000ffff0f8224 */ /* 0x000fe200078e0a0f */
[----:B------:R-:W-:Y:S01]  /*122c0*/  ISETP.GE.AND P1, PT, R52, RZ, PT ;  /* 0x000000ff3400720c */ /* 0x000fe20003f26270 */
[----:B------:R-:W-:-:S02]  /*122d0*/  IMAD.MOV.U32 R39, RZ, RZ, R27 ;  /* 0x000000ffff277224 */ /* 0x000fc400078e001b */
[----:B------:R-:W-:Y:S02]  /*122e0*/  IMAD.MOV.U32 R52, RZ, RZ, R48 ;  /* 0x000000ffff347224 */ /* 0x000fe400078e0030 */
[----:B------:R-:W-:Y:S02]  /*122f0*/  IMAD.MOV.U32 R48, RZ, RZ, R46 ;  /* 0x000000ffff307224 */ /* 0x000fe400078e002e */
[----:B------:R-:W-:Y:S02]  /*12300*/  IMAD.MOV.U32 R46, RZ, RZ, R41 ;  /* 0x000000ffff2e7224 */ /* 0x000fe400078e0029 */
[----:B------:R-:W-:Y:S02]  /*12310*/  IMAD.MOV.U32 R41, RZ, RZ, R40 ;  /* 0x000000ffff297224 */ /* 0x000fe400078e0028 */
[----:B--2---:R-:W-:Y:S02]  /*12320*/  IMAD.MOV.U32 R49, RZ, RZ, R42 ;  /* 0x000000ffff317224 */ /* 0x004fe400078e002a */
[----:B------:R-:W-:-:S02]  /*12330*/  IMAD.MOV.U32 R42, RZ, RZ, R28 ;  /* 0x000000ffff2a7224 */ /* 0x000fc400078e001c */
[----:B------:R-:W2:Y:S01]  /*12340*/  LDL.LU R28, [R1+0x18c] ;  /* 0x00018c00011c7983 */ /* 0x000ea20000300800 */
[----:B------:R-:W-:Y:S02]  /*12350*/  IMAD.MOV.U32 R51, RZ, RZ, R49 ;  /* 0x000000ffff337224 */ /* 0x000fe400078e0031 */
[----:B------:R-:W-:Y:S01]  /*12360*/  IMAD.MOV.U32 R49, RZ, RZ, R45 ;  /* 0x000000ffff317224 */ /* 0x000fe200078e002d */
[----:B------:R-:W2:Y:S01]  /*12370*/  LDL.LU R27, [R1+0x244] ;  /* 0x00024400011b7983 */ /* 0x000ea20000300800 */
[----:B------:R-:W-:Y:S02]  /*12380*/  IMAD.MOV.U32 R45, RZ, RZ, R44 ;  /* 0x000000ffff2d7224 */ /* 0x000fe400078e002c */
[----:B------:R-:W-:Y:S01]  /*12390*/  IMAD.MOV.U32 R44, RZ, RZ, R26 ;  /* 0x000000ffff2c7224 */ /* 0x000fe200078e001a */
[----:B------:R0:W-:Y:S01]  /*123a0*/  STL [R1+0x1c], R11 ;  /* 0x00001c0b01007387 */ /* 0x0001e20000100800 */
[----:B------:R-:W-:-:S03]  /*123b0*/  IMAD.MOV.U32 R26, RZ, RZ, R251 ;  /* 0x000000ffff1a7224 */ /* 0x000fc600078e00fb */
[----:B------:R1:W-:Y:S04]  /*123c0*/  STL [R1+0x18], R9 ;  /* 0x0000180901007387 */ /* 0x0003e80000100800 */
[----:B------:R-:W-:Y:S04]  /*123d0*/  STL [R1+0x14], R15 ;  /* 0x0000140f01007387 */ /* 0x000fe80000100800 */
[----:B------:R-:W2:Y:S04]  /*123e0*/  LDL.LU R251, [R1+0x6fc] ;  /* 0x0006fc0001fb7983 */ /* 0x000ea80000300800 */
[----:B------:R-:W4:Y:S01]  /*123f0*/  LDL.LU R40, [R1+0x108] ;  /* 0x0001080001287983 */ /* 0x000f220000300800 */
[----:B------:R-:W-:-:S04]  /*12400*/  IMAD.HI.U32 R13, R4, R5, RZ ;  /* 0x00000005040d7227 */ /* 0x000fc800078e00ff */
[----:B------:R-:W-:-:S04]  /*12410*/  IMAD.MOV R13, RZ, RZ, -R13 ;  /* 0x000000ffff0d7224 */ /* 0x000fc800078e0a0d */
[C---:B------:R-:W-:Y:S01]  /*12420*/  IMAD R5, R3.reuse, R13, R5 ;  /* 0x0000000d03057224 */ /* 0x040fe200078e0205 */
[----:B------:R-:W-:-:S04]  /*12430*/  ISETP.GT.U32.AND P2, PT, R3, R7, PT ;  /* 0x000000070300720c */ /* 0x000fc80003f44070 */
[----:B------:R-:W-:Y:S01]  /*12440*/  ISETP.GT.U32.AND P5, PT, R3, R5, PT ;  /* 0x000000050300720c */ /* 0x000fe20003fa4070 */
[C---:B------:R-:W-:Y:S01]  /*12450*/  IMAD.HI.U32 R14, R4.reuse, R10, RZ ;  /* 0x0000000a040e7227 */ /* 0x040fe200078e00ff */
[----:B------:R-:W-:Y:S02]  /*12460*/  IABS R13, R56 ;  /* 0x00000038000d7213 */ /* 0x000fe40000000000 */
[----:B------:R-:W-:Y:S01]  /*12470*/  IABS R6, R55 ;  /* 0x0000003700067213 */ /* 0x000fe20000000000 */
[----:B------:R-:W-:Y:S01]  /*12480*/  IMAD.MOV R14, RZ, RZ, -R14 ;  /* 0x000000ffff0e7224 */ /* 0x000fe200078e0a0e */
[----:B------:R-:W-:Y:S01]  /*12490*/  IABS R8, R50 ;  /* 0x0000003200087213 */ /* 0x000fe20000000000 */
[----:B------:R-:W-:-:S04]  /*124a0*/  IMAD.HI.U32 R12, R4, R13, RZ ;  /* 0x0000000d040c7227 */ /* 0x000fc800078e00ff */
[--C-:B------:R-:W-:Y:S02]  /*124b0*/  @!P2 IMAD.IADD R7, R7, 0x1, -R3.reuse ;  /* 0x000000010707a824 */ /* 0x100fe400078e0a03 */
[----:B------:R-:W-:Y:S02]  /*124c0*/  IMAD R10, R3, R14, R10 ;  /* 0x0000000e030a7224 */ /* 0x000fe400078e020a */
[----:B------:R-:W-:Y:S02]  /*124d0*/  @!P5 IMAD.IADD R5, R5, 0x1, -R3 ;  /* 0x000000010505d824 */ /* 0x000fe400078e0a03 */
[----:B------:R-:W-:Y:S01]  /*124e0*/  IMAD.MOV.U32 R252, RZ, RZ, R6 ;  /* 0x000000fffffc7224 */ /* 0x000fe200078e0006 */
[C---:B------:R-:W-:Y:S01]  /*124f0*/  ISETP.GT.U32.AND P2, PT, R3.reuse, R7, PT ;  /* 0x000000070300720c */ /* 0x040fe20003f44070 */
[----:B------:R-:W-:Y:S01]  /*12500*/  IMAD.MOV R12, RZ, RZ, -R12 ;  /* 0x000000ffff0c7224 */ /* 0x000fe200078e0a0c */
[C---:B------:R-:W-:Y:S01]  /*12510*/  ISETP.GT.U32.AND P4, PT, R3.reuse, R10, PT ;  /* 0x0000000a0300720c */ /* 0x040fe20003f84070 */
[----:B0-----:R-:W-:Y:S01]  /*12520*/  IMAD.HI.U32 R11, R4, R8, RZ ;  /* 0x00000008040b7227 */ /* 0x001fe200078e00ff */
[----:B------:R-:W-:-:S03]  /*12530*/  ISETP.GT.U32.AND P5, PT, R3, R5, PT ;  /* 0x000000050300720c */ /* 0x000fc60003fa4070 */
[----:B-1----:R-:W-:-:S04]  /*12540*/  IMAD.HI.U32 R9, R4, R252, RZ ;  /* 0x000000fc04097227 */ /* 0x002fc800078e00ff */
[C---:B------:R-:W-:Y:S02]  /*12550*/  IMAD R6, R3.reuse, R12, R13 ;  /* 0x0000000c03067224 */ /* 0x040fe400078e020d */
[----:B------:R-:W-:Y:S02]  /*12560*/  IMAD.MOV R11, RZ, RZ, -R11 ;  /* 0x000000ffff0b7224 */ /* 0x000fe400078e0a0b */
[----:B------:R-:W-:Y:S01]  /*12570*/  IMAD.MOV R9, RZ, RZ, -R9 ;  /* 0x000000ffff097224 */ /* 0x000fe200078e0a09 */
[C---:B------:R-:W-:Y:S01]  /*12580*/  ISETP.GT.U32.AND P0, PT, R3.reuse, R6, PT ;  /* 0x000000060300720c */ /* 0x040fe20003f04070 */
[C---:B------:R-:W-:Y:S02]  /*12590*/  IMAD R2, R3.reuse, R11, R8 ;  /* 0x0000000b03027224 */ /* 0x040fe400078e0208 */
[----:B------:R-:W-:Y:S02]  /*125a0*/  IMAD R252, R3, R9, R252 ;  /* 0x0000000903fc7224 */ /* 0x000fe400078e02fc */
[--C-:B------:R-:W-:Y:S01]  /*125b0*/  @!P2 IMAD.IADD R7, R7, 0x1, -R3.reuse ;  /* 0x000000010707a824 */ /* 0x100fe200078e0a03 */
[----:B------:R-:W-:Y:S01]  /*125c0*/  ISETP.GT.U32.AND P2, PT, R3, R2, PT ;  /* 0x000000020300720c */ /* 0x000fe20003f44070 */
[----:B------:R-:W-:-:S02]  /*125d0*/  @!P4 IMAD.IADD R10, R10, 0x1, -R3 ;  /* 0x000000010a0ac824 */ /* 0x000fc400078e0a03 */
[----:B------:R-:W-:Y:S01]  /*125e0*/  @!P5 IMAD.IADD R5, R5, 0x1, -R3 ;  /* 0x000000010505d824 */ /* 0x000fe200078e0a03 */
[C---:B------:R-:W-:Y:S02]  /*125f0*/  ISETP.GT.U32.AND P5, PT, R3.reuse, R252, PT ;  /* 0x000000fc0300720c */ /* 0x040fe40003fa4070 */
[C---:B------:R-:W-:Y:S01]  /*12600*/  ISETP.GT.U32.AND P4, PT, R3.reuse, R10, PT ;  /* 0x0000000a0300720c */ /* 0x040fe20003f84070 */
[----:B------:R-:W-:Y:S02]  /*12610*/  IMAD.MOV.U32 R11, RZ, RZ, R7 ;  /* 0x000000ffff0b7224 */ /* 0x000fe400078e0007 */
[----:B------:R-:W-:Y:S01]  /*12620*/  @!P0 IMAD.IADD R6, R6, 0x1, -R3 ;  /* 0x0000000106068824 */ /* 0x000fe200078e0a03 */
[----:B------:R-:W-:Y:S01]  /*12630*/  IABS R9, R53 ;  /* 0x0000003500097213 */ /* 0x000fe20000000000 */
[----:B------:R-:W-:Y:S02]  /*12640*/  @!P3 IMAD.MOV R11, RZ, RZ, -R11 ;  /* 0x000000ffff0bb224 */ /* 0x000fe400078e0a0b */
[----:B------:R-:W-:Y:S01]  /*12650*/  @!P2 IMAD.IADD R2, R2, 0x1, -R3 ;  /* 0x000000010202a824 */ /* 0x000fe200078e0a03 */
[----:B------:R-:W-:-:S03]  /*12660*/  ISETP.GT.U32.AND P3, PT, R3, R6, PT ;  /* 0x000000060300720c */ /* 0x000fc60003f64070 */
[----:B------:R-:W-:Y:S01]  /*12670*/  @!P5 IMAD.IADD R252, R252, 0x1, -R3 ;  /* 0x00000001fcfcd824 */ /* 0x000fe200078e0a03 */
[----:B------:R-:W-:Y:S01]  /*12680*/  ISETP.GT.U32.AND P5, PT, R3, R2, PT ;  /* 0x000000020300720c */ /* 0x000fe20003fa4070 */
[----:B------:R-:W-:Y:S01]  /*12690*/  IMAD.HI.U32 R7, R4, R9, RZ ;  /* 0x0000000904077227 */ /* 0x000fe200078e00ff */
[----:B------:R-:W-:-:S03]  /*126a0*/  ISETP.GE.AND P0, PT, R56, RZ, PT ;  /* 0x000000ff3800720c */ /* 0x000fc60003f06270 */
[----:B------:R-:W-:Y:S01]  /*126b0*/  @!P4 IMAD.IADD R10, R10, 0x1, -R3 ;  /* 0x000000010a0ac824 */ /* 0x000fe200078e0a03 */
[----:B------:R-:W-:Y:S01]  /*126c0*/  ISETP.GE.AND P4, PT, R50, RZ, PT ;  /* 0x000000ff3200720c */ /* 0x000fe20003f86270 */
[----:B------:R-:W-:Y:S01]  /*126d0*/  @!P1 IMAD.MOV R5, RZ, RZ, -R5 ;  /* 0x000000ffff059224 */ /* 0x000fe200078e0a05 */
[----:B------:R-:W-:Y:S01]  /*126e0*/  ISETP.GT.U32.AND P1, PT, R3, R252, PT ;  /* 0x000000fc0300720c */ /* 0x000fe20003f24070 */
[----:B------:R-:W-:Y:S02]  /*126f0*/  IMAD.MOV.U32 R50, RZ, RZ, R49 ;  /* 0x000000ffff327224 */ /* 0x000fe400078e0031 */
[----:B------:R-:W-:Y:S02]  /*12700*/  IMAD.MOV.U32 R49, RZ, RZ, R48 ;  /* 0x000000ffff317224 */ /* 0x000fe400078e0030 */
[----:B------:R-:W-:Y:S01]  /*12710*/  IMAD.MOV R7, RZ, RZ, -R7 ;  /* 0x000000ffff077224 */ /* 0x000fe200078e0a07 */
[----:B------:R-:W-:Y:S01]  /*12720*/  ISETP.GE.AND P2, PT, R55, RZ, PT ;  /* 0x000000ff3700720c */ /* 0x000fe20003f46270 */
[----:B------:R-:W-:-:S02]  /*12730*/  IMAD.MOV.U32 R48, RZ, RZ, R47 ;  /* 0x000000ffff307224 */ /* 0x000fc400078e002f */
[----:B------:R-:W-:Y:S02]  /*12740*/  IMAD.MOV.U32 R47, RZ, RZ, R43 ;  /* 0x000000ffff2f7224 */ /* 0x000fe400078e002b */
[----:B------:R-:W-:Y:S01]  /*12750*/  IMAD.MOV.U32 R43, RZ, RZ, R42 ;  /* 0x000000ffff2b7224 */ /* 0x000fe200078e002a */
[----:B------:R-:W-:Y:S01]  /*12760*/  IABS R8, R54 ;  /* 0x0000003600087213 */ /* 0x000fe20000000000 */
[----:B------:R-:W-:Y:S01]  /*12770*/  IMAD.MOV.U32 R42, RZ, RZ, R35 ;  /* 0x000000ffff2a7224 */ /* 0x000fe200078e0023 */
[----:B------:R-:W-:Y:S01]  /*12780*/  STL [R1+0x10], R11 ;  /* 0x0000100b01007387 */ /* 0x000fe20000100800 */
[----:B------:R-:W-:Y:S02]  /*12790*/  IMAD R9, R3, R7, R9 ;  /* 0x0000000703097224 */ /* 0x000fe400078e0209 */
[----:B------:R-:W-:Y:S02]  /*127a0*/  @!P3 IMAD.IADD R6, R6, 0x1, -R3 ;  /* 0x000000010606b824 */ /* 0x000fe400078e0a03 */
[----:B------:R-:W-:-:S02]  /*127b0*/  IMAD.MOV.U32 R35, RZ, RZ, R34 ;  /* 0x000000ffff237224 */ /* 0x000fc400078e0022 */
[----:B------:R-:W-:Y:S01]  /*127c0*/  IMAD.MOV.U32 R7, RZ, RZ, R10 ;  /* 0x000000ffff077224 */ /* 0x000fe200078e000a */
[----:B------:R-:W2:Y:S01]  /*127d0*/  LDL.LU R34, [R1+0x2a4] ;  /* 0x0002a40001227983 */ /* 0x000ea20000300800 */
[----:B------:R-:W-:Y:S02]  /*127e0*/  IMAD.MOV.U32 R56, RZ, RZ, R49 ;  /* 0x000000ffff387224 */ /* 0x000fe400078e0031 */
[----:B------:R-:W-:Y:S01]  /*127f0*/  IMAD.MOV.U32 R49, RZ, RZ, R47 ;  /* 0x000000ffff317224 */ /* 0x000fe200078e002f */
[----:B------:R0:W-:Y:S01]  /*12800*/  STL [R1+0xc], R5 ;  /* 0x00000c0501007387 */ /* 0x0001e20000100800 */
[----:B------:R-:W-:Y:S02]  /*12810*/  IMAD.MOV.U32 R47, RZ, RZ, R46 ;  /* 0x000000ffff2f7224 */ /* 0x000fe400078e002e */
[----:B------:R-:W-:Y:S02]  /*12820*/  @!P6 IMAD.MOV R7, RZ, RZ, -R7 ;  /* 0x000000ffff07e224 */ /* 0x000fe400078e0a07 */
[----:B------:R-:W-:-:S02]  /*12830*/  IMAD.MOV.U32 R57, RZ, RZ, R48 ;  /* 0x000000ffff397224 */ /* 0x000fc400078e0030 */
[----:B------:R-:W-:Y:S02]  /*12840*/  IMAD.MOV.U32 R46, RZ, RZ, R45 ;  /* 0x000000ffff2e7224 */ /* 0x000fe400078e002d */
[----:B0-----:R-:W-:Y:S02]  /*12850*/  IMAD.MOV.U32 R5, RZ, RZ, R6 ;  /* 0x000000ffff057224 */ /* 0x001fe400078e0006 */
[----:B------:R-:W-:-:S04]  /*12860*/  IMAD.HI.U32 R11, R4, R8, RZ ;  /* 0x00000008040b7227 */ /* 0x000fc800078e00ff */
[----:B------:R-:W-:Y:S02]  /*12870*/  IMAD.MOV.U32 R45, RZ, RZ, R44 ;  /* 0x000000ffff2d7224 */ /* 0x000fe400078e002c */
[----:B------:R-:W-:Y:S02]  /*12880*/  IMAD.MOV.U32 R48, RZ, RZ, R41 ;  /* 0x000000ffff307224 */ /* 0x000fe400078e0029 */
[--C-:B------:R-:W-:Y:S02]  /*12890*/  @!P5 IMAD.IADD R2, R2, 0x1, -R3.reuse ;  /* 0x000000010202d824 */ /* 0x100fe400078e0a03 */
[----:B------:R-:W-:Y:S02]  /*128a0*/  @!P1 IMAD.IADD R252, R252, 0x1, -R3 ;  /* 0x00000001fcfc9824 */ /* 0x000fe400078e0a03 */
[----:B------:R-:W-:Y:S01]  /*128b0*/  @!P0 IMAD.MOV R5, RZ, RZ, -R5 ;  /* 0x000000ffff058224 */ /* 0x000fe200078e0a05 */
[----:B------:R-:W-:Y:S01]  /*128c0*/  STL [R1+0x8], R7 ;  /* 0x0000080701007387 */ /* 0x000fe20000100800 */
[----:B------:R-:W-:-:S02]  /*128d0*/  IMAD.MOV.U32 R55, RZ, RZ, R49 ;  /* 0x000000ffff377224 */ /* 0x000fc400078e0031 */
[----:B------:R-:W-:Y:S02]  /*128e0*/  IMAD.MOV R11, RZ, RZ, -R11 ;  /* 0x000000ffff0b7224 */ /* 0x000fe400078e0a0b */
[----:B------:R-:W-:Y:S02]  /*128f0*/  IMAD.MOV.U32 R49, RZ, RZ, R48 ;  /* 0x000000ffff317224 */ /* 0x000fe400078e0030 */
[----:B------:R-:W-:Y:S02]  /*12900*/  @!P4 IMAD.MOV R2, RZ, RZ, -R2 ;  /* 0x000000ffff02c224 */ /* 0x000fe400078e0a02 */
[----:B------:R-:W-:Y:S01]  /*12910*/  @!P2 IMAD.MOV R252, RZ, RZ, -R252 ;  /* 0x000000fffffca224 */ /* 0x000fe200078e0afc */
[----:B------:R-:W-:Y:S01]  /*12920*/  IABS R12, R50 ;  /* 0x00000032000c7213 */ /* 0x000fe20000000000 */
[C---:B------:R-:W-:Y:S01]  /*12930*/  IMAD R8, R3.reuse, R11, R8 ;  /* 0x0000000b03087224 */ /* 0x040fe200078e0208 */
[----:B------:R-:W-:Y:S02]  /*12940*/  ISETP.GE.AND P2, PT, R50, RZ, PT ;  /* 0x000000ff3200720c */ /* 0x000fe40003f46270 */
[----:B------:R-:W-:-:S02]  /*12950*/  ISETP.GT.U32.AND P0, PT, R3, R9, PT ;  /* 0x000000090300720c */ /* 0x000fc40003f04070 */
[----:B------:R-:W-:Y:S02]  /*12960*/  ISETP.GT.U32.AND P3, PT, R3, R8, PT ;  /* 0x000000080300720c */ /* 0x000fe40003f64070 */
[----:B------:R-:W-:-:S09]  /*12970*/  ISETP.GE.AND P6, PT, R54, RZ, PT ;  /* 0x000000ff3600720c */ /* 0x000fd20003fc6270 */
[--C-:B------:R-:W-:Y:S02]  /*12980*/  @!P0 IMAD.IADD R9, R9, 0x1, -R3.reuse ;  /* 0x0000000109098824 */ /* 0x100fe400078e0a03 */
[----:B------:R-:W-:-:S03]  /*12990*/  @!P3 IMAD.IADD R8, R8, 0x1, -R3 ;  /* 0x000000010808b824 */ /* 0x000fc600078e0a03 */
[C---:B------:R-:W-:Y:S02]  /*129a0*/  ISETP.GT.U32.AND P4, PT, R3.reuse, R9, PT ;  /* 0x000000090300720c */ /* 0x040fe40003f84070 */
[----:B------:R-:W-:Y:S02]  /*129b0*/  ISETP.GT.U32.AND P0, PT, R3, R8, PT ;  /* 0x000000080300720c */ /* 0x000fe40003f04070 */
[----:B------:R-:W-:Y:S01]  /*129c0*/  ISETP.GE.AND P5, PT, R53, RZ, PT ;  /* 0x000000ff3500720c */ /* 0x000fe20003fa6270 */
[----:B------:R-:W-:-:S08]  /*129d0*/  IMAD.MOV.U32 R54, RZ, RZ, R49 ;  /* 0x000000ffff367224 */ /* 0x000fd000078e0031 */
[--C-:B------:R-:W-:Y:S02]  /*129e0*/  @!P4 IMAD.IADD R9, R9, 0x1, -R3.reuse ;  /* 0x000000010909c824 */ /* 0x100fe400078e0a03 */
[----:B------:R-:W-:Y:S02]  /*129f0*/  @!P0 IMAD.IADD R8, R8, 0x1, -R3 ;  /* 0x0000000108088824 */ /* 0x000fe400078e0a03 */
[----:B------:R-:W-:Y:S02]  /*12a00*/  @!P5 IMAD.MOV R9, RZ, RZ, -R9 ;  /* 0x000000ffff09d224 */ /* 0x000fe400078e0a09 */
[----:B------:R-:W-:Y:S01]  /*12a10*/  @!P6 IMAD.MOV R8, RZ, RZ, -R8 ;  /* 0x000000ffff08e224 */ /* 0x000fe200078e0a08 */
[----:B------:R-:W-:Y:S02]  /*12a20*/  IABS R11, R51 ;  /* 0x00000033000b7213 */ /* 0x000fe40000000000 */
[----:B------:R-:W-:Y:S01]  /*12a30*/  ISETP.GE.AND P3, PT, R51, RZ, PT ;  /* 0x000000ff3300720c */ /* 0x000fe20003f66270 */
[----:B------:R-:W-:-:S02]  /*12a40*/  IMAD.MOV.U32 R51, RZ, RZ, R47 ;  /* 0x000000ffff337224 */ /* 0x000fc400078e002f */
[----:B----4-:R-:W-:Y:S02]  /*12a50*/  IMAD.MOV.U32 R44, RZ, RZ, R40 ;  /* 0x000000ffff2c7224 */ /* 0x010fe400078e0028 */
[----:B------:R-:W-:Y:S02]  /*12a60*/  IMAD.MOV.U32 R40, RZ, RZ, R26 ;  /* 0x000000ffff287224 */ /* 0x000fe400078e001a */
[----:B------:R-:W-:Y:S02]  /*12a70*/  IMAD.MOV.U32 R26, RZ, RZ, R126 ;  /* 0x000000ffff1a7224 */ /* 0x000fe400078e007e */
[----:B------:R-:W4:Y:S01]  /*12a80*/  LDL.LU R126, [R1+0x320] ;  /* 0x00032000017e7983 */ /* 0x000f220000300800 */
[----:B------:R-:W-:Y:S02]  /*12a90*/  IMAD.MOV.U32 R48, RZ, RZ, R44 ;  /* 0x000000ffff307224 */ /* 0x000fe400078e002c */
[----:B------:R-:W-:Y:S01]  /*12aa0*/  IMAD.MOV.U32 R44, RZ, RZ, R37 ;  /* 0x000000ffff2c7224 */ /* 0x000fe200078e0025 */
[----:B------:R-:W2:Y:S01]  /*12ab0*/  LDL.LU R41, [R1+0x1d4] ;  /* 0x0001d40001297983 */ /* 0x000ea20000300800 */
[----:B------:R-:W-:-:S03]  /*12ac0*/  IMAD.MOV.U32 R37, RZ, RZ, R29 ;  /* 0x000000ffff257224 */ /* 0x000fc600078e001d */
[----:B------:R0:W-:Y:S01]  /*12ad0*/  STL [R1+0x4], R5 ;  /* 0x0000040501007387 */ /* 0x0001e20000100800 */
[----:B------:R-:W-:-:S03]  /*12ae0*/  IMAD.MOV.U32 R50, RZ, RZ, R48 ;  /* 0x000000ffff327224 */ /* 0x000fc600078e0030 */
[----:B------:R-:W4:Y:S04]  /*12af0*/  LDL.LU R29, [R1+0x1a8] ;  /* 0x0001a800011d7983 */ /* 0x000f280000300800 */
[----:B------:R1:W-:Y:S04]  /*12b00*/  STL [R1], R2 ;  /* 0x0000000201007387 */ /* 0x0003e80000100800 */
[----:B------:R-:W-:Y:S04]  /*12b10*/  STL [R1+0x1ddc], R252 ;  /* 0x001ddcfc01007387 */ /* 0x000fe80000100800 */
[----:B------:R-:W2:Y:S04]  /*12b20*/  LDL.LU R48, [R1+0x150] ;  /* 0x0001500001307983 */ /* 0x000ea80000300800 */
[----:B------:R-:W4:Y:S04]  /*12b30*/  LDL.LU R49, [R1+0x15c] ;  /* 0x00015c0001317983 */ /* 0x000f280000300800 */
[----:B------:R-:W-:Y:S04]  /*12b40*/  STL [R1+0x1de0], R8 ;  /* 0x001de00801007387 */ /* 0x000fe80000100800 */
[----:B------:R-:W-:Y:S04]  /*12b50*/  STL [R1+0x1de4], R9 ;  /* 0x001de40901007387 */ /* 0x000fe80000100800 */
[----:B------:R-:W4:Y:S01]  /*12b60*/  LDL.LU R47, [R1+0x200] ;  /* 0x00020000012f7983 */ /* 0x000f220000300800 */
[----:B------:R-:W-:Y:S01]  /*12b70*/  IABS R10, R52 ;  /* 0x00000034000a7213 */ /* 0x000fe20000000000 */
[----:B0-----:R-:W-:-:S04]  /*12b80*/  IMAD.HI.U32 R5, R4, R11, RZ ;  /* 0x0000000b04057227 */ /* 0x001fc800078e00ff */
[----:B------:R-:W-:-:S04]  /*12b90*/  IMAD.HI.U32 R6, R4, R10, RZ ;  /* 0x0000000a04067227 */ /* 0x000fc800078e00ff */
[----:B------:R-:W-:Y:S02]  /*12ba0*/  IMAD.MOV R6, RZ, RZ, -R6 ;  /* 0x000000ffff067224 */ /* 0x000fe400078e0a06 */
[----:B------:R-:W-:Y:S02]  /*12bb0*/  IMAD.MOV R5, RZ, RZ, -R5 ;  /* 0x000000ffff057224 */ /* 0x000fe400078e0a05 */
[C---:B------:R-:W-:Y:S02]  /*12bc0*/  IMAD R10, R3.reuse, R6, R10 ;  /* 0x00000006030a7224 */ /* 0x040fe400078e020a */
[C---:B------:R-:W-:Y:S02]  /*12bd0*/  IMAD R11, R3.reuse, R5, R11 ;  /* 0x00000005030b7224 */ /* 0x040fe400078e020b */
[----:B------:R-:W-:Y:S01]  /*12be0*/  IMAD.HI.U32 R13, R4, R12, RZ ;  /* 0x0000000c040d7227 */ /* 0x000fe200078e00ff */
[C---:B------:R-:W-:Y:S02]  /*12bf0*/  ISETP.GT.U32.AND P0, PT, R3.reuse, R10, PT ;  /* 0x0000000a0300720c */ /* 0x040fe40003f04070 */
[----:B------:R-:W-:Y:S01]  /*12c00*/  ISETP.GT.U32.AND P4, PT, R3, R11, PT ;  /* 0x0000000b0300720c */ /* 0x000fe20003f84070 */
[----:B------:R-:W-:-:S04]  /*12c10*/  IMAD.MOV R13, RZ, RZ, -R13 ;  /* 0x000000ffff0d7224 */ /* 0x000fc800078e0a0d */
[----:B------:R-:W-:Y:S01]  /*12c20*/  IMAD R12, R3, R13, R12 ;  /* 0x0000000d030c7224 */ /* 0x000fe200078e020c */
[----:B------:R-:W-:-:S05]  /*12c30*/  IABS R5, R57 ;  /* 0x0000003900057213 */ /* 0x000fca0000000000 */
[--C-:B------:R-:W-:Y:S01]  /*12c40*/  @!P0 IMAD.IADD R10, R10, 0x1, -R3.reuse ;  /* 0x000000010a0a8824 */ /* 0x100fe200078e0a03 */
[----:B------:R-:W-:Y:S01]  /*12c50*/  ISETP.GT.U32.AND P0, PT, R3, R12, PT ;  /* 0x0000000c0300720c */ /* 0x000fe20003f04070 */
[----:B------:R-:W-:Y:S01]  /*12c60*/  @!P4 IMAD.IADD R11, R11, 0x1, -R3 ;  /* 0x000000010b0bc824 */ /* 0x000fe200078e0a03 */
[----:B------:R-:W-:Y:S01]  /*12c70*/  IABS R6, R56 ;  /* 0x0000003800067213 */ /* 0x000fe20000000000 */
[C---:B------:R-:W-:Y:S01]  /*12c80*/  IMAD.HI.U32 R15, R4.reuse, R5, RZ ;  /* 0x00000005040f7227 */ /* 0x040fe200078e00ff */
[C---:B------:R-:W-:Y:S02]  /*12c90*/  ISETP.GT.U32.AND P4, PT, R3.reuse, R10, PT ;  /* 0x0000000a0300720c */ /* 0x040fe40003f84070 */
[----:B------:R-:W-:Y:S01]  /*12ca0*/  ISETP.GT.U32.AND P6, PT, R3, R11, PT ;  /* 0x0000000b0300720c */ /* 0x000fe20003fc4070 */
[----:B------:R-:W-:Y:S01]  /*12cb0*/  IMAD.HI.U32 R14, R4, R6, RZ ;  /* 0x00000006040e7227 */ /* 0x000fe200078e00ff */
[----:B------:R-:W-:Y:S02]  /*12cc0*/  ISETP.GE.AND P1, PT, R52, RZ, PT ;  /* 0x000000ff3400720c */ /* 0x000fe40003f26270 */
[----:B------:R-:W-:Y:S01]  /*12cd0*/  IABS R7, R50 ;  /* 0x0000003200077213 */ /* 0x000fe20000000000 */
[----:B------:R-:W-:Y:S01]  /*12ce0*/  IMAD.MOV R15, RZ, RZ, -R15 ;  /* 0x000000ffff0f7224 */ /* 0x000fe200078e0a0f */
[----:B-1----:R-:W-:Y:S01]  /*12cf0*/  IABS R2, R55 ;  /* 0x0000003700027213 */ /* 0x002fe20000000000 */
[----:B------:R-:W-:-:S02]  /*12d00*/  @!P0 IMAD.IADD R12, R12, 0x1, -R3 ;  /* 0x000000010c0c8824 */ /* 0x000fc400078e0a03 */
[----:B------:R-:W-:Y:S02]  /*12d10*/  IMAD.MOV R14, RZ, RZ, -R14 ;  /* 0x000000ffff0e7224 */ /* 0x000fe400078e0a0e */
[C---:B------:R-:W-:Y:S02]  /*12d20*/  IMAD R5, R3.reuse, R15, R5 ;  /* 0x0000000f03057224 */ /* 0x040fe400078e0205 */
[----:B------:R-:W-:Y:S01]  /*12d30*/  IMAD.HI.U32 R16, R4, R7, RZ ;  /* 0x0000000704107227 */ /* 0x000fe200078e00ff */
[----:B------:R-:W-:-:S03]  /*12d40*/  ISETP.GT.U32.AND P0, PT, R3, R12, PT ;  /* 0x0000000c0300720c */ /* 0x000fc60003f04070 */
[----:B------:R-:W-:Y:S02]  /*12d50*/  IMAD R6, R3, R14, R6 ;  /* 0x0000000e03067224 */ /* 0x000fe400078e0206 */
[--C-:B------:R-:W-:Y:S02]  /*12d60*/  @!P4 IMAD.IADD R10, R10, 0x1, -R3.reuse ;  /* 0x000000010a0ac824 */ /* 0x100fe400078e0a03 */
[----:B------:R-:W-:Y:S01]  /*12d70*/  @!P6 IMAD.IADD R11, R11, 0x1, -R3 ;  /* 0x000000010b0be824 */ /* 0x000fe200078e0a03 */
[----:B------:R-:W-:Y:S01]  /*12d80*/  ISETP.GT.U32.AND P6, PT, R3, R5, PT ;  /* 0x000000050300720c */ /* 0x000fe20003fc4070 */
[----:B------:R-:W-:-:S04]  /*12d90*/  IMAD.HI.U32 R13, R4, R2, RZ ;  /* 0x00000002040d7227 */ /* 0x000fc800078e00ff */
[----:B------:R-:W-:Y:S02]  /*12da0*/  IMAD.MOV R16, RZ, RZ, -R16 ;  /* 0x000000ffff107224 */ /* 0x000fe400078e0a10 */
[----:B------:R-:W-:Y:S01]  /*12db0*/  @!P1 IMAD.MOV R10, RZ, RZ, -R10 ;  /* 0x000000ffff0a9224 */ /* 0x000fe200078e0a0a */
[C---:B------:R-:W-:Y:S01]  /*12dc0*/  ISETP.GT.U32.AND P1, PT, R3.reuse, R6, PT ;  /* 0x000000060300720c */ /* 0x040fe20003f24070 */
[----:B------:R-:W-:Y:S02]  /*12dd0*/  IMAD.MOV R13, RZ, RZ, -R13 ;  /* 0x000000ffff0d7224 */ /* 0x000fe400078e0a0d */
[C---:B------:R-:W-:Y:S02]  /*12de0*/  IMAD R7, R3.reuse, R16, R7 ;  /* 0x0000001003077224 */ /* 0x040fe400078e0207 */
[----:B------:R-:W-:-:S03]  /*12df0*/  IMAD R2, R3, R13, R2 ;  /* 0x0000000d03027224 */ /* 0x000fc600078e0202 */
[----:B------:R-:W-:Y:S01]  /*12e00*/  ISETP.GT.U32.AND P4, PT, R3, R7, PT ;  /* 0x000000070300720c */ /* 0x000fe20003f84070 */
[--C-:B------:R-:W-:Y:S01]  /*12e10*/  @!P0 IMAD.IADD R12, R12, 0x1, -R3.reuse ;  /* 0x000000010c0c8824 */ /* 0x100fe200078e0a03 */
[----:B------:R-:W-:Y:S01]  /*12e20*/  IABS R13, R54 ;  /* 0x00000036000d7213 */ /* 0x000fe20000000000 */
[--C-:B------:R-:W-:Y:S01]  /*12e30*/  @!P6 IMAD.IADD R5, R5, 0x1, -R3.reuse ;  /* 0x000000010505e824 */ /* 0x100fe200078e0a03 */
[C---:B------:R-:W-:Y:S01]  /*12e40*/  ISETP.GT.U32.AND P0, PT, R3.reuse, R2, PT ;  /* 0x000000020300720c */ /* 0x040fe20003f04070 */
[----:B------:R-:W-:Y:S02]  /*12e50*/  @!P1 IMAD.IADD R6, R6, 0x1, -R3 ;  /* 0x0000000106069824 */ /* 0x000fe400078e0a03 */
[----:B------:R-:W-:Y:S01]  /*12e60*/  IMAD.HI.U32 R17, R4, R13, RZ ;  /* 0x0000000d04117227 */ /* 0x000fe200078e00ff */
[----:B------:R-:W-:-:S03]  /*12e70*/  ISETP.GT.U32.AND P1, PT, R3, R5, PT ;  /* 0x000000050300720c */ /* 0x000fc60003f24070 */
[----:B------:R-:W-:Y:S02]  /*12e80*/  IMAD.MOV R17, RZ, RZ, -R17 ;  /* 0x000000ffff117224 */ /* 0x000fe400078e0a11 */
[----:B------:R-:W-:Y:S02]  /*12e90*/  @!P4 IMAD.IADD R7, R7, 0x1, -R3 ;  /* 0x000000010707c824 */ /* 0x000fe400078e0a03 */
[----:B------:R-:W-:Y:S02]  /*12ea0*/  IMAD.MOV.U32 R52, RZ, RZ, R46 ;  /* 0x000000ffff347224 */ /* 0x000fe400078e002e */
[C---:B------:R-:W-:Y:S02]  /*12eb0*/  IMAD R17, R3.reuse, R17, R13 ;  /* 0x0000001103117224 */ /* 0x040fe400078e020d */
[--C-:B------:R-:W-:Y:S01]  /*12ec0*/  @!P0 IMAD.IADD R2, R2, 0x1, -R3.reuse ;  /* 0x0000000102028824 */ /* 0x100fe200078e0a03 */
[C---:B------:R-:W-:Y:S02]  /*12ed0*/  ISETP.GT.U32.AND P0, PT, R3.reuse, R6, PT ;  /* 0x000000060300720c */ /* 0x040fe40003f04070 */
[----:B------:R-:W-:Y:S01]  /*12ee0*/  ISETP.GT.U32.AND P6, PT, R3, R7, PT ;  /* 0x000000070300720c */ /* 0x000fe20003fc4070 */
[----:B------:R-:W-:Y:S01]  /*12ef0*/  @!P1 IMAD.IADD R5, R5, 0x1, -R3 ;  /* 0x0000000105059824 */ /* 0x000fe200078e0a03 */
[----:B------:R-:W-:-:S02]  /*12f00*/  IABS R19, R52 ;  /* 0x0000003400137213 */ /* 0x000fc40000000000 */
[C---:B------:R-:W-:Y:S02]  /*12f10*/  ISETP.GT.U32.AND P1, PT, R3.reuse, R17, PT ;  /* 0x000000110300720c */ /* 0x040fe40003f24070 */
[----:B------:R-:W-:Y:S01]  /*12f20*/  ISETP.GE.AND P5, PT, R50, RZ, PT ;  /* 0x000000ff3200720c */ /* 0x000fe20003fa6270 */
[----:B------:R-:W-:Y:S01]  /*12f30*/  @!P2 IMAD.MOV R12, RZ, RZ, -R12 ;  /* 0x000000ffff0ca224 */ /* 0x000fe200078e0a0c */
[----:B------:R-:W-:-:S03]  /*12f40*/  ISETP.GT.U32.AND P2, PT, R3, R2, PT ;  /* 0x000000020300720c */ /* 0x000fc60003f44070 */
[--C-:B------:R-:W-:Y:S02]  /*12f50*/  @!P0 IMAD.IADD R6, R6, 0x1, -R3.reuse ;  /* 0x0000000106068824 */ /* 0x100fe400078e0a03 */
[----:B------:R-:W-:-:S04]  /*12f60*/  @!P6 IMAD.IADD R7, R7, 0x1, -R3 ;  /* 0x000000010707e824 */ /* 0x000fc800078e0a03 */
[----:B------:R-:W-:Y:S02]  /*12f70*/  @!P1 IMAD.IADD R17, R17, 0x1, -R3 ;  /* 0x0000000111119824 */ /* 0x000fe400078e0a03 */
[----:B------:R-:W-:Y:S01]  /*12f80*/  @!P3 IMAD.MOV R11, RZ, RZ, -R11 ;  /* 0x000000ffff0bb224 */ /* 0x000fe200078e0a0b */
[----:B------:R-:W-:Y:S01]  /*12f90*/  ISETP.GE.AND P3, PT, R57, RZ, PT ;  /* 0x000000ff3900720c */ /* 0x000fe20003f66270 */
[----:B------:R-:W-:Y:S01]  /*12fa0*/  @!P2 IMAD.IADD R2, R2, 0x1, -R3 ;  /* 0x000000010202a824 */ /* 0x000fe200078e0a03 */
[----:B------:R-:W-:Y:S02]  /*12fb0*/  ISETP.GE.AND P4, PT, R56, RZ, PT ;  /* 0x000000ff3800720c */ /* 0x000fe40003f86270 */
[----:B------:R-:W-:Y:S02]  /*12fc0*/  IABS R20, R51 ;  /* 0x0000003300147213 */ /* 0x000fe40000000000 */
[----:B------:R-:W-:Y:S01]  /*12fd0*/  ISETP.GE.AND P2, PT, R54, RZ, PT ;  /* 0x000000ff3600720c */ /* 0x000fe20003f46270 */
[----:B------:R-:W-:Y:S01]  /*12fe0*/  IMAD.MOV.U32 R46, RZ, RZ, R40 ;  /* 0x000000ffff2e7224 */ /* 0x000fe200078e0028 */
[----:B------:R-:W-:Y:S01]  /*12ff0*/  ISETP.GE.AND P6, PT, R55, RZ, PT ;  /* 0x000000ff3700720c */ /* 0x000fe20003fc6270 */
[----:B------:R-:W-:-:S04]  /*13000*/  IMAD.HI.U32 R22, R4, R20, RZ ;  /* 0x0000001404167227 */ /* 0x000fc800078e00ff */
[----:B------:R-:W-:Y:S02]  /*13010*/  IMAD.MOV.U32 R40, RZ, RZ, R38 ;  /* 0x000000ffff287224 */ /* 0x000fe400078e0026 */
[----:B------:R-:W-:Y:S02]  /*13020*/  IMAD.MOV.U32 R14, RZ, RZ, R5 ;  /* 0x000000ffff0e7224 */ /* 0x000fe400078e0005 */
[----:B---3--:R-:W-:Y:S02]  /*13030*/  IMAD.MOV.U32 R38, RZ, RZ, R127 ;  /* 0x000000ffff267224 */ /* 0x008fe400078e007f */
[----:B------:R-:W-:Y:S01]  /*13040*/  IMAD.MOV R22, RZ, RZ, -R22 ;  /* 0x000000ffff167224 */ /* 0x000fe200078e0a16 */
[----:B------:R-:W3:Y:S01]  /*13050*/  LDL.LU R127, [R1+0x650] ;  /* 0x00065000017f7983 */ /* 0x000ee20000300800 */
[----:B------:R-:W-:Y:S02]  /*13060*/  IMAD.MOV.U32 R15, RZ, RZ, R6 ;  /* 0x000000ffff0f7224 */ /* 0x000fe400078e0006 */
[----:B------:R-:W-:-:S02]  /*13070*/  IMAD.MOV.U32 R16, RZ, RZ, R2 ;  /* 0x000000ffff107224 */ /* 0x000fc400078e0002 */
[----:B------:R-:W-:Y:S02]  /*13080*/  @!P3 IMAD.MOV R14, RZ, RZ, -R14 ;  /* 0x000000ffff0eb224 */ /* 0x000fe400078e0a0e */
[----:B------:R-:W-:Y:S02]  /*13090*/  @!P4 IMAD.MOV R15, RZ, RZ, -R15 ;  /* 0x000000ffff0fc224 */ /* 0x000fe400078e0a0f */
[----:B------:R-:W-:Y:S02]  /*130a0*/  IMAD R20, R3, R22, R20 ;  /* 0x0000001603147224 */ /* 0x000fe400078e0214 */
[----:B------:R-:W-:Y:S02]  /*130b0*/  @!P6 IMAD.MOV R16, RZ, RZ, -R16 ;  /* 0x000000ffff10e224 */ /* 0x000fe400078e0a10 */
[----:B--2---:R-:W-:-:S05]  /*130c0*/  IMAD.MOV.U32 R53, RZ, RZ, R48 ;  /* 0x000000ffff357224 */ /* 0x004fca00078e0030 */
[----:B------:R-:W-:-:S05]  /*130d0*/  IABS R18, R53 ;  /* 0x0000003500127213 */ /* 0x000fca0000000000 */
[----:B------:R-:W-:-:S04]  /*130e0*/  IMAD.HI.U32 R13, R4, R18, RZ ;  /* 0x00000012040d7227 */ /* 0x000fc800078e00ff */
[----:B------:R-:W-:-:S04]  /*130f0*/  IMAD.MOV R13, RZ, RZ, -R13 ;  /* 0x000000ffff0d7224 */ /* 0x000fc800078e0a0d */
[----:B------:R-:W-:Y:S02]  /*13100*/  IMAD R18, R3, R13, R18 ;  /* 0x0000000d03127224 */ /* 0x000fe400078e0212 */
[----:B------:R-:W-:-:S03]  /*13110*/  IMAD.HI.U32 R13, R4, R19, RZ ;  /* 0x00000013040d7227 */ /* 0x000fc600078e00ff */
[----:B------:R-:W-:Y:S01]  /*13120*/  ISETP.GT.U32.AND P0, PT, R3, R18, PT ;  /* 0x000000120300720c */ /* 0x000fe20003f04070 */
[----:B------:R-:W-:-:S04]  /*13130*/  IMAD.MOV R13, RZ, RZ, -R13 ;  /* 0x000000ffff0d7224 */ /* 0x000fc800078e0a0d */
[----:B------:R-:W-:Y:S02]  /*13140*/  IMAD R19, R3, R13, R19 ;  /* 0x0000000d03137224 */ /* 0x000fe400078e0213 */
[----:B------:R-:W-:-:S04]  /*13150*/  IMAD.MOV.U32 R13, RZ, RZ, R7 ;  /* 0x000000ffff0d7224 */ /* 0x000fc800078e0007 */
[----:B------:R-:W-:Y:S01]  /*13160*/  @!P5 IMAD.MOV R13, RZ, RZ, -R13 ;  /* 0x000000ffff0dd224 */ /* 0x000fe200078e0a0d */
[C---:B------:R-:W-:Y:S01]  /*13170*/  ISETP.GT.U32.AND P5, PT, R3.reuse, R17, PT ;  /* 0x000000110300720c */ /* 0x040fe20003fa4070 */
[----:B------:R-:W-:Y:S02]  /*13180*/  @!P0 IMAD.IADD R18, R18, 0x1, -R3 ;  /* 0x0000000112128824 */ /* 0x000fe400078e0a03 */
[----:B----4-:R-:W-:Y:S02]  /*13190*/  IMAD.MOV.U32 R50, RZ, RZ, R49 ;  /* 0x000000ffff327224 */ /* 0x010fe400078e0031 */
[----:B------:R-:W-:Y:S01]  /*131a0*/  IMAD.MOV.U32 R49, RZ, RZ, R128 ;  /* 0x000000ffff317224 */ /* 0x000fe200078e0080 */
[----:B------:R-:W-:Y:S01]  /*131b0*/  ISETP.GT.U32.AND P0, PT, R3, R18, PT ;  /* 0x000000120300720c */ /* 0x000fe20003f04070 */
[----:B------:R-:W-:Y:S01]  /*131c0*/  IMAD.MOV.U32 R48, RZ, RZ, R45 ;  /* 0x000000ffff307224 */ /* 0x000fe200078e002d */
[----:B------:R-:W-:Y:S01]  /*131d0*/  ISETP.GE.AND P1, PT, R53, RZ, PT ;  /* 0x000000ff3500720c */ /* 0x000fe20003f26270 */
[----:B------:R-:W-:Y:S01]  /*131e0*/  IMAD.MOV.U32 R45, RZ, RZ, R41 ;  /* 0x000000ffff2d7224 */ /* 0x000fe200078e0029 */
[----:B------:R-:W-:Y:S01]  /*131f0*/  IABS R21, R50 ;  /* 0x0000003200157213 */ /* 0x000fe20000000000 */
[----:B------:R-:W-:Y:S01]  /*13200*/  IMAD.MOV.U32 R65, RZ, RZ, R49 ;  /* 0x000000ffff417224 */ /* 0x000fe200078e0031 */
[----:B------:R-:W2:Y:S01]  /*13210*/  LDL.LU R128, [R1+0x1e8] ;  /* 0x0001e80001807983 */ /* 0x000ea20000300800 */
[----:B------:R-:W-:-:S02]  /*13220*/  IMAD.MOV.U32 R49, RZ, RZ, R47 ;  /* 0x000000ffff317224 */ /* 0x000fc400078e002f */
[----:B------:R-:W-:Y:S02]  /*13230*/  IMAD.MOV.U32 R64, RZ, RZ, R48 ;  /* 0x000000ffff407224 */ /* 0x000fe400078e0030 */
[----:B------:R-:W-:Y:S02]  /*13240*/  IMAD.MOV.U32 R48, RZ, RZ, R46 ;  /* 0x000000ffff307224 */ /* 0x000fe400078e002e */
[----:B------:R-:W-:Y:S01]  /*13250*/  @!P5 IMAD.IADD R17, R17, 0x1, -R3 ;  /* 0x000000011111d824 */ /* 0x000fe200078e0a03 */
[----:B------:R-:W-:Y:S01]  /*13260*/  ISETP.GE.AND P5, PT, R50, RZ, PT ;  /* 0x000000ff3200720c */ /* 0x000fe20003fa6270 */
[----:B------:R-:W-:Y:S02]  /*13270*/  IMAD.MOV.U32 R47, RZ, RZ, R45 ;  /* 0x000000ffff2f7224 */ /* 0x000fe400078e002d */
[----:B------:R-:W-:Y:S02]  /*13280*/  IMAD.MOV.U32 R46, RZ, RZ, R44 ;  /* 0x000000ffff2e7224 */ /* 0x000fe400078e002c */
[----:B------:R-:W-:-:S02]  /*13290*/  IMAD.MOV.U32 R50, RZ, RZ, R49 ;  /* 0x000000ffff327224 */ /* 0x000fc400078e0031 */
[----:B------:R-:W-:Y:S02]  /*132a0*/  IMAD.MOV.U32 R45, RZ, RZ, R37 ;  /* 0x000000ffff2d7224 */ /* 0x000fe400078e0025 */
[----:B------:R-:W-:Y:S02]  /*132b0*/  IMAD.MOV.U32 R41, RZ, RZ, R124 ;  /* 0x000000ffff297224 */ /* 0x000fe400078e007c */
[----:B------:R-:W-:Y:S01]  /*132c0*/  IMAD.MOV.U32 R44, RZ, RZ, R29 ;  /* 0x000000ffff2c7224 */ /* 0x000fe200078e001d */
[----:B------:R-:W4:Y:S01]  /*132d0*/  LDL.LU R124, [R1+0x3f0] ;  /* 0x0003f000017c7983 */ /* 0x000f220000300800 */
[----:B------:R-:W-:Y:S02]  /*132e0*/  IMAD.MOV.U32 R49, RZ, RZ, R48 ;  /* 0x000000ffff317224 */ /* 0x000fe400078e0030 */
[----:B------:R-:W-:Y:S01]  /*132f0*/  IMAD.MOV.U32 R37, RZ, RZ, R28 ;  /* 0x000000ffff257224 */ /* 0x000fe200078e001c */
[----:B------:R-:W-:Y:S01]  /*13300*/  STL [R1+0x1de8], R10 ;  /* 0x001de80a01007387 */ /* 0x000fe20000100800 */
[----:B------:R-:W-:Y:S01]  /*13310*/  IMAD.MOV.U32 R48, RZ, RZ, R47 ;  /* 0x000000ffff307224 */ /* 0x000fe200078e002f */
[----:B------:R-:W-:Y:S01]  /*13320*/  IABS R22, R50 ;  /* 0x0000003200167213 */ /* 0x000fe20000000000 */
[----:B------:R-:W-:Y:S01]  /*13330*/  IMAD.MOV.U32 R47, RZ, RZ, R46 ;  /* 0x000000ffff2f7224 */ /* 0x000fe200078e002e */
[----:B------:R-:W-:Y:S01]  /*13340*/  STL [R1+0x1dec], R11 ;  /* 0x001dec0b01007387 */ /* 0x000fe20000100800 */
[----:B------:R-:W-:Y:S01]  /*13350*/  @!P2 IMAD.MOV R17, RZ, RZ, -R17 ;  /* 0x000000ffff11a224 */ /* 0x000fe200078e0a11 */
[----:B------:R-:W-:Y:S01]  /*13360*/  ISETP.GE.AND P2, PT, R50, RZ, PT ;  /* 0x000000ff3200720c */ /* 0x000fe20003f46270 */
[----:B------:R-:W-:Y:S01]  /*13370*/  IMAD.MOV.U32 R46, RZ, RZ, R45 ;  /* 0x000000ffff2e7224 */ /* 0x000fe200078e002d */
[----:B------:R-:W-:Y:S01]  /*13380*/  STL [R1+0x1df0], R12 ;  /* 0x001df00c01007387 */ /* 0x000fe20000100800 */
[----:B------:R-:W-:-:S02]  /*13390*/  IMAD.MOV.U32 R45, RZ, RZ, R44 ;  /* 0x000000ffff2d7224 */ /* 0x000fc400078e002c */
[----:B------:R-:W-:Y:S01]  /*133a0*/  IMAD.MOV.U32 R50, RZ, RZ, R49 ;  /* 0x000000ffff327224 */ /* 0x000fe200078e0031 */
[----:B------:R-:W-:Y:S01]  /*133b0*/  STL [R1+0x1df4], R13 ;  /* 0x001df40d01007387 */ /* 0x000fe20000100800 */
[----:B------:R-:W-:Y:S02]  /*133c0*/  IMAD.MOV.U32 R44, RZ, RZ, R37 ;  /* 0x000000ffff2c7224 */ /* 0x000fe400078e0025 */
[----:B------:R-:W-:Y:S01]  /*133d0*/  @!P0 IMAD.IADD R18, R18, 0x1, -R3 ;  /* 0x0000000112128824 */ /* 0x000fe200078e0a03 */
[----:B------:R-:W-:Y:S01]  /*133e0*/  STL [R1+0x1df8], R14 ;  /* 0x001df80e01007387 */ /* 0x000fe20000100800 */
[----:B------:R-:W-:Y:S02]  /*133f0*/  IMAD.MOV.U32 R49, RZ, RZ, R48 ;  /* 0x000000ffff317224 */ /* 0x000fe400078e0030 */
[----:B------:R-:W-:Y:S01]  /*13400*/  IMAD.MOV.U32 R48, RZ, RZ, R47 ;  /* 0x000000ffff307224 */ /* 0x000fe200078e002f */
[----:B------:R-:W-:Y:S01]  /*13410*/  STL [R1+0x1dfc], R15 ;  /* 0x001dfc0f01007387 */ /* 0x000fe20000100800 */
[----:B------:R-:W-:-:S02]  /*13420*/  IMAD.MOV.U32 R47, RZ, RZ, R46 ;  /* 0x000000ffff2f7224 */ /* 0x000fc400078e002e */
[----:B------:R-:W-:Y:S01]  /*13430*/  IMAD.MOV.U32 R28, RZ, RZ, R129 ;  /* 0x000000ffff1c7224 */ /* 0x000fe200078e0081 */
[----:B------:R-:W3:Y:S01]  /*13440*/  LDL.LU R29, [R1+0x28c] ;  /* 0x00028c00011d7983 */ /* 0x000ee20000300800 */
[----:B------:R-:W-:Y:S02]  /*13450*/  IMAD.MOV.U32 R46, RZ, RZ, R45 ;  /* 0x000000ffff2e7224 */ /* 0x000fe400078e002d */
[----:B------:R-:W-:Y:S01]  /*13460*/  IMAD.MOV.U32 R45, RZ, RZ, R44 ;  /* 0x000000ffff2d7224 */ /* 0x000fe200078e002c */
[----:B------:R-:W4:Y:S01]  /*13470*/  LDL.LU R129, [R1+0x4bc] ;  /* 0x0004bc0001817983 */ /* 0x000f220000300800 */
[----:B------:R-:W-:Y:S02]  /*13480*/  @!P1 IMAD.MOV R18, RZ, RZ, -R18 ;  /* 0x000000ffff129224 */ /* 0x000fe400078e0a12 */
[----:B------:R-:W-:Y:S01]  /*13490*/  IMAD.MOV.U32 R44, RZ, RZ, R43 ;  /* 0x000000ffff2c7224 */ /* 0x000fe200078e002b */
[----:B------:R-:W-:Y:S01]  /*134a0*/  STL [R1+0x1e00], R16 ;  /* 0x001e001001007387 */ /* 0x000fe20000100800 */
[----:B------:R-:W-:-:S02]  /*134b0*/  IMAD.MOV.U32 R43, RZ, RZ, R42 ;  /* 0x000000ffff2b7224 */ /* 0x000fc400078e002a */
[----:B------:R-:W-:Y:S01]  /*134c0*/  IMAD.MOV.U32 R42, RZ, RZ, R36 ;  /* 0x000000ffff2a7224 */ /* 0x000fe200078e0024 */
[----:B------:R-:W4:Y:S01]  /*134d0*/  LDL.LU R37, [R1+0x410] ;  /* 0x0004100001257983 */ /* 0x000f220000300800 */
[----:B------:R-:W-:-:S03]  /*134e0*/  IMAD.MOV.U32 R61, RZ, RZ, R49 ;  /* 0x000000ffff3d7224 */ /* 0x000fc600078e0031 */
[----:B------:R-:W-:Y:S01]  /*134f0*/  STL [R1+0x1e04], R17 ;  /* 0x001e041101007387 */ /* 0x000fe20000100800 */
[----:B------:R-:W-:-:S03]  /*13500*/  IMAD.MOV.U32 R62, RZ, RZ, R48 ;  /* 0x000000ffff3e7224 */ /* 0x000fc600078e0030 */
[----:B------:R-:W3:Y:S04]  /*13510*/  LDL.LU R36, [R1+0x214] ;  /* 0x0002140001247983 */ /* 0x000ee80000300800 */
[----:B------:R-:W-:Y:S04]  /*13520*/  STL [R1+0x1e08], R18 ;  /* 0x001e081201007387 */ /* 0x000fe80000100800 */
[----:B------:R-:W4:Y:S04]  /*13530*/  LDL.LU R49, [R1+0x1e4] ;  /* 0x0001e40001317983 */ /* 0x000f280000300800 */
[----:B------:R-:W4:Y:S01]  /*13540*/  LDL.LU R48, [R1+0x1d8] ;  /* 0x0001d80001307983 */ /* 0x000f220000300800 */
[----:B------:R-:W-:Y:S01]  /*13550*/  ISETP.GT.U32.AND P3, PT, R3, R19, PT ;  /* 0x000000130300720c */ /* 0x000fe20003f64070 */
[----:B------:R-:W-:-:S12]  /*13560*/  IMAD.HI.U32 R7, R4, R21, RZ ;  /* 0x0000001504077227 */ /* 0x000fd800078e00ff */
[----:B------:R-:W-:-:S05]  /*13570*/  @!P3 IMAD.IADD R19, R19, 0x1, -R3 ;  /* 0x000000011313b824 */ /* 0x000fca00078e0a03 */
[----:B------:R-:W-:Y:S01]  /*13580*/  ISETP.GT.U32.AND P3, PT, R3, R19, PT ;  /* 0x000000130300720c */ /* 0x000fe20003f64070 */
[----:B------:R-:W-:-:S04]  /*13590*/  IMAD.MOV R7, RZ, RZ, -R7 ;  /* 0x000000ffff077224 */ /* 0x000fc800078e0a07 */
[----:B------:R-:W-:-:S08]  /*135a0*/  IMAD R21, R3, R7, R21 ;  /* 0x0000000703157224 */ /* 0x000fd000078e0215 */
[----:B------:R-:W-:Y:S01]  /*135b0*/  @!P3 IMAD.IADD R19, R19, 0x1, -R3 ;  /* 0x000000011313b824 */ /* 0x000fe200078e0a03 */
[----:B------:R-:W-:Y:S01]  /*135c0*/  ISETP.GT.U32.AND P3, PT, R3, R21, PT ;  /* 0x000000150300720c */ /* 0x000fe20003f64070 */
[----:B------:R-:W-:Y:S01]  /*135d0*/  IMAD.MOV.U32 R60, RZ, RZ, R47 ;  /* 0x000000ffff3c7224 */ /* 0x000fe200078e002f */
[----:B------:R-:W-:Y:S01]  /*135e0*/  ISETP.GE.AND P6, PT, R51, RZ, PT ;  /* 0x000000ff3300720c */ /* 0x000fe20003fc6270 */
[----:B------:R-:W-:Y:S01]  /*135f0*/  IMAD.MOV.U32 R63, RZ, RZ, R46 ;  /* 0x000000ffff3f7224 */ /* 0x000fe200078e002e */
[----:B------:R-:W-:Y:S01]  /*13600*/  ISETP.GE.AND P1, PT, R50, RZ, PT ;  /* 0x000000ff3200720c */ /* 0x000fe20003f26270 */
[----:B------:R-:W-:Y:S01]  /*13610*/  IMAD.MOV.U32 R51, RZ, RZ, R45 ;  /* 0x000000ffff337224 */ /* 0x000fe200078e002d */
[----:B------:R-:W-:Y:S01]  /*13620*/  IABS R23, R50 ;  /* 0x0000003200177213 */ /* 0x000fe20000000000 */
[----:B------:R-:W-:Y:S01]  /*13630*/  IMAD.MOV.U32 R46, RZ, RZ, R42 ;  /* 0x000000ffff2e7224 */ /* 0x000fe200078e002a */
[----:B------:R-:W-:Y:S02]  /*13640*/  ISETP.GE.AND P4, PT, R52, RZ, PT ;  /* 0x000000ff3400720c */ /* 0x000fe40003f86270 */
[----:B------:R-:W-:-:S03]  /*13650*/  IABS R24, R51 ;  /* 0x0000003300187213 */ /* 0x000fc60000000000 */
[----:B------:R-:W-:Y:S01]  /*13660*/  @!P3 IMAD.IADD R21, R21, 0x1, -R3 ;  /* 0x000000011515b824 */ /* 0x000fe200078e0a03 */
[----:B------:R-:W-:Y:S01]  /*13670*/  ISETP.GE.AND P3, PT, R51, RZ, PT ;  /* 0x000000ff3300720c */ /* 0x000fe20003f66270 */
[----:B--2---:R-:W-:Y:S02]  /*13680*/  IMAD.MOV.U32 R50, RZ, RZ, R128 ;  /* 0x000000ffff327224 */ /* 0x004fe400078e0080 */
[----:B---3--:R-:W-:Y:S02]  /*13690*/  IMAD.MOV.U32 R47, RZ, RZ, R36 ;  /* 0x000000ffff2f7224 */ /* 0x008fe400078e0024 */
[----:B------:R-:W2:Y:S04]  /*136a0*/  LDL.LU R36, [R1+0x2c0] ;  /* 0x0002c00001247983 */ /* 0x000ea80000300800 */
[----:B------:R-:W3:Y:S04]  /*136b0*/  LDL.LU R42, [R1+0x2b0] ;  /* 0x0002b000012a7983 */ /* 0x000ee80000300800 */
[----:B------:R-:W3:Y:S01]  /*136c0*/  LDL.LU R128, [R1+0x404] ;  /* 0x0004040001807983 */ /* 0x000ee20000300800 */
[----:B----4-:R-:W-:-:S02]  /*136d0*/  IMAD.MOV.U32 R59, RZ, RZ, R48 ;  /* 0x000000ffff3b7224 */ /* 0x010fc400078e0030 */
[----:B------:R-:W-:Y:S02]  /*136e0*/  IMAD.MOV.U32 R48, RZ, RZ, R33 ;  /* 0x000000ffff307224 */ /* 0x000fe400078e0021 */
[----:B------:R-:W4:Y:S04]  /*136f0*/  LDL.LU R33, [R1+0x3e4] ;  /* 0x0003e40001217983 */ /* 0x000f280000300800 */
[----:B------:R-:W2:Y:S04]  /*13700*/  LDL.LU R52, [R1+0x1fc] ;  /* 0x0001fc0001347983 */ /* 0x000ea80000300800 */
[----:B------:R-:W3:Y:S01]  /*13710*/  LDL.LU R51, [R1+0x290] ;  /* 0x0002900001337983 */ /* 0x000ee20000300800 */
[----:B------:R-:W-:Y:S01]  /*13720*/  ISETP.GT.U32.AND P0, PT, R3, R20, PT ;  /* 0x000000140300720c */ /* 0x000fe20003f04070 */
[----:B------:R-:W-:-:S12]  /*13730*/  IMAD.HI.U32 R2, R4, R22, RZ ;  /* 0x0000001604027227 */ /* 0x000fd800078e00ff */
[----:B------:R-:W-:-:S05]  /*13740*/  @!P0 IMAD.IADD R20, R20, 0x1, -R3 ;  /* 0x0000000114148824 */ /* 0x000fca00078e0a03 */
[----:B------:R-:W-:Y:S01]  /*13750*/  ISETP.GT.U32.AND P0, PT, R3, R20, PT ;  /* 0x000000140300720c */ /* 0x000fe20003f04070 */
[----:B------:R-:W-:-:S04]  /*13760*/  IMAD.MOV R2, RZ, RZ, -R2 ;  /* 0x000000ffff027224 */ /* 0x000fc800078e0a02 */
[----:B------:R-:W-:Y:S02]  /*13770*/  IMAD R22, R3, R2, R22 ;  /* 0x0000000203167224 */ /* 0x000fe400078e0216 */
[----:B------:R-:W-:-:S06]  /*13780*/  IMAD.HI.U32 R7, R4, R23, RZ ;  /* 0x0000001704077227 */ /* 0x000fcc00078e00ff */
[----:B------:R-:W-:Y:S01]  /*13790*/  @!P0 IMAD.IADD R20, R20, 0x1, -R3 ;  /* 0x0000000114148824 */ /* 0x000fe200078e0a03 */
[C---:B------:R-:W-:Y:S01]  /*137a0*/  ISETP.GT.U32.AND P0, PT, R3.reuse, R22, PT ;  /* 0x000000160300720c */ /* 0x040fe20003f04070 */
[----:B------:R-:W-:Y:S02]  /*137b0*/  IMAD.MOV.U32 R45, RZ, RZ, R43 ;  /* 0x000000ffff2d7224 */ /* 0x000fe400078e002b */
[----:B------:R-:W-:Y:S01]  /*137c0*/  @!P4 IMAD.MOV R19, RZ, RZ, -R19 ;  /* 0x000000ffff13c224 */ /* 0x000fe200078e0a13 */
[----:B------:R-:W-:Y:S01]  /*137d0*/  ISETP.GT.U32.AND P4, PT, R3, R21, PT ;  /* 0x000000150300720c */ /* 0x000fe20003f84070 */
[----:B------:R-:W-:Y:S01]  /*137e0*/  IMAD.MOV.U32 R43, RZ, RZ, R26 ;  /* 0x000000ffff2b7224 */ /* 0x000fe200078e001a */
[----:B------:R-:W-:Y:S01]  /*137f0*/  IABS R26, R64 ;  /* 0x00000040001a7213 */ /* 0x000fe20000000000 */
[----:B------:R-:W-:-:S04]  /*13800*/  IMAD.HI.U32 R6, R4, R24, RZ ;  /* 0x0000001804067227 */ /* 0x000fc800078e00ff */
[----:B------:R-:W-:Y:S02]  /*13810*/  IMAD.MOV R7, RZ, RZ, -R7 ;  /* 0x000000ffff077224 */ /* 0x000fe400078e0a07 */
[----:B------:R-:W-:Y:S02]  /*13820*/  IMAD.MOV R6, RZ, RZ, -R6 ;  /* 0x000000ffff067224 */ /* 0x000fe400078e0a06 */
[----:B------:R-:W-:Y:S02]  /*13830*/  IMAD R23, R3, R7, R23 ;  /* 0x0000000703177224 */ /* 0x000fe400078e0217 */
[----:B------:R-:W-:Y:S01]  /*13840*/  IMAD.HI.U32 R2, R4, R26, RZ ;  /* 0x0000001a04027227 */ /* 0x000fe200078e00ff */
[----:B------:R-:W-:-:S03]  /*13850*/  IABS R25, R65 ;  /* 0x0000004100197213 */ /* 0x000fc60000000000 */
[----:B------:R-:W-:Y:S01]  /*13860*/  IMAD.MOV.U32 R53, RZ, RZ, R27 ;  /* 0x000000ffff357224 */ /* 0x000fe200078e001b */
[----:B------:R-:W-:Y:S01]  /*13870*/  IABS R27, R63 ;  /* 0x0000003f001b7213 */ /* 0x000fe20000000000 */
[C---:B------:R-:W-:Y:S02]  /*13880*/  IMAD R24, R3.reuse, R6, R24 ;  /* 0x0000000603187224 */ /* 0x040fe400078e0218 */
[--C-:B------:R-:W-:Y:S02]  /*13890*/  @!P0 IMAD.IADD R22, R22, 0x1, -R3.reuse ;  /* 0x0000000116168824 */ /* 0x100fe400078e0a03 */
[----:B------:R-:W-:Y:S01]  /*138a0*/  @!P6 IMAD.MOV R20, RZ, RZ, -R20 ;  /* 0x000000ffff14e224 */ /* 0x000fe200078e0a14 */
[C---:B------:R-:W-:Y:S01]  /*138b0*/  ISETP.GT.U32.AND P6, PT, R3.reuse, R23, PT ;  /* 0x000000170300720c */ /* 0x040fe20003fc4070 */
[----:B------:R-:W-:Y:S01]  /*138c0*/  IMAD.MOV R2, RZ, RZ, -R2 ;  /* 0x000000ffff027224 */ /* 0x000fe200078e0a02 */
[----:B------:R-:W-:Y:S01]  /*138d0*/  ISETP.GT.U32.AND P0, PT, R3, R22, PT ;  /* 0x000000160300720c */ /* 0x000fe20003f04070 */
[----:B------:R-:W-:Y:S01]  /*138e0*/  @!P4 IMAD.IADD R21, R21, 0x1, -R3 ;  /* 0x000000011515c824 */ /* 0x000fe200078e0a03 */
[C---:B------:R-:W-:Y:S01]  /*138f0*/  ISETP.GT.U32.AND P4, PT, R3.reuse, R24, PT ;  /* 0x000000180300720c */ /* 0x040fe20003f84070 */
[----:B------:R-:W-:-:S02]  /*13900*/  IMAD R26, R3, R2, R26 ;  /* 0x00000002031a7224 */ /* 0x000fc400078e021a */
[----:B------:R-:W-:-:S04]  /*13910*/  IMAD.HI.U32 R5, R4, R25, RZ ;  /* 0x0000001904057227 */ /* 0x000fc800078e00ff */
[----:B------:R-:W-:-:S04]  /*13920*/  IMAD.HI.U32 R2, R4, R27, RZ ;  /* 0x0000001b04027227 */ /* 0x000fc800078e00ff */
[----:B------:R-:W-:Y:S02]  /*13930*/  IMAD.MOV R5, RZ, RZ, -R5 ;  /* 0x000000ffff057224 */ /* 0x000fe400078e0a05 */
[----:B------:R-:W-:Y:S02]  /*13940*/  IMAD.MOV R2, RZ, RZ, -R2 ;  /* 0x000000ffff027224 */ /* 0x000fe400078e0a02 */
[----:B------:R-:W-:Y:S02]  /*13950*/  IMAD R25, R3, R5, R25 ;  /* 0x0000000503197224 */ /* 0x000fe400078e0219 */
[----:B------:R-:W-:Y:S01]  /*13960*/  @!P6 IMAD.IADD R23, R23, 0x1, -R3 ;  /* 0x000000011717e824 */ /* 0x000fe200078e0a03 */
[C---:B------:R-:W-:Y:S01]  /*13970*/  ISETP.GT.U32.AND P6, PT, R3.reuse, R26, PT ;  /* 0x0000001a0300720c */ /* 0x040fe20003fc4070 */
[C---:B------:R-:W-:Y:S02]  /*13980*/  IMAD R27, R3.reuse, R2, R27 ;  /* 0x00000002031b7224 */ /* 0x040fe400078e021b */
[--C-:B------:R-:W-:Y:S01]  /*13990*/  @!P0 IMAD.IADD R22, R22, 0x1, -R3.reuse ;  /* 0x0000000116168824 */ /* 0x100fe200078e0a03 */
[C---:B------:R-:W-:Y:S01]  /*139a0*/  ISETP.GT.U32.AND P0, PT, R3.reuse, R25, PT ;  /* 0x000000190300720c */ /* 0x040fe20003f04070 */
[----:B------:R-:W-:Y:S01]  /*139b0*/  @!P4 IMAD.IADD R24, R24, 0x1, -R3 ;  /* 0x000000011818c824 */ /* 0x000fe200078e0a03 */
[----:B------:R-:W-:Y:S01]  /*139c0*/  ISETP.GT.U32.AND P4, PT, R3, R27, PT ;  /* 0x0000001b0300720c */ /* 0x000fe20003f84070 */
[----:B------:R-:W-:-:S02]  /*139d0*/  IMAD.MOV.U32 R57, RZ, RZ, R50 ;  /* 0x000000ffff397224 */ /* 0x000fc400078e0032 */
[----:B------:R-:W-:Y:S02]  /*139e0*/  IMAD.MOV.U32 R50, RZ, RZ, R46 ;  /* 0x000000ffff327224 */ /* 0x000fe400078e002e */
[----:B------:R-:W-:Y:S02]  /*139f0*/  IMAD.MOV.U32 R55, RZ, RZ, R44 ;  /* 0x000000ffff377224 */ /* 0x000fe400078e002c */
[----:B------:R-:W-:Y:S02]  /*13a00*/  IMAD.MOV.U32 R44, RZ, RZ, R38 ;  /* 0x000000ffff2c7224 */ /* 0x000fe400078e0026 */
[----:B------:R-:W-:Y:S02]  /*13a10*/  IMAD.MOV.U32 R46, RZ, RZ, R35 ;  /* 0x000000ffff2e7224 */ /* 0x000fe400078e0023 */
[----:B------:R-:W-:Y:S01]  /*13a20*/  IMAD.MOV.U32 R38, RZ, RZ, R30 ;  /* 0x000000ffff267224 */ /* 0x000fe200078e001e */
[----:B------:R-:W-:Y:S01]  /*13a30*/  IABS R30, R61 ;  /* 0x0000003d001e7213 */ /* 0x000fe20000000000 */
[----:B------:R-:W-:Y:S01]  /*13a40*/  IMAD.MOV.U32 R35, RZ, RZ, R28 ;  /* 0x000000ffff237224 */ /* 0x000fe200078e001c */
[----:B------:R-:W-:Y:S01]  /*13a50*/  IABS R28, R60 ;  /* 0x0000003c001c7213 */ /* 0x000fe20000000000 */
[----:B------:R-:W-:-:S02]  /*13a60*/  @!P6 IMAD.IADD R26, R26, 0x1, -R3 ;  /* 0x000000011a1ae824 */ /* 0x000fc400078e0a03 */
[----:B------:R-:W-:Y:S02]  /*13a70*/  IMAD.MOV.U32 R58, RZ, RZ, R49 ;  /* 0x000000ffff3a7224 */ /* 0x000fe400078e0031 */
[--C-:B------:R-:W-:Y:S01]  /*13a80*/  @!P0 IMAD.IADD R25, R25, 0x1, -R3.reuse ;  /* 0x0000000119198824 */ /* 0x100fe200078e0a03 */
[----:B------:R-:W-:Y:S01]  /*13a90*/  ISETP.GT.U32.AND P0, PT, R3, R23, PT ;  /* 0x000000170300720c */ /* 0x000fe20003f04070 */
[----:B------:R-:W-:Y:S01]  /*13aa0*/  @!P4 IMAD.IADD R27, R27, 0x1, -R3 ;  /* 0x000000011b1bc824 */ /* 0x000fe200078e0a03 */
[----:B------:R-:W-:Y:S01]  /*13ab0*/  ISETP.GT.U32.AND P4, PT, R3, R26, PT ;  /* 0x0000001a0300720c */ /* 0x000fe20003f84070 */
[----:B------:R-:W-:Y:S01]  /*13ac0*/  IMAD.MOV.U32 R49, RZ, RZ, R29 ;  /* 0x000000ffff317224 */ /* 0x000fe200078e001d */
[----:B------:R-:W-:Y:S01]  /*13ad0*/  IABS R29, R62 ;  /* 0x0000003e001d7213 */ /* 0x000fe20000000000 */
[----:B------:R-:W-:-:S04]  /*13ae0*/  IMAD.HI.U32 R6, R4, R28, RZ ;  /* 0x0000001c04067227 */ /* 0x000fc800078e00ff */
[----:B------:R-:W-:Y:S01]  /*13af0*/  IMAD.HI.U32 R2, R4, R30, RZ ;  /* 0x0000001e04027227 */ /* 0x000fe200078e00ff */
[----:B------:R-:W-:-:S03]  /*13b00*/  ISETP.GT.U32.AND P6, PT, R3, R24, PT ;  /* 0x000000180300720c */ /* 0x000fc60003fc4070 */
[----:B------:R-:W-:Y:S02]  /*13b10*/  IMAD.MOV R6, RZ, RZ, -R6 ;  /* 0x000000ffff067224 */ /* 0x000fe400078e0a06 */
[----:B------:R-:W-:Y:S02]  /*13b20*/  IMAD.MOV R2, RZ, RZ, -R2 ;  /* 0x000000ffff027224 */ /* 0x000fe400078e0a02 */
[----:B------:R-:W-:-:S04]  /*13b30*/  IMAD.HI.U32 R5, R4, R29, RZ ;  /* 0x0000001d04057227 */ /* 0x000fc800078e00ff */
[----:B------:R-:W-:Y:S02]  /*13b40*/  IMAD.MOV.U32 R54, RZ, RZ, R45 ;  /* 0x000000ffff367224 */ /* 0x000fe400078e002d */
[----:B------:R-:W-:Y:S02]  /*13b50*/  IMAD.MOV.U32 R45, RZ, RZ, R37 ;  /* 0x000000ffff2d7224 */ /* 0x000fe400078e0025 */
[----:B------:R-:W-:Y:S01]  /*13b60*/  IMAD.MOV.U32 R37, RZ, RZ, R31 ;  /* 0x000000ffff257224 */ /* 0x000fe200078e001f */
[----:B------:R-:W-:Y:S01]  /*13b70*/  IABS R31, R59 ;  /* 0x0000003b001f7213 */ /* 0x000fe20000000000 */
[C---:B------:R-:W-:Y:S02]  /*13b80*/  IMAD R28, R3.reuse, R6, R28 ;  /* 0x00000006031c7224 */ /* 0x040fe400078e021c */
[----:B------:R-:W-:Y:S02]  /*13b90*/  IMAD R30, R3, R2, R30 ;  /* 0x00000002031e7224 */ /* 0x000fe400078e021e */
[----:B------:R-:W-:-:S02]  /*13ba0*/  IMAD.MOV R5, RZ, RZ, -R5 ;  /* 0x000000ffff057224 */ /* 0x000fc400078e0a05 */
[----:B------:R-:W-:Y:S01]  /*13bb0*/  @!P5 IMAD.MOV R21, RZ, RZ, -R21 ;  /* 0x000000ffff15d224 */ /* 0x000fe200078e0a15 */
[C---:B------:R-:W-:Y:S01]  /*13bc0*/  ISETP.GT.U32.AND P5, PT, R3.reuse, R25, PT ;  /* 0x000000190300720c */ /* 0x040fe20003fa4070 */
[----:B------:R-:W-:Y:S01]  /*13bd0*/  @!P2 IMAD.MOV R22, RZ, RZ, -R22 ;  /* 0x000000ffff16a224 */ /* 0x000fe200078e0a16 */
[----:B------:R-:W-:Y:S01]  /*13be0*/  ISETP.GT.U32.AND P2, PT, R3, R27, PT ;  /* 0x0000001b0300720c */ /* 0x000fe20003f44070 */
[--C-:B------:R-:W-:Y:S01]  /*13bf0*/  @!P0 IMAD.IADD R23, R23, 0x1, -R3.reuse ;  /* 0x0000000117178824 */ /* 0x100fe200078e0a03 */
[C---:B------:R-:W-:Y:S01]  /*13c00*/  ISETP.GT.U32.AND P0, PT, R3.reuse, R28, PT ;  /* 0x0000001c0300720c */ /* 0x040fe20003f04070 */
[----:B------:R-:W-:Y:S01]  /*13c10*/  @!P4 IMAD.IADD R26, R26, 0x1, -R3 ;  /* 0x000000011a1ac824 */ /* 0x000fe200078e0a03 */
[C---:B------:R-:W-:Y:S01]  /*13c20*/  ISETP.GT.U32.AND P4, PT, R3.reuse, R30, PT ;  /* 0x0000001e0300720c */ /* 0x040fe20003f84070 */
[----:B------:R-:W-:Y:S02]  /*13c30*/  IMAD R29, R3, R5, R29 ;  /* 0x00000005031d7224 */ /* 0x000fe400078e021d */
[----:B------:R-:W-:-:S04]  /*13c40*/  IMAD.HI.U32 R5, R4, R31, RZ ;  /* 0x0000001f04057227 */ /* 0x000fc800078e00ff */
[----:B------:R-:W-:Y:S01]  /*13c50*/  @!P6 IMAD.IADD R24, R24, 0x1, -R3 ;  /* 0x000000011818e824 */ /* 0x000fe200078e0a03 */
[----:B------:R-:W-:Y:S01]  /*13c60*/  ISETP.GT.U32.AND P6, PT, R3, R29, PT ;  /* 0x0000001d0300720c */ /* 0x000fe20003fc4070 */
[----:B------:R-:W-:Y:S02]  /*13c70*/  IMAD.MOV R5, RZ, RZ, -R5 ;  /* 0x000000ffff057224 */ /* 0x000fe400078e0a05 */
[----:B------:R-:W-:Y:S02]  /*13c80*/  @!P5 IMAD.IADD R25, R25, 0x1, -R3 ;  /* 0x000000011919d824 */ /* 0x000fe400078e0a03 */
[----:B------:R-:W-:Y:S01]  /*13c90*/  IMAD R31, R3, R5, R31 ;  /* 0x00000005031f7224 */ /* 0x000fe200078e021f */
[----:B------:R-:W-:Y:S01]  /*13ca0*/  ISETP.GE.AND P5, PT, R65, RZ, PT ;  /* 0x000000ff4100720c */ /* 0x000fe20003fa6270 */
[--C-:B------:R-:W-:Y:S01]  /*13cb0*/  @!P2 IMAD.IADD R27, R27, 0x1, -R3.reuse ;  /* 0x000000011b1ba824 */ /* 0x100fe200078e0a03 */
[----:B------:R-:W-:Y:S01]  /*13cc0*/  ISETP.GE.AND P2, PT, R64, RZ, PT ;  /* 0x000000ff4000720c */ /* 0x000fe20003f46270 */
[--C-:B------:R-:W-:Y:S01]  /*13cd0*/  @!P0 IMAD.IADD R28, R28, 0x1, -R3.reuse ;  /* 0x000000011c1c8824 */ /* 0x100fe200078e0a03 */
[----:B------:R-:W-:Y:S01]  /*13ce0*/  ISETP.GE.AND P0, PT, R63, RZ, PT ;  /* 0x000000ff3f00720c */ /* 0x000fe20003f06270 */
[--C-:B------:R-:W-:Y:S01]  /*13cf0*/  @!P4 IMAD.IADD R30, R30, 0x1, -R3.reuse ;  /* 0x000000011e1ec824 */ /* 0x100fe200078e0a03 */
[----:B------:R-:W-:Y:S01]  /*13d00*/  ISETP.GT.U32.AND P4, PT, R3, R31, PT ;  /* 0x0000001f0300720c */ /* 0x000fe20003f84070 */
[----:B------:R-:W-:Y:S01]  /*13d10*/  IMAD.MOV.U32 R56, RZ, RZ, R32 ;  /* 0x000000ffff387224 */ /* 0x000fe200078e0020 */
[----:B------:R-:W-:Y:S01]  /*13d20*/  IABS R32, R58 ;  /* 0x0000003a00207213 */ /* 0x000fe20000000000 */
[----:B------:R-:W-:Y:S01]  /*13d30*/  @!P6 IMAD.IADD R29, R29, 0x1, -R3 ;  /* 0x000000011d1de824 */ /* 0x000fe200078e0a03 */
[----:B------:R-:W-:Y:S01]  /*13d40*/  ISETP.GE.AND P6, PT, R60, RZ, PT ;  /* 0x000000ff3c00720c */ /* 0x000fe20003fc6270 */
[----:B------:R-:W-:-:S02]  /*13d50*/  IMAD.MOV.U32 R60, RZ, RZ, R56 ;  /* 0x000000ffff3c7224 */ /* 0x000fc400078e0038 */
[----:B------:R-:W-:Y:S01]  /*13d60*/  IMAD.MOV.U32 R56, RZ, RZ, R54 ;  /* 0x000000ffff387224 */ /* 0x000fe200078e0036 */
[----:B------:R-:W-:Y:S01]  /*13d70*/  STL [R1+0x1e0c], R19 ;  /* 0x001e0c1301007387 */ /* 0x000fe20000100800 */
[----:B------:R-:W-:-:S03]  /*13d80*/  IMAD.HI.U32 R2, R4, R32, RZ ;  /* 0x0000002004027227 */ /* 0x000fc600078e00ff */
[----:B------:R0:W-:Y:S01]  /*13d90*/  STL [R1+0x1e10], R20 ;  /* 0x001e101401007387 */ /* 0x0001e20000100800 */
[----:B------:R-:W-:Y:S02]  /*13da0*/  @!P1 IMAD.MOV R23, RZ, RZ, -R23 ;  /* 0x000000ffff179224 */ /* 0x000fe400078e0a17 */
[----:B------:R-:W-:Y:S01]  /*13db0*/  @!P3 IMAD.MOV R24, RZ, RZ, -R24 ;  /* 0x000000ffff18b224 */ /* 0x000fe200078e0a18 */
[----:B------:R-:W-:Y:S01]  /*13dc0*/  STL [R1+0x1e14], R21 ;  /* 0x001e141501007387 */ /* 0x000fe20000100800 */
[----:B------:R-:W-:Y:S02]  /*13dd0*/  @!P5 IMAD.MOV R25, RZ, RZ, -R25 ;  /* 0x000000ffff19d224 */ /* 0x000fe400078e0a19 */
[----:B------:R-:W-:Y:S01]  /*13de0*/  @!P2 IMAD.MOV R26, RZ, RZ, -R26 ;  /* 0x000000ffff1aa224 */ /* 0x000fe200078e0a1a */
[----:B------:R-:W-:Y:S01]  /*13df0*/  STL [R1+0x1e18], R22 ;  /* 0x001e181601007387 */ /* 0x000fe20000100800 */
[----:B------:R-:W-:Y:S01]  /*13e00*/  IMAD.MOV R6, RZ, RZ, -R2 ;  /* 0x000000ffff067224 */ /* 0x000fe200078e0a02 */
[----:B------:R-:W-:Y:S01]  /*13e10*/  IABS R2, R57 ;  /* 0x0000003900027213 */ /* 0x000fe20000000000 */
[----:B------:R-:W-:-:S02]  /*13e20*/  @!P0 IMAD.MOV R27, RZ, RZ, -R27 ;  /* 0x000000ffff1b8224 */ /* 0x000fc400078e0a1b */
[----:B------:R-:W-:Y:S01]  /*13e30*/  @!P4 IMAD.IADD R31, R31, 0x1, -R3 ;  /* 0x000000011f1fc824 */ /* 0x000fe200078e0a03 */
[----:B------:R-:W-:Y:S01]  /*13e40*/  ISETP.GE.AND P4, PT, R57, RZ, PT ;  /* 0x000000ff3900720c */ /* 0x000fe20003f86270 */
[----:B------:R-:W-:Y:S02]  /*13e50*/  IMAD.MOV.U32 R57, RZ, RZ, R56 ;  /* 0x000000ffff397224 */ /* 0x000fe400078e0038 */
[----:B------:R-:W-:Y:S02]  /*13e60*/  IMAD.MOV.U32 R56, RZ, RZ, R55 ;  /* 0x000000ffff387224 */ /* 0x000fe400078e0037 */
[----:B--2---:R-:W-:Y:S02]  /*13e70*/  IMAD.MOV.U32 R54, RZ, RZ, R52 ;  /* 0x000000ffff367224 */ /* 0x004fe400078e0034 */
[----:B---3--:R-:W-:Y:S02]  /*13e80*/  IMAD.MOV.U32 R52, RZ, RZ, R51 ;  /* 0x000000ffff347224 */ /* 0x008fe400078e0033 */
[----:B------:R-:W-:-:S02]  /*13e90*/  IMAD.MOV.U32 R51, RZ, RZ, R49 ;  /* 0x000000ffff337224 */ /* 0x000fc400078e0031 */
[----:B------:R-:W-:Y:S02]  /*13ea0*/  IMAD.MOV.U32 R49, RZ, RZ, R38 ;  /* 0x000000ffff317224 */ /* 0x000fe400078e0026 */
[----:B------:R-:W-:Y:S02]  /*13eb0*/  IMAD.MOV.U32 R38, RZ, RZ, R129 ;  /* 0x000000ffff267224 */ /* 0x000fe400078e0081 */
[----:B------:R-:W2:Y:S01]  /*13ec0*/  LDL.LU R129, [R1+0x408] ;  /* 0x0004080001817983 */ /* 0x000ea20000300800 */
[----:B------:R-:W-:-:S03]  /*13ed0*/  IMAD.MOV.U32 R55, RZ, RZ, R54 ;  /* 0x000000ffff377224 */ /* 0x000fc600078e0036 */
[----:B------:R1:W-:Y:S01]  /*13ee0*/  STL [R1+0x1e1c], R23 ;  /* 0x001e1c1701007387 */ /* 0x0003e20000100800 */
[----:B------:R-:W-:-:S03]  /*13ef0*/  IMAD.MOV.U32 R54, RZ, RZ, R53 ;  /* 0x000000ffff367224 */ /* 0x000fc600078e0035 */
[----:B------:R-:W-:Y:S04]  /*13f00*/  STL [R1+0x1e20], R24 ;  /* 0x001e201801007387 */ /* 0x000fe80000100800 */
[----:B------:R-:W-:Y:S04]  /*13f10*/  STL [R1+0x1e24], R25 ;  /* 0x001e241901007387 */ /* 0x000fe80000100800 */
[----:B------:R-:W-:Y:S04]  /*13f20*/  STL [R1+0x1e28], R26 ;  /* 0x001e281a01007387 */ /* 0x000fe80000100800 */
[----:B------:R-:W-:Y:S04]  /*13f30*/  STL [R1+0x1e2c], R27 ;  /* 0x001e2c1b01007387 */ /* 0x000fe80000100800 */
[----:B------:R-:W3:Y:S01]  /*13f40*/  LDL.LU R53, [R1+0x210] ;  /* 0x0002100001357983 */ /* 0x000ee20000300800 */
[----:B------:R-:W-:-:S02]  /*13f50*/  ISETP.GT.U32.AND P1, PT, R3, R28, PT ;  /* 0x0000001c0300720c */ /* 0x000fc40003f24070 */
[----:B------:R-:W-:Y:S02]  /*13f60*/  ISETP.GT.U32.AND P3, PT, R3, R29, PT ;  /* 0x0000001d0300720c */ /* 0x000fe40003f64070 */
[----:B------:R-:W-:-:S09]  /*13f70*/  ISETP.GE.AND P2, PT, R62, RZ, PT ;  /* 0x000000ff3e00720c */ /* 0x000fd20003f46270 */
[--C-:B------:R-:W-:Y:S02]  /*13f80*/  @!P1 IMAD.IADD R28, R28, 0x1, -R3.reuse ;  /* 0x000000011c1c9824 */ /* 0x100fe400078e0a03 */
[----:B------:R-:W-:Y:S02]  /*13f90*/  @!P3 IMAD.IADD R29, R29, 0x1, -R3 ;  /* 0x000000011d1db824 */ /* 0x000fe400078e0a03 */
[----:B------:R-:W-:Y:S02]  /*13fa0*/  @!P6 IMAD.MOV R28, RZ, RZ, -R28 ;  /* 0x000000ffff1ce224 */ /* 0x000fe400078e0a1c */
[----:B------:R-:W-:Y:S01]  /*13fb0*/  @!P2 IMAD.MOV R29, RZ, RZ, -R29 ;  /* 0x000000ffff1da224 */ /* 0x000fe200078e0a1d */
[----:B------:R-:W-:Y:S01]  /*13fc0*/  ISETP.GE.AND P3, PT, R59, RZ, PT ;  /* 0x000000ff3b00720c */ /* 0x000fe20003f66270 */
[----:B------:R-:W-:Y:S01]  /*13fd0*/  IMAD.MOV.U32 R59, RZ, RZ, R55 ;  /* 0x000000ffff3b7224 */ /* 0x000fe200078e0037 */
[----:B------:R-:W-:Y:S01]  /*13fe0*/  STL [R1+0x1e30], R28 ;  /* 0x001e301c01007387 */ /* 0x000fe20000100800 */
[----:B------:R-:W-:-:S02]  /*13ff0*/  IMAD.MOV.U32 R72, RZ, RZ, R57 ;  /* 0x000000ffff487224 */ /* 0x000fc400078e0039 */
[----:B------:R-:W-:Y:S01]  /*14000*/  IMAD.MOV.U32 R55, RZ, RZ, R47 ;  /* 0x000000ffff377224 */ /* 0x000fe200078e002f */
[----:B------:R-:W-:Y:S04]  /*14010*/  STL [R1+0x1e34], R29 ;  /* 0x001e341d01007387 */ /* 0x000fe80000100800 */
[----:B------:R-:W2:Y:S01]  /*14020*/  LDL.LU R47, [R1+0x52c] ;  /* 0x00052c00012f7983 */ /* 0x000ea20000300800 */
[----:B---3--:R-:W-:-:S03]  /*14030*/  IMAD.MOV.U32 R57, RZ, RZ, R53 ;  /* 0x000000ffff397224 */ /* 0x008fc600078e0035 */
[----:B------:R-:W3:Y:S01]  /*14040*/  LDL.LU R53, [R1+0x2a0] ;  /* 0x0002a00001357983 */ /* 0x000ee20000300800 */
[----:B------:R-:W-:Y:S02]  /*14050*/  ISETP.GT.U32.AND P5, PT, R3, R30, PT ;  /* 0x0000001e0300720c */ /* 0x000fe40003fa4070 */
[----:B------:R-:W-:Y:S01]  /*14060*/  ISETP.GE.AND P1, PT, R61, RZ, PT ;  /* 0x000000ff3d00720c */ /* 0x000fe20003f26270 */
[----:B------:R-:W-:Y:S02]  /*14070*/  IMAD.MOV.U32 R61, RZ, RZ, R56 ;  /* 0x000000ffff3d7224 */ /* 0x000fe400078e0038 */
[----:B------:R-:W-:Y:S02]  /*14080*/  IMAD.MOV.U32 R56, RZ, RZ, R50 ;  /* 0x000000ffff387224 */ /* 0x000fe400078e0032 */
[----:B------:R-:W-:-:S06]  /*14090*/  IMAD.MOV.U32 R71, RZ, RZ, R59 ;  /* 0x000000ffff477224 */ /* 0x000fcc00078e003b */
[----:B------:R-:W-:Y:S01]  /*140a0*/  @!P5 IMAD.IADD R30, R30, 0x1, -R3 ;  /* 0x000000011e1ed824 */ /* 0x000fe200078e0a03 */
[----:B------:R-:W-:Y:S01]  /*140b0*/  ISETP.GE.AND P5, PT, R58, RZ, PT ;  /* 0x000000ff3a00720c */ /* 0x000fe20003fa6270 */
[----:B------:R-:W-:Y:S02]  /*140c0*/  IMAD.MOV.U32 R58, RZ, RZ, R54 ;  /* 0x000000ffff3a7224 */ /* 0x000fe400078e0036 */
[----:B------:R-:W-:Y:S02]  /*140d0*/  IMAD.MOV.U32 R54, RZ, RZ, R43 ;  /* 0x000000ffff367224 */ /* 0x000fe400078e002b */
[----:B------:R-:W-:Y:S02]  /*140e0*/  IMAD.MOV.U32 R59, RZ, RZ, R58 ;  /* 0x000000ffff3b7224 */ /* 0x000fe400078e003a */
[----:B------:R-:W-:Y:S02]  /*140f0*/  IMAD.MOV.U32 R58, RZ, RZ, R57 ;  /* 0x000000ffff3a7224 */ /* 0x000fe400078e0039 */
[----:B------:R-:W-:-:S02]  /*14100*/  IMAD.MOV.U32 R57, RZ, RZ, R56 ;  /* 0x000000ffff397224 */ /* 0x000fc400078e0038 */
[----:B------:R-:W-:Y:S02]  /*14110*/  IMAD.MOV.U32 R56, RZ, RZ, R55 ;  /* 0x000000ffff387224 */ /* 0x000fe400078e0037 */
[----:B------:R-:W-:Y:S02]  /*14120*/  IMAD.MOV.U32 R55, RZ, RZ, R54 ;  /* 0x000000ffff377224 */ /* 0x000fe400078e0036 */
[----:B------:R-:W-:-:S05]  /*14130*/  @!P1 IMAD.MOV R30, RZ, RZ, -R30 ;  /* 0x000000ffff1e9224 */ /* 0x000fca00078e0a1e */
[----:B------:R-:W-:Y:S01]  /*14140*/  STL [R1+0x1e38], R30 ;  /* 0x001e381e01007387 */ /* 0x000fe20000100800 */
[----:B------:R-:W-:Y:S02]  /*14150*/  IMAD.MOV.U32 R68, RZ, RZ, R56 ;  /* 0x000000ffff447224 */ /* 0x000fe400078e0038 */
[----:B------:R-:W-:Y:S02]  /*14160*/  IMAD.MOV.U32 R66, RZ, RZ, R55 ;  /* 0x000000ffff427224 */ /* 0x000fe400078e0037 */
[----:B------:R-:W-:Y:S02]  /*14170*/  IMAD.MOV.U32 R70, RZ, RZ, R57 ;  /* 0x000000ffff467224 */ /* 0x000fe400078e0039 */
[----:B------:R-:W-:Y:S02]  /*14180*/  IMAD R32, R3, R6, R32 ;  /* 0x0000000603207224 */ /* 0x000fe400078e0220 */
[----:B---3--:R-:W-:Y:S02]  /*14190*/  IMAD.MOV.U32 R54, RZ, RZ, R53 ;  /* 0x000000ffff367224 */ /* 0x008fe400078e0035 */
[----:B------:R-:W-:-:S02]  /*141a0*/  IMAD.MOV.U32 R53, RZ, RZ, R52 ;  /* 0x000000ffff357224 */ /* 0x000fc400078e0034 */
        /* <DEDUP_REMOVED lines=8> */
[----:B------:R-:W-:Y:S02]  /*14230*/  IMAD.MOV.U32 R40, RZ, RZ, R39 ;  /* 0x000000ffff287224 */ /* 0x000fe400078e0027 */
[----:B------:R-:W3:Y:S01]  /*14240*/  LDL.LU R39, [R1+0x3d0] ;  /* 0x0003d00001277983 */ /* 0x000ee20000300800 */
[----:B------:R-:W-:Y:S02]  /*14250*/  IMAD.MOV.U32 R64, RZ, RZ, R44 ;  /* 0x000000ffff407224 */ /* 0x000fe400078e002c */
[----:B------:R-:W-:Y:S01]  /*14260*/  IMAD.MOV.U32 R63, RZ, RZ, R45 ;  /* 0x000000ffff3f7224 */ /* 0x000fe200078e002d */
[----:B------:R-:W2:Y:S01]  /*14270*/  LDL.LU R44, [R1+0x4e0] ;  /* 0x0004e000012c7983 */ /* 0x000ea20000300800 */
[----:B------:R-:W-:-:S03]  /*14280*/  IMAD.MOV.U32 R56, RZ, RZ, R54 ;  /* 0x000000ffff387224 */ /* 0x000fc600078e0036 */
[----:B------:R-:W2:Y:S01]  /*14290*/  LDL.LU R45, [R1+0x518] ;  /* 0x00051800012d7983 */ /* 0x000ea20000300800 */
[----:B------:R-:W-:-:S03]  /*142a0*/  IMAD.MOV.U32 R57, RZ, RZ, R53 ;  /* 0x000000ffff397224 */ /* 0x000fc600078e0035 */
[----:B------:R-:W2:Y:S04]  /*142b0*/  LDL.LU R55, [R1+0x520] ;  /* 0x0005200001377983 */ /* 0x000ea80000300800 */
[----:B------:R-:W2:Y:S04]  /*142c0*/  LDL.LU R54, [R1+0x328] ;  /* 0x0003280001367983 */ /* 0x000ea80000300800 */
[----:B------:R-:W2:Y:S01]  /*142d0*/  LDL.LU R53, [R1+0x5a0] ;  /* 0x0005a00001357983 */ /* 0x000ea20000300800 */
[----:B------:R-:W-:Y:S01]  /*142e0*/  IMAD.HI.U32 R5, R4, R2, RZ ;  /* 0x0000000204057227 */ /* 0x000fe200078e00ff */
[----:B------:R-:W-:-:S03]  /*142f0*/  ISETP.GT.U32.AND P0, PT, R3, R32, PT ;  /* 0x000000200300720c */ /* 0x000fc60003f04070 */
[----:B------:R-:W-:-:S04]  /*14300*/  IMAD.MOV R5, RZ, RZ, -R5 ;  /* 0x000000ffff057224 */ /* 0x000fc800078e0a05 */
[----:B------:R-:W-:Y:S01]  /*14310*/  IMAD R2, R3, R5, R2 ;  /* 0x0000000503027224 */ /* 0x000fe200078e0202 */
[----:B------:R-:W-:-:S04]  /*14320*/  ISETP.GE.AND P2, PT, R34, RZ, PT ;  /* 0x000000ff2200720c */ /* 0x000fc80003f46270 */
[C---:B------:R-:W-:Y:S01]  /*14330*/  ISETP.GT.U32.AND P1, PT, R3.reuse, R2, PT ;  /* 0x000000020300720c */ /* 0x040fe20003f24070 */
[----:B------:R-:W-:Y:S01]  /*14340*/  @!P0 IMAD.IADD R32, R32, 0x1, -R3 ;  /* 0x0000000120208824 */ /* 0x000fe200078e0a03 */
[C---:B------:R-:W-:Y:S01]  /*14350*/  ISETP.GT.U32.AND P0, PT, R3.reuse, R31, PT ;  /* 0x0000001f0300720c */ /* 0x040fe20003f04070 */
[----:B------:R-:W-:Y:S01]  /*14360*/  IMAD.MOV.U32 R50, RZ, RZ, R35 ;  /* 0x000000ffff327224 */ /* 0x000fe200078e0023 */
[----:B------:R-:W-:Y:S02]  /*14370*/  IABS R34, R34 ;  /* 0x0000002200227213 */ /* 0x000fe40000000000 */
[----:B------:R-:W-:Y:S02]  /*14380*/  IABS R35, R61 ;  /* 0x0000003d00237213 */ /* 0x000fe40000000000 */
[----:B------:R-:W-:Y:S01]  /*14390*/  ISETP.GT.U32.AND P6, PT, R3, R32, PT ;  /* 0x000000200300720c */ /* 0x000fe20003fc4070 */
[----:B------:R-:W-:-:S04]  /*143a0*/  IMAD.HI.U32 R5, R4, R34, RZ ;  /* 0x0000002204057227 */ /* 0x000fc800078e00ff */
[----:B------:R-:W-:-:S04]  /*143b0*/  IMAD.HI.U32 R6, R4, R35, RZ ;  /* 0x0000002304067227 */ /* 0x000fc800078e00ff */
[----:B------:R-:W-:Y:S02]  /*143c0*/  IMAD.MOV R5, RZ, RZ, -R5 ;  /* 0x000000ffff057224 */ /* 0x000fe400078e0a05 */
[----:B------:R-:W-:Y:S01]  /*143d0*/  IMAD.MOV.U32 R43, RZ, RZ, R36 ;  /* 0x000000ffff2b7224 */ /* 0x000fe200078e0024 */
[----:B------:R-:W-:Y:S01]  /*143e0*/  IABS R36, R60 ;  /* 0x0000003c00247213 */ /* 0x000fe20000000000 */
[--C-:B------:R-:W-:Y:S02]  /*143f0*/  @!P1 IMAD.IADD R2, R2, 0x1, -R3.reuse ;  /* 0x0000000102029824 */ /* 0x100fe400078e0a03 */
[----:B------:R-:W-:Y:S02]  /*14400*/  IMAD.MOV R6, RZ, RZ, -R6 ;  /* 0x000000ffff067224 */ /* 0x000fe400078e0a06 */
[--C-:B------:R-:W-:Y:S02]  /*14410*/  @!P0 IMAD.IADD R31, R31, 0x1, -R3.reuse ;  /* 0x000000011f1f8824 */ /* 0x100fe400078e0a03 */
[C---:B------:R-:W-:Y:S01]  /*14420*/  IMAD R34, R3.reuse, R5, R34 ;  /* 0x0000000503227224 */ /* 0x040fe200078e0222 */
[----:B------:R-:W-:Y:S01]  /*14430*/  ISETP.GT.U32.AND P1, PT, R3, R2, PT ;  /* 0x000000020300720c */ /* 0x000fe20003f24070 */
[----:B------:R-:W-:-:S02]  /*14440*/  @!P6 IMAD.IADD R32, R32, 0x1, -R3 ;  /* 0x000000012020e824 */ /* 0x000fc400078e0a03 */
[----:B------:R-:W-:Y:S02]  /*14450*/  IMAD R35, R3, R6, R35 ;  /* 0x0000000603237224 */ /* 0x000fe400078e0223 */
[----:B------:R-:W-:Y:S01]  /*14460*/  IMAD.HI.U32 R7, R4, R36, RZ ;  /* 0x0000002404077227 */ /* 0x000fe200078e00ff */
[----:B------:R-:W-:-:S03]  /*14470*/  ISETP.GE.AND P0, PT, R61, RZ, PT ;  /* 0x000000ff3d00720c */ /* 0x000fc60003f06270 */
[----:B------:R-:W-:Y:S01]  /*14480*/  @!P3 IMAD.MOV R31, RZ, RZ, -R31 ;  /* 0x000000ffff1fb224 */ /* 0x000fe200078e0a1f */
[C---:B------:R-:W-:Y:S01]  /*14490*/  ISETP.GT.U32.AND P3, PT, R3.reuse, R34, PT ;  /* 0x000000220300720c */ /* 0x040fe20003f64070 */
[----:B------:R-:W-:Y:S01]  /*144a0*/  @!P5 IMAD.MOV R32, RZ, RZ, -R32 ;  /* 0x000000ffff20d224 */ /* 0x000fe200078e0a20 */
[C---:B------:R-:W-:Y:S01]  /*144b0*/  ISETP.GT.U32.AND P5, PT, R3.reuse, R35, PT ;  /* 0x000000230300720c */ /* 0x040fe20003fa4070 */
[----:B------:R-:W-:Y:S02]  /*144c0*/  IMAD.MOV R5, RZ, RZ, -R7 ;  /* 0x000000ffff057224 */ /* 0x000fe400078e0a07 */
[----:B------:R-:W-:Y:S02]  /*144d0*/  IMAD.MOV.U32 R61, RZ, RZ, R48 ;  /* 0x000000ffff3d7224 */ /* 0x000fe400078e0030 */
[----:B------:R-:W-:Y:S01]  /*144e0*/  IMAD.MOV.U32 R48, RZ, RZ, R37 ;  /* 0x000000ffff307224 */ /* 0x000fe200078e0025 */
[----:B------:R-:W-:Y:S01]  /*144f0*/  IABS R37, R66 ;  /* 0x0000004200257213 */ /* 0x000fe20000000000 */
[----:B------:R-:W-:Y:S01]  /*14500*/  IMAD R36, R3, R5, R36 ;  /* 0x0000000503247224 */ /* 0x000fe200078e0224 */
[----:B------:R-:W-:Y:S01]  /*14510*/  ISETP.GE.AND P6, PT, R60, RZ, PT ;  /* 0x000000ff3c00720c */ /* 0x000fe20003fc6270 */
[----:B------:R-:W-:-:S02]  /*14520*/  @!P1 IMAD.IADD R2, R2, 0x1, -R3 ;  /* 0x0000000102029824 */ /* 0x000fc400078e0a03 */
[----:B------:R-:W-:Y:S01]  /*14530*/  IMAD.HI.U32 R5, R4, R37, RZ ;  /* 0x0000002504057227 */ /* 0x000fe200078e00ff */
[----:B------:R-:W-:-:S03]  /*14540*/  ISETP.GT.U32.AND P1, PT, R3, R36, PT ;  /* 0x000000240300720c */ /* 0x000fc60003f24070 */
[----:B------:R-:W-:Y:S02]  /*14550*/  IMAD.MOV.U32 R69, RZ, RZ, R58 ;  /* 0x000000ffff457224 */ /* 0x000fe400078e003a */
[----:B------:R-:W-:Y:S02]  /*14560*/  IMAD.MOV.U32 R60, RZ, RZ, R52 ;  /* 0x000000ffff3c7224 */ /* 0x000fe400078e0034 */
[----:B------:R-:W-:Y:S02]  /*14570*/  IMAD.MOV.U32 R58, RZ, RZ, R49 ;  /* 0x000000ffff3a7224 */ /* 0x000fe400078e0031 */
[----:B------:R-:W-:Y:S01]  /*14580*/  IMAD.MOV.U32 R52, RZ, RZ, R38 ;  /* 0x000000ffff347224 */ /* 0x000fe200078e0026 */
[----:B------:R-:W-:Y:S01]  /*14590*/  IABS R38, R72 ;  /* 0x0000004800267213 */ /* 0x000fe20000000000 */
[----:B------:R-:W-:Y:S02]  /*145a0*/  @!P3 IMAD.IADD R34, R34, 0x1, -R3 ;  /* 0x000000012222b824 */ /* 0x000fe400078e0a03 */
[----:B------:R-:W-:-:S02]  /*145b0*/  IMAD.MOV.U32 R62, RZ, RZ, R51 ;  /* 0x000000ffff3e7224 */ /* 0x000fc400078e0033 */
[----:B----4-:R-:W-:Y:S02]  /*145c0*/  IMAD.MOV.U32 R49, RZ, RZ, R33 ;  /* 0x000000ffff317224 */ /* 0x010fe400078e0021 */
[----:B------:R-:W-:Y:S02]  /*145d0*/  IMAD.MOV R5, RZ, RZ, -R5 ;  /* 0x000000ffff057224 */ /* 0x000fe400078e0a05 */
[----:B------:R-:W-:Y:S02]  /*145e0*/  @!P5 IMAD.IADD R35, R35, 0x1, -R3 ;  /* 0x000000012323d824 */ /* 0x000fe400078e0a03 */
[----:B------:R-:W-:Y:S01]  /*145f0*/  IMAD.MOV.U32 R33, RZ, RZ, R2 ;  /* 0x000000ffff217224 */ /* 0x000fe200078e0002 */
[C---:B------:R-:W-:Y:S01]  /*14600*/  ISETP.GT.U32.AND P5, PT, R3.reuse, R34, PT ;  /* 0x000000220300720c */ /* 0x040fe20003fa4070 */
[----:B------:R-:W-:Y:S02]  /*14610*/  IMAD R37, R3, R5, R37 ;  /* 0x0000000503257224 */ /* 0x000fe400078e0225 */
[----:B------:R-:W-:-:S04]  /*14620*/  IMAD.HI.U32 R5, R4, R38, RZ ;  /* 0x0000002604057227 */ /* 0x000fc800078e00ff */
[----:B------:R-:W-:Y:S01]  /*14630*/  @!P4 IMAD.MOV R33, RZ, RZ, -R33 ;  /* 0x000000ffff21c224 */ /* 0x000fe200078e0a21 */
[C---:B------:R-:W-:Y:S01]  /*14640*/  ISETP.GT.U32.AND P4, PT, R3.reuse, R35, PT ;  /* 0x000000230300720c */ /* 0x040fe20003f84070 */
[----:B------:R-:W-:Y:S02]  /*14650*/  IMAD.MOV R5, RZ, RZ, -R5 ;  /* 0x000000ffff057224 */ /* 0x000fe400078e0a05 */
[----:B------:R-:W-:Y:S02]  /*14660*/  @!P1 IMAD.IADD R36, R36, 0x1, -R3 ;  /* 0x0000000124249824 */ /* 0x000fe400078e0a03 */
[----:B------:R-:W-:-:S03]  /*14670*/  IMAD R38, R3, R5, R38 ;  /* 0x0000000503267224 */ /* 0x000fc600078e0226 */
[C---:B------:R-:W-:Y:S01]  /*14680*/  ISETP.GT.U32.AND P1, PT, R3.reuse, R36, PT ;  /* 0x000000240300720c */ /* 0x040fe20003f24070 */
[----:B------:R-:W-:Y:S01]  /*14690*/  @!P5 IMAD.IADD R34, R34, 0x1, -R3 ;  /* 0x000000012222d824 */ /* 0x000fe200078e0a03 */
[----:B------:R-:W-:-:S03]  /*146a0*/  ISETP.GT.U32.AND P5, PT, R3, R38, PT ;  /* 0x000000260300720c */ /* 0x000fc60003fa4070 */
[----:B------:R-:W-:Y:S02]  /*146b0*/  @!P4 IMAD.IADD R35, R35, 0x1, -R3 ;  /* 0x000000012323c824 */ /* 0x000fe400078e0a03 */
[----:B------:R-:W-:-:S04]  /*146c0*/  IMAD.MOV.U32 R65, RZ, RZ, R41 ;  /* 0x000000ffff417224 */ /* 0x000fc800078e0029 */
[----:B------:R-:W-:Y:S02]  /*146d0*/  IMAD.MOV.U32 R67, RZ, RZ, R65 ;  /* 0x000000ffff437224 */ /* 0x000fe400078e0041 */
[----:B------:R-:W-:Y:S01]  /*146e0*/  @!P1 IMAD.IADD R36, R36, 0x1, -R3 ;  /* 0x0000000124249824 */ /* 0x000fe200078e0a03 */
[----:B------:R-:W-:Y:S01]  /*146f0*/  ISETP.GE.AND P1, PT, R66, RZ, PT ;  /* 0x000000ff4200720c */ /* 0x000fe20003f26270 */
[----:B------:R-:W-:Y:S02]  /*14700*/  IMAD.MOV.U32 R65, RZ, RZ, R63 ;  /* 0x000000ffff417224 */ /* 0x000fe400078e003f */
[----:B------:R-:W-:Y:S02]  /*14710*/  IMAD.MOV.U32 R63, RZ, RZ, R62 ;  /* 0x000000ffff3f7224 */ /* 0x000fe400078e003e */
[----:B------:R-:W-:Y:S02]  /*14720*/  IMAD.MOV.U32 R66, RZ, RZ, R64 ;  /* 0x000000ffff427224 */ /* 0x000fe400078e0040 */
[----:B------:R-:W-:-:S02]  /*14730*/  IMAD.MOV.U32 R62, RZ, RZ, R57 ;  /* 0x000000ffff3e7224 */ /* 0x000fc400078e0039 */
[----:B------:R-:W-:Y:S02]  /*14740*/  IMAD.MOV.U32 R64, RZ, RZ, R60 ;  /* 0x000000ffff407224 */ /* 0x000fe400078e003c */
[----:B------:R-:W-:Y:S01]  /*14750*/  @!P5 IMAD.IADD R38, R38, 0x1, -R3 ;  /* 0x000000012626d824 */ /* 0x000fe200078e0a03 */
[----:B------:R-:W-:Y:S01]  /*14760*/  ISETP.GE.AND P5, PT, R72, RZ, PT ;  /* 0x000000ff4800720c */ /* 0x000fe20003fa6270 */
[----:B------:R-:W-:Y:S01]  /*14770*/  IMAD.MOV.U32 R60, RZ, RZ, R56 ;  /* 0x000000ffff3c7224 */ /* 0x000fe200078e0038 */
[----:B------:R-:W-:Y:S01]  /*14780*/  STL [R1+0x1e3c], R31 ;  /* 0x001e3c1f01007387 */ /* 0x000fe20000100800 */
[----:B------:R-:W-:Y:S02]  /*14790*/  IMAD.MOV.U32 R72, RZ, RZ, R65 ;  /* 0x000000ffff487224 */ /* 0x000fe400078e0041 */
[----:B------:R-:W-:Y:S01]  /*147a0*/  IMAD.MOV.U32 R65, RZ, RZ, R62 ;  /* 0x000000ffff417224 */ /* 0x000fe200078e003e */
[----:B------:R-:W-:Y:S01]  /*147b0*/  STL [R1+0x1e40], R32 ;  /* 0x001e402001007387 */ /* 0x000fe20000100800 */
[----:B------:R-:W-:-:S03]  /*147c0*/  IMAD.MOV.U32 R73, RZ, RZ, R67 ;  /* 0x000000ffff497224 */ /* 0x000fc600078e0043 */
[----:B------:R-:W-:Y:S01]  /*147d0*/  STL [R1+0x1e44], R33 ;  /* 0x001e442101007387 */ /* 0x000fe20000100800 */
[----:B---3--:R-:W-:Y:S01]  /*147e0*/  IMAD.MOV.U32 R51, RZ, RZ, R39 ;  /* 0x000000ffff337224 */ /* 0x008fe200078e0027 */
[----:B------:R-:W-:-:S05]  /*147f0*/  IABS R39, R71 ;  /* 0x0000004700277213 */ /* 0x000fca0000000000 */
[----:B------:R-:W-:-:S04]  /*14800*/  IMAD.HI.U32 R6, R4, R39, RZ ;  /* 0x0000002704067227 */ /* 0x000fc800078e00ff */
[----:B------:R-:W-:-:S04]  /*14810*/  IMAD.MOV R2, RZ, RZ, -R6 ;  /* 0x000000ffff027224 */ /* 0x000fc800078e0a06 */
[----:B------:R-:W-:-:S05]  /*14820*/  IMAD R39, R3, R2, R39 ;  /* 0x0000000203277224 */ /* 0x000fca00078e0227 */
[----:B------:R-:W-:Y:S01]  /*14830*/  ISETP.GT.U32.AND P4, PT, R3, R39, PT ;  /* 0x000000270300720c */ /* 0x000fe20003f84070 */
[----:B--2---:R-:W-:Y:S02]  /*14840*/  IMAD.MOV.U32 R62, RZ, RZ, R53 ;  /* 0x000000ffff3e7224 */ /* 0x004fe400078e0035 */
[----:B------:R-:W-:Y:S02]  /*14850*/  IMAD.MOV.U32 R53, RZ, RZ, R129 ;  /* 0x000000ffff357224 */ /* 0x000fe400078e0081 */
[----:B------:R-:W2:Y:S08]  /*14860*/  LDL.LU R129, [R1+0x62c] ;  /* 0x00062c0001817983 */ /* 0x000eb00000300800 */
[----:B------:R-:W-:Y:S01]  /*14870*/  @!P4 IMAD.IADD R39, R39, 0x1, -R3 ;  /* 0x000000012727c824 */ /* 0x000fe200078e0a03 */
[----:B------:R-:W-:Y:S01]  /*14880*/  ISETP.GE.AND P4, PT, R71, RZ, PT ;  /* 0x000000ff4700720c */ /* 0x000fe20003f86270 */
[----:B------:R-:W-:-:S02]  /*14890*/  IMAD.MOV.U32 R71, RZ, RZ, R66 ;  /* 0x000000ffff477224 */ /* 0x000fc400078e0042 */
[----:B------:R-:W-:Y:S02]  /*148a0*/  IMAD.MOV.U32 R66, RZ, RZ, R60 ;  /* 0x000000ffff427224 */ /* 0x000fe400078e003c */
[----:B------:R-:W-:Y:S02]  /*148b0*/  IMAD.MOV.U32 R60, RZ, RZ, R54 ;  /* 0x000000ffff3c7224 */ /* 0x000fe400078e0036 */
[----:B------:R-:W3:Y:S04]  /*148c0*/  LDL.LU R54, [R1+0x5f0] ;  /* 0x0005f00001367983 */ /* 0x000ee80000300800 */
[----:B------:R-:W4:Y:S01]  /*148d0*/  LDL.LU R67, [R1+0x260] ;  /* 0x0002600001437983 */ /* 0x000f220000300800 */
[----:B------:R-:W-:Y:S01]  /*148e0*/  ISETP.GT.U32.AND P3, PT, R3, R37, PT ;  /* 0x000000250300720c */ /* 0x000fe20003f64070 */
[----:B------:R-:W-:-:S02]  /*148f0*/  IMAD.MOV.U32 R74, RZ, RZ, R59 ;  /* 0x000000ffff4a7224 */ /* 0x000fc400078e003b */
[----:B------:R-:W-:Y:S02]  /*14900*/  IMAD.MOV.U32 R59, RZ, RZ, R46 ;  /* 0x000000ffff3b7224 */ /* 0x000fe400078e002e */
[----:B------:R-:W-:Y:S01]  /*14910*/  IMAD.MOV.U32 R46, RZ, RZ, R40 ;  /* 0x000000ffff2e7224 */ /* 0x000fe200078e0028 */
[----:B------:R-:W-:-:S07]  /*14920*/  IABS R40, R69 ;  /* 0x0000004500287213 */ /* 0x000fce0000000000 */
[----:B------:R-:W-:Y:S02]  /*14930*/  @!P3 IMAD.IADD R37, R37, 0x1, -R3 ;  /* 0x000000012525b824 */ /* 0x000fe400078e0a03 */
[----:B------:R-:W-:-:S03]  /*14940*/  IMAD.HI.U32 R2, R4, R40, RZ ;  /* 0x0000002804027227 */ /* 0x000fc600078e00ff */
[----:B------:R-:W-:Y:S01]  /*14950*/  ISETP.GT.U32.AND P3, PT, R3, R37, PT ;  /* 0x000000250300720c */ /* 0x000fe20003f64070 */
[----:B------:R-:W-:-:S04]  /*14960*/  IMAD.MOV R2, RZ, RZ, -R2 ;  /* 0x000000ffff027224 */ /* 0x000fc800078e0a02 */
[----:B------:R-:W-:-:S08]  /*14970*/  IMAD R40, R3, R2, R40 ;  /* 0x0000000203287224 */ /* 0x000fd000078e0228 */
[----:B------:R-:W-:Y:S01]  /*14980*/  @!P3 IMAD.IADD R37, R37, 0x1, -R3 ;  /* 0x000000012525b824 */ /* 0x000fe200078e0a03 */
[C---:B------:R-:W-:Y:S01]  /*14990*/  ISETP.GT.U32.AND P3, PT, R3.reuse, R40, PT ;  /* 0x000000280300720c */ /* 0x040fe20003f64070 */
[----:B------:R-:W-:Y:S01]  /*149a0*/  @!P2 IMAD.MOV R34, RZ, RZ, -R34 ;  /* 0x000000ffff22a224 */ /* 0x000fe200078e0a22 */
[----:B------:R-:W-:Y:S01]  /*149b0*/  ISETP.GT.U32.AND P2, PT, R3, R38, PT ;  /* 0x000000260300720c */ /* 0x000fe20003f44070 */
[----:B------:R-:W-:-:S10]  /*149c0*/  @!P0 IMAD.MOV R35, RZ, RZ, -R35 ;  /* 0x000000ffff238224 */ /* 0x000fd400078e0a23 */
[----:B------:R-:W-:-:S05]  /*149d0*/  @!P3 IMAD.IADD R40, R40, 0x1, -R3 ;  /* 0x000000012828b824 */ /* 0x000fca00078e0a03 */
[----:B------:R-:W-:Y:S01]  /*149e0*/  ISETP.GT.U32.AND P0, PT, R3, R40, PT ;  /* 0x000000280300720c */ /* 0x000fe20003f04070 */
[----:B------:R-:W-:Y:S01]  /*149f0*/  @!P6 IMAD.MOV R36, RZ, RZ, -R36 ;  /* 0x000000ffff24e224 */ /* 0x000fe200078e0a24 */
[----:B------:R-:W-:Y:S01]  /*14a00*/  ISETP.GE.AND P6, PT, R69, RZ, PT ;  /* 0x000000ff4500720c */ /* 0x000fe20003fc6270 */
[----:B------:R-:W-:Y:S01]  /*14a10*/  @!P2 IMAD.IADD R38, R38, 0x1, -R3 ;  /* 0x000000012626a824 */ /* 0x000fe200078e0a03 */
[----:B------:R-:W-:Y:S02]  /*14a20*/  IABS R41, R68 ;  /* 0x0000004400297213 */ /* 0x000fe40000000000 */
[----:B------:R-:W-:Y:S01]  /*14a30*/  ISETP.GE.AND P2, PT, R68, RZ, PT ;  /* 0x000000ff4400720c */ /* 0x000fe20003f46270 */
[----:B------:R-:W-:Y:S02]  /*14a40*/  IMAD.MOV.U32 R68, RZ, RZ, R65 ;  /* 0x000000ffff447224 */ /* 0x000fe400078e0041 */
[----:B------:R-:W-:Y:S01]  /*14a50*/  IMAD.MOV.U32 R57, RZ, RZ, R42 ;  /* 0x000000ffff397224 */ /* 0x000fe200078e002a */
[----:B------:R-:W-:Y:S01]  /*14a60*/  IABS R42, R70 ;  /* 0x00000046002a7213 */ /* 0x000fe20000000000 */
[----:B------:R-:W-:-:S02]  /*14a70*/  IMAD.MOV.U32 R65, RZ, RZ, R63 ;  /* 0x000000ffff417224 */ /* 0x000fc400078e003f */
[----:B------:R-:W-:Y:S01]  /*14a80*/  @!P0 IMAD.IADD R40, R40, 0x1, -R3 ;  /* 0x0000000128288824 */ /* 0x000fe200078e0a03 */
[----:B------:R-:W-:Y:S01]  /*14a90*/  ISETP.GE.AND P0, PT, R70, RZ, PT ;  /* 0x000000ff4600720c */ /* 0x000fe20003f06270 */
[----:B------:R-:W-:Y:S01]  /*14aa0*/  IMAD.MOV.U32 R70, RZ, RZ, R68 ;  /* 0x000000ffff467224 */ /* 0x000fe200078e0044 */
[----:B------:R-:W-:Y:S01]  /*14ab0*/  STL [R1+0x1e48], R34 ;  /* 0x001e482201007387 */ /* 0x000fe20000100800 */
[----:B------:R-:W-:-:S03]  /*14ac0*/  IMAD.MOV.U32 R68, RZ, RZ, R65 ;  /* 0x000000ffff447224 */ /* 0x000fc600078e0041 */
[----:B------:R-:W-:Y:S01]  /*14ad0*/  STL [R1+0x1e4c], R35 ;  /* 0x001e4c2301007387 */ /* 0x000fe20000100800 */
[----:B------:R-:W-:-:S03]  /*14ae0*/  IMAD.MOV.U32 R90, RZ, RZ, R70 ;  /* 0x000000ffff5a7224 */ /* 0x000fc600078e0046 */
[----:B------:R-:W-:Y:S01]  /*14af0*/  STL [R1+0x1e50], R36 ;  /* 0x001e502401007387 */ /* 0x000fe20000100800 */
[----:B------:R-:W-:Y:S02]  /*14b00*/  IMAD.MOV.U32 R80, RZ, RZ, R68 ;  /* 0x000000ffff507224 */ /* 0x000fe400078e0044 */
[----:B----4-:R-:W-:Y:S02]  /*14b10*/  IMAD.MOV.U32 R69, RZ, RZ, R67 ;  /* 0x000000ffff457224 */ /* 0x010fe400078e0043 */
[----:B------:R-:W-:Y:S02]  /*14b20*/  IMAD.MOV.U32 R67, RZ, RZ, R66 ;  /* 0x000000ffff437224 */ /* 0x000fe400078e0042 */
[----:B------:R-:W-:Y:S02]  /*14b30*/  IMAD.MOV.U32 R66, RZ, RZ, R64 ;  /* 0x000000ffff427224 */ /* 0x000fe400078e0040 */
[----:B------:R-:W-:Y:S02]  /*14b40*/  IMAD.MOV.U32 R64, RZ, RZ, R55 ;  /* 0x000000ffff407224 */ /* 0x000fe400078e0037 */
[----:B------:R-:W-:-:S02]  /*14b50*/  IMAD.MOV.U32 R55, RZ, RZ, R44 ;  /* 0x000000ffff377224 */ /* 0x000fc400078e002c */
[----:B------:R-:W-:Y:S02]  /*14b60*/  IMAD.MOV.U32 R75, RZ, RZ, R69 ;  /* 0x000000ffff4b7224 */ /* 0x000fe400078e0045 */
[----:B------:R-:W-:Y:S02]  /*14b70*/  IMAD.MOV.U32 R69, RZ, RZ, R66 ;  /* 0x000000ffff457224 */ /* 0x000fe400078e0042 */
[----:B------:R-:W-:Y:S02]  /*14b80*/  IMAD.MOV.U32 R66, RZ, RZ, R55 ;  /* 0x000000ffff427224 */ /* 0x000fe400078e0037 */
[----:B------:R-:W-:Y:S02]  /*14b90*/  IMAD.MOV.U32 R55, RZ, RZ, R53 ;  /* 0x000000ffff377224 */ /* 0x000fe400078e0035 */
[----:B------:R-:W-:Y:S02]  /*14ba0*/  IMAD.MOV.U32 R53, RZ, RZ, R51 ;  /* 0x000000ffff357224 */ /* 0x000fe400078e0033 */
[----:B------:R-:W4:Y:S01]  /*14bb0*/  LDL.LU R51, [R1+0x3c4] ;  /* 0x0003c40001337983 */ /* 0x000f220000300800 */
[----:B------:R-:W-:-:S03]  /*14bc0*/  IMAD.MOV.U32 R91, RZ, RZ, R69 ;  /* 0x000000ffff5b7224 */ /* 0x000fc600078e0045 */
[----:B------:R-:W2:Y:S04]  /*14bd0*/  LDL.LU R70, [R1+0x294] ;  /* 0x0002940001467983 */ /* 0x000ea80000300800 */
[----:B------:R-:W3:Y:S04]  /*14be0*/  LDL.LU R69, [R1+0x2ac] ;  /* 0x0002ac0001457983 */ /* 0x000ee80000300800 */
[----:B------:R-:W4:Y:S01]  /*14bf0*/  LDL.LU R68, [R1+0x2a8] ;  /* 0x0002a80001447983 */ /* 0x000f220000300800 */
[----:B------:R-:W-:-:S04]  /*14c00*/  IMAD.HI.U32 R2, R4, R41, RZ ;  /* 0x0000002904027227 */ /* 0x000fc800078e00ff */
[----:B------:R-:W-:Y:S01]  /*14c10*/  IMAD.MOV R2, RZ, RZ, -R2 ;  /* 0x000000ffff027224 */ /* 0x000fe200078e0a02 */
[C---:B------:R-:W-:Y:S01]  /*14c20*/  ISETP.GT.U32.AND P3, PT, R3.reuse, R39, PT ;  /* 0x000000270300720c */ /* 0x040fe20003f64070 */
[----:B------:R-:W-:Y:S01]  /*14c30*/  IMAD.MOV.U32 R56, RZ, RZ, R43 ;  /* 0x000000ffff387224 */ /* 0x000fe200078e002b */
[----:B------:R-:W-:Y:S01]  /*14c40*/  IABS R43, R74 ;  /* 0x0000004a002b7213 */ /* 0x000fe20000000000 */
[----:B------:R-:W-:Y:S02]  /*14c50*/  IMAD R41, R3, R2, R41 ;  /* 0x0000000203297224 */ /* 0x000fe400078e0229 */
[----:B------:R-:W-:-:S04]  /*14c60*/  IMAD.HI.U32 R2, R4, R42, RZ ;  /* 0x0000002a04027227 */ /* 0x000fc800078e00ff */
[----:B------:R-:W-:Y:S01]  /*14c70*/  @!P1 IMAD.MOV R37, RZ, RZ, -R37 ;  /* 0x000000ffff259224 */ /* 0x000fe200078e0a25 */
[----:B------:R-:W-:Y:S01]  /*14c80*/  ISETP.GT.U32.AND P1, PT, R3, R41, PT ;  /* 0x000000290300720c */ /* 0x000fe20003f24070 */
[----:B------:R-:W-:-:S04]  /*14c90*/  IMAD.HI.U32 R5, R4, R43, RZ ;  /* 0x0000002b04057227 */ /* 0x000fc800078e00ff */
[----:B------:R-:W-:Y:S02]  /*14ca0*/  IMAD.MOV R2, RZ, RZ, -R2 ;  /* 0x000000ffff027224 */ /* 0x000fe400078e0a02 */
[----:B------:R-:W-:Y:S02]  /*14cb0*/  IMAD.MOV R5, RZ, RZ, -R5 ;  /* 0x000000ffff057224 */ /* 0x000fe400078e0a05 */
[C---:B------:R-:W-:Y:S02]  /*14cc0*/  IMAD R42, R3.reuse, R2, R42 ;  /* 0x00000002032a7224 */ /* 0x040fe400078e022a */
[----:B------:R-:W-:Y:S02]  /*14cd0*/  IMAD R43, R3, R5, R43 ;  /* 0x00000005032b7224 */ /* 0x000fe400078e022b */
[--C-:B------:R-:W-:Y:S01]  /*14ce0*/  @!P3 IMAD.IADD R39, R39, 0x1, -R3.reuse ;  /* 0x000000012727b824 */ /* 0x100fe200078e0a03 */
[----:B------:R-:W-:Y:S01]  /*14cf0*/  ISETP.GT.U32.AND P3, PT, R3, R42, PT ;  /* 0x0000002a0300720c */ /* 0x000fe20003f64070 */
[----:B------:R-:W-:Y:S01]  /*14d00*/  @!P1 IMAD.IADD R41, R41, 0x1, -R3 ;  /* 0x0000000129299824 */ /* 0x000fe200078e0a03 */
[----:B------:R-:W-:-:S11]  /*14d10*/  ISETP.GT.U32.AND P1, PT, R3, R43, PT ;  /* 0x0000002b0300720c */ /* 0x000fd60003f24070 */
[--C-:B------:R-:W-:Y:S02]  /*14d20*/  @!P3 IMAD.IADD R42, R42, 0x1, -R3.reuse ;  /* 0x000000012a2ab824 */ /* 0x100fe400078e0a03 */
[----:B------:R-:W-:-:S03]  /*14d30*/  @!P1 IMAD.IADD R43, R43, 0x1, -R3 ;  /* 0x000000012b2b9824 */ /* 0x000fc600078e0a03 */
[----:B------:R-:W-:Y:S01]  /*14d40*/  ISETP.GT.U32.AND P1, PT, R3, R42, PT ;  /* 0x0000002a0300720c */ /* 0x000fe20003f24070 */
[----:B------:R-:W-:Y:S02]  /*14d50*/  IMAD.MOV.U32 R63, RZ, RZ, R60 ;  /* 0x000000ffff3f7224 */ /* 0x000fe400078e003c */
[----:B------:R-:W-:Y:S01]  /*14d60*/  IMAD.MOV.U32 R60, RZ, RZ, R45 ;  /* 0x000000ffff3c7224 */ /* 0x000fe200078e002d */
[----:B------:R-:W-:-:S03]  /*14d70*/  IABS R45, R71 ;  /* 0x00000047002d7213 */ /* 0x000fc60000000000 */
[----:B------:R-:W-:-:S06]  /*14d80*/  IMAD.MOV.U32 R65, RZ, RZ, R60 ;  /* 0x000000ffff417224 */ /* 0x000fcc00078e003c */
[----:B------:R-:W-:Y:S01]  /*14d90*/  @!P1 IMAD.IADD R42, R42, 0x1, -R3 ;  /* 0x000000012a2a9824 */ /* 0x000fe200078e0a03 */
[----:B------:R-:W-:Y:S01]  /*14da0*/  ISETP.GE.AND P1, PT, R71, RZ, PT ;  /* 0x000000ff4700720c */ /* 0x000fe20003f26270 */
[----:B------:R-:W-:Y:S01]  /*14db0*/  @!P5 IMAD.MOV R38, RZ, RZ, -R38 ;  /* 0x000000ffff26d224 */ /* 0x000fe200078e0a26 */
[----:B------:R-:W-:Y:S01]  /*14dc0*/  ISETP.GT.U32.AND P5, PT, R3, R41, PT ;  /* 0x000000290300720c */ /* 0x000fe20003fa4070 */
[----:B------:R-:W-:-:S04]  /*14dd0*/  IMAD.HI.U32 R5, R4, R45, RZ ;  /* 0x0000002d04057227 */ /* 0x000fc800078e00ff */
[----:B------:R-:W-:Y:S02]  /*14de0*/  IMAD.MOV R5, RZ, RZ, -R5 ;  /* 0x000000ffff057224 */ /* 0x000fe400078e0a05 */
[----:B--2---:R-:W-:Y:S02]  /*14df0*/  IMAD.MOV.U32 R71, RZ, RZ, R70 ;  /* 0x000000ffff477224 */ /* 0x004fe400078e0046 */
[----:B---3--:R-:W-:Y:S02]  /*14e00*/  IMAD.MOV.U32 R70, RZ, RZ, R69 ;  /* 0x000000ffff467224 */ /* 0x008fe400078e0045 */
[----:B----4-:R-:W-:Y:S02]  /*14e10*/  IMAD.MOV.U32 R69, RZ, RZ, R68 ;  /* 0x000000ffff457224 */ /* 0x010fe400078e0044 */
[----:B------:R-:W-:Y:S02]  /*14e20*/  IMAD.MOV.U32 R68, RZ, RZ, R67 ;  /* 0x000000ffff447224 */ /* 0x000fe400078e0043 */
        /* <DEDUP_REMOVED lines=8> */
[----:B------:R-:W-:Y:S01]  /*14eb0*/  IMAD.MOV.U32 R87, RZ, RZ, R70 ;  /* 0x000000ffff577224 */ /* 0x000fe200078e0046 */
[----:B------:R-:W2:Y:S04]  /*14ec0*/  LDL.LU R128, [R1+0x2e8] ;  /* 0x0002e80001807983 */ /* 0x000ea80000300800 */
[----:B------:R-:W3:Y:S01]  /*14ed0*/  LDL.LU R70, [R1+0x2cc] ;  /* 0x0002cc0001467983 */ /* 0x000ee20000300800 */
[----:B------:R-:W-:Y:S02]  /*14ee0*/  IMAD R45, R3, R5, R45 ;  /* 0x00000005032d7224 */ /* 0x000fe400078e022d */
[----:B------:R-:W-:-:S04]  /*14ef0*/  @!P5 IMAD.IADD R41, R41, 0x1, -R3 ;  /* 0x000000012929d824 */ /* 0x000fc800078e0a03 */
[----:B------:R-:W-:Y:S01]  /*14f00*/  @!P2 IMAD.MOV R41, RZ, RZ, -R41 ;  /* 0x000000ffff29a224 */ /* 0x000fe200078e0a29 */
[----:B------:R-:W-:Y:S02]  /*14f10*/  ISETP.GT.U32.AND P2, PT, R3, R45, PT ;  /* 0x0000002d0300720c */ /* 0x000fe40003f44070 */
[----:B------:R-:W-:Y:S01]  /*14f20*/  IABS R44, R73 ;  /* 0x00000049002c7213 */ /* 0x000fe20000000000 */
[----:B------:R-:W-:Y:S02]  /*14f30*/  IMAD.MOV.U32 R62, RZ, RZ, R61 ;  /* 0x000000ffff3e7224 */ /* 0x000fe400078e003d */
[----:B------:R-:W-:Y:S02]  /*14f40*/  IMAD.MOV.U32 R60, RZ, RZ, R54 ;  /* 0x000000ffff3c7224 */ /* 0x000fe400078e0036 */
[----:B------:R-:W-:-:S04]  /*14f50*/  IMAD.HI.U32 R2, R4, R44, RZ ;  /* 0x0000002c04027227 */ /* 0x000fc800078e00ff */
[----:B------:R-:W-:Y:S02]  /*14f60*/  IMAD.MOV.U32 R61, RZ, RZ, R58 ;  /* 0x000000ffff3d7224 */ /* 0x000fe400078e003a */
[----:B------:R-:W-:Y:S02]  /*14f70*/  IMAD.MOV.U32 R54, RZ, RZ, R52 ;  /* 0x000000ffff367224 */ /* 0x000fe400078e0034 */
[----:B------:R-:W-:Y:S02]  /*14f80*/  IMAD.MOV.U32 R58, RZ, RZ, R57 ;  /* 0x000000ffff3a7224 */ /* 0x000fe400078e0039 */
[----:B------:R-:W-:Y:S01]  /*14f90*/  IMAD.MOV.U32 R52, RZ, RZ, R46 ;  /* 0x000000ffff347224 */ /* 0x000fe200078e002e */
[----:B------:R-:W-:Y:S01]  /*14fa0*/  IABS R46, R72 ;  /* 0x00000048002e7213 */ /* 0x000fe20000000000 */
[----:B------:R-:W-:Y:S02]  /*14fb0*/  IMAD.MOV.U32 R57, RZ, RZ, R56 ;  /* 0x000000ffff397224 */ /* 0x000fe400078e0038 */
[----:B------:R-:W-:-:S02]  /*14fc0*/  IMAD.MOV R2, RZ, RZ, -R2 ;  /* 0x000000ffff027224 */ /* 0x000fc400078e0a02 */
[----:B------:R-:W-:Y:S02]  /*14fd0*/  IMAD.MOV.U32 R56, RZ, RZ, R50 ;  /* 0x000000ffff387224 */ /* 0x000fe400078e0032 */
[----:B------:R-:W-:Y:S01]  /*14fe0*/  IMAD.MOV.U32 R50, RZ, RZ, R47 ;  /* 0x000000ffff327224 */ /* 0x000fe200078e002f */
[----:B------:R-:W-:Y:S01]  /*14ff0*/  IABS R47, R75 ;  /* 0x0000004b002f7213 */ /* 0x000fe20000000000 */
[----:B------:R-:W-:Y:S02]  /*15000*/  @!P2 IMAD.IADD R45, R45, 0x1, -R3 ;  /* 0x000000012d2da824 */ /* 0x000fe400078e0a03 */
[----:B------:R-:W-:Y:S01]  /*15010*/  @!P4 IMAD.MOV R39, RZ, RZ, -R39 ;  /* 0x000000ffff27c224 */ /* 0x000fe200078e0a27 */
[C---:B------:R-:W-:Y:S01]  /*15020*/  ISETP.GT.U32.AND P4, PT, R3.reuse, R43, PT ;  /* 0x0000002b0300720c */ /* 0x040fe20003f84070 */
[C---:B------:R-:W-:Y:S01]  /*15030*/  IMAD R44, R3.reuse, R2, R44 ;  /* 0x00000002032c7224 */ /* 0x040fe200078e022c */
[----:B------:R-:W-:Y:S01]  /*15040*/  ISETP.GT.U32.AND P2, PT, R3, R45, PT ;  /* 0x0000002d0300720c */ /* 0x000fe20003f44070 */
[----:B------:R-:W-:-:S04]  /*15050*/  IMAD.HI.U32 R2, R4, R46, RZ ;  /* 0x0000002e04027227 */ /* 0x000fc800078e00ff */
[----:B------:R-:W-:-:S04]  /*15060*/  IMAD.HI.U32 R5, R4, R47, RZ ;  /* 0x0000002f04057227 */ /* 0x000fc800078e00ff */
[----:B------:R-:W-:Y:S02]  /*15070*/  IMAD.MOV R2, RZ, RZ, -R2 ;  /* 0x000000ffff027224 */ /* 0x000fe400078e0a02 */
[----:B------:R-:W-:Y:S02]  /*15080*/  IMAD.MOV R5, RZ, RZ, -R5 ;  /* 0x000000ffff057224 */ /* 0x000fe400078e0a05 */
[----:B------:R-:W-:Y:S01]  /*15090*/  @!P6 IMAD.MOV R40, RZ, RZ, -R40 ;  /* 0x000000ffff28e224 */ /* 0x000fe200078e0a28 */
[----:B------:R-:W-:Y:S01]  /*150a0*/  ISETP.GE.AND P6, PT, R73, RZ, PT ;  /* 0x000000ff4900720c */ /* 0x000fe20003fc6270 */
[C---:B------:R-:W-:Y:S02]  /*150b0*/  IMAD R46, R3.reuse, R2, R46 ;  /* 0x00000002032e7224 */ /* 0x040fe400078e022e */
[----:B------:R-:W-:Y:S02]  /*150c0*/  IMAD.MOV.U32 R73, RZ, RZ, R57 ;  /* 0x000000ffff497224 */ /* 0x000fe400078e0039 */
[----:B------:R-:W-:Y:S01]  /*150d0*/  IMAD.MOV.U32 R57, RZ, RZ, R49 ;  /* 0x000000ffff397224 */ /* 0x000fe200078e0031 */
[----:B------:R-:W-:Y:S01]  /*150e0*/  IABS R49, R91 ;  /* 0x0000005b00317213 */ /* 0x000fe20000000000 */
[----:B------:R-:W-:-:S02]  /*150f0*/  IMAD R47, R3, R5, R47 ;  /* 0x00000005032f7224 */ /* 0x000fc400078e022f */
[--C-:B------:R-:W-:Y:S01]  /*15100*/  @!P4 IMAD.IADD R43, R43, 0x1, -R3.reuse ;  /* 0x000000012b2bc824 */ /* 0x100fe200078e0a03 */
[----:B------:R-:W-:Y:S01]  /*15110*/  ISETP.GT.U32.AND P4, PT, R3, R46, PT ;  /* 0x0000002e0300720c */ /* 0x000fe20003f84070 */
[----:B------:R-:W-:Y:S01]  /*15120*/  @!P2 IMAD.IADD R45, R45, 0x1, -R3 ;  /* 0x000000012d2da824 */ /* 0x000fe200078e0a03 */
[----:B------:R-:W-:Y:S01]  /*15130*/  ISETP.GT.U32.AND P2, PT, R3, R47, PT ;  /* 0x0000002f0300720c */ /* 0x000fe20003f44070 */
[----:B------:R-:W-:-:S04]  /*15140*/  IMAD.HI.U32 R5, R4, R49, RZ ;  /* 0x0000003104057227 */ /* 0x000fc800078e00ff */
[----:B------:R-:W-:Y:S01]  /*15150*/  IMAD.MOV R5, RZ, RZ, -R5 ;  /* 0x000000ffff057224 */ /* 0x000fe200078e0a05 */
[----:B------:R-:W-:Y:S01]  /*15160*/  ISETP.GE.AND P3, PT, R74, RZ, PT ;  /* 0x000000ff4a00720c */ /* 0x000fe20003f66270 */
[----:B------:R-:W-:Y:S02]  /*15170*/  IMAD.MOV.U32 R74, RZ, RZ, R58 ;  /* 0x000000ffff4a7224 */ /* 0x000fe400078e003a */
[----:B------:R-:W-:Y:S02]  /*15180*/  IMAD R49, R3, R5, R49 ;  /* 0x0000000503317224 */ /* 0x000fe400078e0231 */
[----:B------:R-:W-:Y:S01]  /*15190*/  IMAD.MOV.U32 R58, RZ, RZ, R48 ;  /* 0x000000ffff3a7224 */ /* 0x000fe200078e0030 */
[----:B------:R-:W-:Y:S01]  /*151a0*/  IABS R48, R80 ;  /* 0x0000005000307213 */ /* 0x000fe20000000000 */
[--C-:B------:R-:W-:Y:S02]  /*151b0*/  @!P4 IMAD.IADD R46, R46, 0x1, -R3.reuse ;  /* 0x000000012e2ec824 */ /* 0x100fe400078e0a03 */
[----:B------:R-:W-:Y:S01]  /*151c0*/  @!P2 IMAD.IADD R47, R47, 0x1, -R3 ;  /* 0x000000012f2fa824 */ /* 0x000fe200078e0a03 */
[C---:B------:R-:W-:Y:S01]  /*151d0*/  ISETP.GT.U32.AND P2, PT, R3.reuse, R49, PT ;  /* 0x000000310300720c */ /* 0x040fe20003f44070 */
[----:B------:R-:W-:Y:S01]  /*151e0*/  IMAD.HI.U32 R2, R4, R48, RZ ;  /* 0x0000003004027227 */ /* 0x000fe200078e00ff */
[----:B------:R-:W-:-:S03]  /*151f0*/  ISETP.GT.U32.AND P4, PT, R3, R46, PT ;  /* 0x0000002e0300720c */ /* 0x000fc60003f84070 */
[----:B------:R-:W-:Y:S01]  /*15200*/  @!P0 IMAD.MOV R42, RZ, RZ, -R42 ;  /* 0x000000ffff2a8224 */ /* 0x000fe200078e0a2a */
[----:B------:R-:W-:Y:S01]  /*15210*/  ISETP.GE.AND P0, PT, R72, RZ, PT ;  /* 0x000000ff4800720c */ /* 0x000fe20003f06270 */
[----:B------:R-:W-:Y:S02]  /*15220*/  IMAD.MOV.U32 R89, RZ, RZ, R71 ;  /* 0x000000ffff597224 */ /* 0x000fe400078e0047 */
[----:B------:R-:W-:Y:S02]  /*15230*/  IMAD.MOV.U32 R72, RZ, RZ, R56 ;  /* 0x000000ffff487224 */ /* 0x000fe400078e0038 */
[----:B------:R-:W-:Y:S02]  /*15240*/  IMAD.MOV R6, RZ, RZ, -R2 ;  /* 0x000000ffff067224 */ /* 0x000fe400078e0a02 */
[----:B------:R-:W-:Y:S02]  /*15250*/  IMAD.MOV.U32 R71, RZ, RZ, R61 ;  /* 0x000000ffff477224 */ /* 0x000fe400078e003d */
[----:B------:R-:W-:Y:S01]  /*15260*/  IMAD.MOV.U32 R56, RZ, RZ, R50 ;  /* 0x000000ffff387224 */ /* 0x000fe200078e0032 */
[----:B------:R-:W-:Y:S01]  /*15270*/  IABS R50, R90 ;  /* 0x0000005a00327213 */ /* 0x000fe20000000000 */
[----:B------:R-:W-:-:S02]  /*15280*/  IMAD.MOV.U32 R86, RZ, RZ, R72 ;  /* 0x000000ffff567224 */ /* 0x000fc400078e0048 */
[----:B------:R-:W-:Y:S02]  /*15290*/  IMAD R48, R3, R6, R48 ;  /* 0x0000000603307224 */ /* 0x000fe400078e0230 */
[----:B------:R-:W-:Y:S02]  /*152a0*/  IMAD.MOV.U32 R72, RZ, RZ, R71 ;  /* 0x000000ffff487224 */ /* 0x000fe400078e0047 */
[----:B------:R-:W-:Y:S01]  /*152b0*/  IMAD.MOV.U32 R71, RZ, RZ, R54 ;  /* 0x000000ffff477224 */ /* 0x000fe200078e0036 */
[----:B------:R-:W-:Y:S01]  /*152c0*/  IABS R54, R87 ;  /* 0x0000005700367213 */ /* 0x000fe20000000000 */
[--C-:B------:R-:W-:Y:S02]  /*152d0*/  @!P2 IMAD.IADD R49, R49, 0x1, -R3.reuse ;  /* 0x000000013131a824 */ /* 0x100fe400078e0a03 */
[----:B------:R-:W-:Y:S01]  /*152e0*/  @!P4 IMAD.IADD R46, R46, 0x1, -R3 ;  /* 0x000000012e2ec824 */ /* 0x000fe200078e0a03 */
[----:B------:R-:W-:Y:S01]  /*152f0*/  ISETP.GT.U32.AND P4, PT, R3, R48, PT ;  /* 0x000000300300720c */ /* 0x000fe20003f84070 */
[----:B------:R-:W-:-:S04]  /*15300*/  IMAD.HI.U32 R2, R4, R50, RZ ;  /* 0x0000003204027227 */ /* 0x000fc800078e00ff */
[----:B------:R-:W-:Y:S01]  /*15310*/  @!P1 IMAD.MOV R45, RZ, RZ, -R45 ;  /* 0x000000ffff2d9224 */ /* 0x000fe200078e0a2d */
[----:B------:R-:W-:Y:S01]  /*15320*/  ISETP.GT.U32.AND P1, PT, R3, R49, PT ;  /* 0x000000310300720c */ /* 0x000fe20003f24070 */
[----:B------:R-:W-:-:S04]  /*15330*/  IMAD.HI.U32 R5, R4, R54, RZ ;  /* 0x0000003604057227 */ /* 0x000fc800078e00ff */
[----:B------:R-:W-:Y:S02]  /*15340*/  IMAD.MOV R2, RZ, RZ, -R2 ;  /* 0x000000ffff027224 */ /* 0x000fe400078e0a02 */
[----:B------:R-:W-:Y:S02]  /*15350*/  IMAD.MOV R5, RZ, RZ, -R5 ;  /* 0x000000ffff057224 */ /* 0x000fe400078e0a05 */
[C---:B------:R-:W-:Y:S02]  /*15360*/  IMAD R50, R3.reuse, R2, R50 ;  /* 0x0000000203327224 */ /* 0x040fe400078e0232 */
[C---:B------:R-:W-:Y:S02]  /*15370*/  IMAD R54, R3.reuse, R5, R54 ;  /* 0x0000000503367224 */ /* 0x040fe400078e0236 */
[--C-:B------:R-:W-:Y:S01]  /*15380*/  @!P4 IMAD.IADD R48, R48, 0x1, -R3.reuse ;  /* 0x000000013030c824 */ /* 0x100fe200078e0a03 */
[----:B------:R-:W-:Y:S01]  /*15390*/  ISETP.GT.U32.AND P4, PT, R3, R50, PT ;  /* 0x000000320300720c */ /* 0x000fe20003f84070 */
[----:B------:R-:W-:Y:S01]  /*153a0*/  @!P1 IMAD.IADD R49, R49, 0x1, -R3 ;  /* 0x0000000131319824 */ /* 0x000fe200078e0a03 */
[----:B------:R-:W-:Y:S01]  /*153b0*/  ISETP.GT.U32.AND P1, PT, R3, R54, PT ;  /* 0x000000360300720c */ /* 0x000fe20003f24070 */
[----:B------:R-:W-:-:S02]  /*153c0*/  IMAD.MOV.U32 R88, RZ, RZ, R69 ;  /* 0x000000ffff587224 */ /* 0x000fc400078e0045 */
[----:B------:R-:W-:Y:S02]  /*153d0*/  IMAD.MOV.U32 R69, RZ, RZ, R62 ;  /* 0x000000ffff457224 */ /* 0x000fe400078e003e */
[----:B------:R-:W-:Y:S02]  /*153e0*/  IMAD.MOV.U32 R62, RZ, RZ, R124 ;  /* 0x000000ffff3e7224 */ /* 0x000fe400078e007c */
[----:B------:R-:W-:Y:S01]  /*153f0*/  IMAD.MOV.U32 R61, RZ, RZ, R126 ;  /* 0x000000ffff3d7224 */ /* 0x000fe200078e007e */
[----:B------:R-:W4:Y:S01]  /*15400*/  LDL.LU R124, [R1+0x40c] ;  /* 0x00040c00017c7983 */ /* 0x000f220000300800 */
[----:B------:R-:W-:Y:S02]  /*15410*/  IMAD.MOV.U32 R85, RZ, RZ, R73 ;  /* 0x000000ffff557224 */ /* 0x000fe400078e0049 */
[----:B------:R-:W-:Y:S01]  /*15420*/  IMAD.MOV.U32 R73, RZ, RZ, R69 ;  /* 0x000000ffff497224 */ /* 0x000fe200078e0045 */
[----:B------:R-:W4:Y:S01]  /*15430*/  LDL.LU R126, [R1+0x5ec] ;  /* 0x0005ec00017e7983 */ /* 0x000f220000300800 */
[----:B------:R-:W-:-:S02]  /*15440*/  IMAD.MOV.U32 R77, RZ, RZ, R66 ;  /* 0x000000ffff4d7224 */ /* 0x000fc400078e0042 */
[----:B------:R-:W-:Y:S01]  /*15450*/  IMAD.MOV.U32 R76, RZ, RZ, R60 ;  /* 0x000000ffff4c7224 */ /* 0x000fe200078e003c */
[----:B------:R-:W4:Y:S01]  /*15460*/  LDL.LU R66, [R1+0x2f0] ;  /* 0x0002f00001427983 */ /* 0x000f220000300800 */
[----:B------:R-:W-:Y:S02]  /*15470*/  IMAD.MOV.U32 R82, RZ, RZ, R74 ;  /* 0x000000ffff527224 */ /* 0x000fe400078e004a */
[----:B------:R-:W-:Y:S01]  /*15480*/  @!P4 IMAD.IADD R50, R50, 0x1, -R3 ;  /* 0x000000013232c824 */ /* 0x000fe200078e0a03 */
[----:B------:R-:W4:Y:S01]  /*15490*/  LDL.LU R60, [R1+0x634] ;  /* 0x00063400013c7983 */ /* 0x000f220000300800 */
[----:B------:R-:W-:Y:S01]  /*154a0*/  IMAD.MOV.U32 R74, RZ, RZ, R68 ;  /* 0x000000ffff4a7224 */ /* 0x000fe200078e0044 */
[----:B------:R-:W-:Y:S01]  /*154b0*/  ISETP.GE.AND P4, PT, R80, RZ, PT ;  /* 0x000000ff5000720c */ /* 0x000fe20003f86270 */
[----:B------:R-:W-:Y:S01]  /*154c0*/  IMAD.MOV.U32 R68, RZ, RZ, R52 ;  /* 0x000000ffff447224 */ /* 0x000fe200078e0034 */
[----:B------:R-:W2:Y:S01]  /*154d0*/  LDL.LU R79, [R1+0x2c8] ;  /* 0x0002c800014f7983 */ /* 0x000ea20000300800 */
[----:B------:R-:W-:Y:S01]  /*154e0*/  IMAD.MOV.U32 R80, RZ, RZ, R73 ;  /* 0x000000ffff507224 */ /* 0x000fe200078e0049 */
[----:B------:R-:W-:Y:S01]  /*154f0*/  IABS R52, R83 ;  /* 0x0000005300347213 */ /* 0x000fe20000000000 */
[----:B------:R-:W-:Y:S01]  /*15500*/  @!P1 IMAD.IADD R54, R54, 0x1, -R3 ;  /* 0x0000000136369824 */ /* 0x000fe200078e0a03 */
[----:B------:R-:W-:Y:S01]  /*15510*/  ISETP.GE.AND P1, PT, R83, RZ, PT ;  /* 0x000000ff5300720c */ /* 0x000fe20003f26270 */
[----:B------:R-:W-:-:S02]  /*15520*/  IMAD.MOV.U32 R73, RZ, RZ, R58 ;  /* 0x000000ffff497224 */ /* 0x000fc400078e003a */
[----:B------:R-:W4:Y:S01]  /*15530*/  LDL.LU R58, [R1+0x3ec] ;  /* 0x0003ec00013a7983 */ /* 0x000f220000300800 */
[----:B---3--:R-:W-:-:S04]  /*15540*/  IMAD.MOV.U32 R81, RZ, RZ, R70 ;  /* 0x000000ffff517224 */ /* 0x008fc800078e0046 */
[----:B------:R-:W-:Y:S02]  /*15550*/  IMAD.MOV.U32 R83, RZ, RZ, R81 ;  /* 0x000000ffff537224 */ /* 0x000fe400078e0051 */
[----:B------:R-:W3:Y:S01]  /*15560*/  LDL.LU R81, [R1+0x2d8] ;  /* 0x0002d80001517983 */ /* 0x000ee20000300800 */
[----:B------:R-:W-:Y:S01]  /*15570*/  ISETP.GT.U32.AND P5, PT, R3, R44, PT ;  /* 0x0000002c0300720c */ /* 0x000fe20003fa4070 */
[----:B------:R-:W-:Y:S02]  /*15580*/  IMAD.MOV.U32 R78, RZ, RZ, R67 ;  /* 0x000000ffff4e7224 */ /* 0x000fe400078e0043 */
[----:B------:R-:W-:Y:S01]  /*15590*/  IMAD.MOV.U32 R67, RZ, RZ, R51 ;  /* 0x000000ffff437224 */ /* 0x000fe200078e0033 */
[----:B------:R-:W-:-:S05]  /*155a0*/  IABS R51, R89 ;  /* 0x0000005900337213 */ /* 0x000fca0000000000 */
[----:B------:R-:W-:-:S04]  /*155b0*/  IMAD.HI.U32 R2, R4, R51, RZ ;  /* 0x0000003304027227 */ /* 0x000fc800078e00ff */
[----:B------:R-:W-:Y:S02]  /*155c0*/  IMAD.MOV R2, RZ, RZ, -R2 ;  /* 0x000000ffff027224 */ /* 0x000fe400078e0a02 */
[----:B------:R-:W-:Y:S02]  /*155d0*/  @!P5 IMAD.IADD R44, R44, 0x1, -R3 ;  /* 0x000000012c2cd824 */ /* 0x000fe400078e0a03 */
[----:B------:R-:W-:-:S03]  /*155e0*/  IMAD R51, R3, R2, R51 ;  /* 0x0000000203337224 */ /* 0x000fc600078e0233 */
[C---:B------:R-:W-:Y:S02]  /*155f0*/  ISETP.GT.U32.AND P5, PT, R3.reuse, R44, PT ;  /* 0x0000002c0300720c */ /* 0x040fe40003fa4070 */
[C---:B------:R-:W-:Y:S01]  /*15600*/  ISETP.GT.U32.AND P2, PT, R3.reuse, R51, PT ;  /* 0x000000330300720c */ /* 0x040fe20003f44070 */
[----:B------:R-:W-:Y:S01]  /*15610*/  IMAD.MOV.U32 R69, RZ, RZ, R53 ;  /* 0x000000ffff457224 */ /* 0x000fe200078e0035 */
[----:B------:R-:W-:Y:S01]  /*15620*/  IABS R53, R88 ;  /* 0x0000005800357213 */ /* 0x000fe20000000000 */
[----:B------:R-:W-:Y:S01]  /*15630*/  @!P3 IMAD.MOV R43, RZ, RZ, -R43 ;  /* 0x000000ffff2bb224 */ /* 0x000fe200078e0a2b */
[----:B------:R-:W-:-:S03]  /*15640*/  ISETP.GT.U32.AND P3, PT, R3, R48, PT ;  /* 0x000000300300720c */ /* 0x000fc60003f64070 */
[----:B------:R-:W-:-:S04]  /*15650*/  IMAD.HI.U32 R6, R4, R53, RZ ;  /* 0x0000003504067227 */ /* 0x000fc800078e00ff */
[----:B------:R-:W-:Y:S01]  /*15660*/  @!P5 IMAD.IADD R44, R44, 0x1, -R3 ;  /* 0x000000012c2cd824 */ /* 0x000fe200078e0a03 */
[----:B------:R-:W-:Y:S01]  /*15670*/  ISETP.GE.AND P5, PT, R75, RZ, PT ;  /* 0x000000ff4b00720c */ /* 0x000fe20003fa6270 */
[----:B------:R-:W-:Y:S01]  /*15680*/  IMAD.MOV.U32 R75, RZ, RZ, R55 ;  /* 0x000000ffff4b7224 */ /* 0x000fe200078e0037 */
[----:B------:R-:W-:Y:S01]  /*15690*/  IABS R55, R82 ;  /* 0x0000005200377213 */ /* 0x000fe20000000000 */
[----:B------:R-:W-:Y:S02]  /*156a0*/  @!P2 IMAD.IADD R51, R51, 0x1, -R3 ;  /* 0x000000013333a824 */ /* 0x000fe400078e0a03 */
[----:B------:R-:W-:Y:S02]  /*156b0*/  IMAD.MOV R6, RZ, RZ, -R6 ;  /* 0x000000ffff067224 */ /* 0x000fe400078e0a06 */
[----:B------:R-:W-:Y:S01]  /*156c0*/  @!P6 IMAD.MOV R44, RZ, RZ, -R44 ;  /* 0x000000ffff2ce224 */ /* 0x000fe200078e0a2c */
[----:B------:R-:W-:Y:S01]  /*156d0*/  ISETP.GT.U32.AND P6, PT, R3, R51, PT ;  /* 0x000000330300720c */ /* 0x000fe20003fc4070 */
[----:B------:R-:W-:-:S04]  /*156e0*/  IMAD.HI.U32 R2, R4, R55, RZ ;  /* 0x0000003704027227 */ /* 0x000fc800078e00ff */
[C---:B------:R-:W-:Y:S02]  /*156f0*/  IMAD R53, R3.reuse, R6, R53 ;  /* 0x0000000603357224 */ /* 0x040fe400078e0235 */
[----:B------:R-:W-:Y:S02]  /*15700*/  IMAD.MOV R2, RZ, RZ, -R2 ;  /* 0x000000ffff027224 */ /* 0x000fe400078e0a02 */
[----:B------:R-:W-:Y:S01]  /*15710*/  @!P3 IMAD.IADD R48, R48, 0x1, -R3 ;  /* 0x000000013030b824 */ /* 0x000fe200078e0a03 */
[C---:B------:R-:W-:Y:S01]  /*15720*/  ISETP.GT.U32.AND P3, PT, R3.reuse, R53, PT ;  /* 0x000000350300720c */ /* 0x040fe20003f64070 */
[----:B------:R-:W-:Y:S02]  /*15730*/  IMAD R55, R3, R2, R55 ;  /* 0x0000000203377224 */ /* 0x000fe400078e0237 */
[----:B------:R-:W-:-:S03]  /*15740*/  @!P6 IMAD.IADD R51, R51, 0x1, -R3 ;  /* 0x000000013333e824 */ /* 0x000fc600078e0a03 */
[C---:B------:R-:W-:Y:S01]  /*15750*/  ISETP.GT.U32.AND P6, PT, R3.reuse, R55, PT ;  /* 0x000000370300720c */ /* 0x040fe20003fc4070 */
[----:B------:R-:W-:Y:S01]  /*15760*/  IMAD.HI.U32 R7, R4, R52, RZ ;  /* 0x0000003404077227 */ /* 0x000fe200078e00ff */
[----:B------:R-:W-:-:S05]  /*15770*/  ISETP.GT.U32.AND P2, PT, R3, R47, PT ;  /* 0x0000002f0300720c */ /* 0x000fca0003f44070 */
[----:B------:R-:W-:Y:S02]  /*15780*/  @!P3 IMAD.IADD R53, R53, 0x1, -R3 ;  /* 0x000000013535b824 */ /* 0x000fe400078e0a03 */
[----:B------:R-:W-:Y:S02]  /*15790*/  IMAD.MOV R7, RZ, RZ, -R7 ;  /* 0x000000ffff077224 */ /* 0x000fe400078e0a07 */
[----:B------:R-:W-:Y:S01]  /*157a0*/  @!P4 IMAD.MOV R48, RZ, RZ, -R48 ;  /* 0x000000ffff30c224 */ /* 0x000fe200078e0a30 */
[C---:B------:R-:W-:Y:S01]  /*157b0*/  ISETP.GT.U32.AND P4, PT, R3.reuse, R53, PT ;  /* 0x000000350300720c */ /* 0x040fe20003f84070 */
[----:B------:R-:W-:Y:S02]  /*157c0*/  IMAD R52, R3, R7, R52 ;  /* 0x0000000703347224 */ /* 0x000fe400078e0234 */
[--C-:B------:R-:W-:Y:S01]  /*157d0*/  @!P6 IMAD.IADD R55, R55, 0x1, -R3.reuse ;  /* 0x000000013737e824 */ /* 0x100fe200078e0a03 */
[----:B------:R-:W-:Y:S01]  /*157e0*/  ISETP.GT.U32.AND P6, PT, R3, R54, PT ;  /* 0x000000360300720c */ /* 0x000fe20003fc4070 */
[----:B------:R-:W-:Y:S01]  /*157f0*/  @!P2 IMAD.IADD R47, R47, 0x1, -R3 ;  /* 0x000000012f2fa824 */ /* 0x000fe200078e0a03 */
[----:B------:R-:W-:Y:S01]  /*15800*/  ISETP.GT.U32.AND P2, PT, R3, R52, PT ;  /* 0x000000340300720c */ /* 0x000fe20003f44070 */
[----:B------:R-:W-:-:S02]  /*15810*/  IMAD.MOV.U32 R70, RZ, RZ, R63 ;  /* 0x000000ffff467224 */ /* 0x000fc400078e003f */
[----:B------:R-:W-:Y:S01]  /*15820*/  IMAD.MOV.U32 R63, RZ, RZ, R57 ;  /* 0x000000ffff3f7224 */ /* 0x000fe200078e0039 */
[----:B------:R-:W-:-:S03]  /*15830*/  IABS R57, R85 ;  /* 0x0000005500397213 */ /* 0x000fc60000000000 */
[----:B------:R-:W-:Y:S01]  /*15840*/  @!P4 IMAD.IADD R53, R53, 0x1, -R3 ;  /* 0x000000013535c824 */ /* 0x000fe200078e0a03 */
[----:B------:R-:W-:Y:S01]  /*15850*/  ISETP.GE.AND P4, PT, R87, RZ, PT ;  /* 0x000000ff5700720c */ /* 0x000fe20003f86270 */
[----:B------:R-:W-:-:S04]  /*15860*/  IMAD.HI.U32 R2, R4, R57, RZ ;  /* 0x0000003904027227 */ /* 0x000fc800078e00ff */
[--C-:B------:R-:W-:Y:S01]  /*15870*/  @!P6 IMAD.IADD R54, R54, 0x1, -R3.reuse ;  /* 0x000000013636e824 */ /* 0x100fe200078e0a03 */
[----:B------:R-:W-:Y:S01]  /*15880*/  ISETP.GE.AND P6, PT, R82, RZ, PT ;  /* 0x000000ff5200720c */ /* 0x000fe20003fc6270 */
[----:B------:R-:W-:Y:S01]  /*15890*/  @!P2 IMAD.IADD R52, R52, 0x1, -R3 ;  /* 0x000000013434a824 */ /* 0x000fe200078e0a03 */
[----:B------:R-:W-:Y:S01]  /*158a0*/  ISETP.GE.AND P2, PT, R90, RZ, PT ;  /* 0x000000ff5a00720c */ /* 0x000fe20003f46270 */
[----:B------:R-:W-:-:S04]  /*158b0*/  IMAD.MOV R2, RZ, RZ, -R2 ;  /* 0x000000ffff027224 */ /* 0x000fc800078e0a02 */
[----:B------:R-:W-:Y:S02]  /*158c0*/  IMAD R57, R3, R2, R57 ;  /* 0x0000000203397224 */ /* 0x000fe400078e0239 */
[----:B------:R-:W-:Y:S02]  /*158d0*/  @!P4 IMAD.MOV R54, RZ, RZ, -R54 ;  /* 0x000000ffff36c224 */ /* 0x000fe400078e0a36 */
[----:B--2---:R-:W-:Y:S02]  /*158e0*/  IMAD.MOV.U32 R84, RZ, RZ, R79 ;  /* 0x000000ffff547224 */ /* 0x004fe400078e004f */
[----:B------:R-:W-:Y:S02]  /*158f0*/  IMAD.MOV.U32 R79, RZ, RZ, R74 ;  /* 0x000000ffff4f7224 */ /* 0x000fe400078e004a */
[----:B------:R-:W-:Y:S01]  /*15900*/  IMAD.MOV.U32 R74, RZ, RZ, R72 ;  /* 0x000000ffff4a7224 */ /* 0x000fe200078e0048 */
[----:B------:R-:W-:Y:S02]  /*15910*/  IABS R2, R84 ;  /* 0x0000005400027213 */ /* 0x000fe40000000000 */
[----:B------:R-:W-:Y:S01]  /*15920*/  ISETP.GE.AND P4, PT, R84, RZ, PT ;  /* 0x000000ff5400720c */ /* 0x000fe20003f86270 */
[----:B---3--:R-:W-:-:S02]  /*15930*/  IMAD.MOV.U32 R82, RZ, RZ, R81 ;  /* 0x000000ffff527224 */ /* 0x008fc400078e0051 */
[----:B------:R-:W-:Y:S02]  /*15940*/  IMAD.MOV.U32 R81, RZ, RZ, R80 ;  /* 0x000000ffff517224 */ /* 0x000fe400078e0050 */
[----:B------:R-:W-:Y:S02]  /*15950*/  IMAD.MOV.U32 R80, RZ, RZ, R74 ;  /* 0x000000ffff507224 */ /* 0x000fe400078e004a */
[----:B------:R-:W-:Y:S02]  /*15960*/  IMAD.MOV.U32 R90, RZ, RZ, R82 ;  /* 0x000000ffff5a7224 */ /* 0x000fe400078e0052 */
[----:B------:R-:W-:Y:S02]  /*15970*/  IMAD.MOV.U32 R82, RZ, RZ, R81 ;  /* 0x000000ffff527224 */ /* 0x000fe400078e0051 */
[----:B------:R-:W-:-:S04]  /*15980*/  IMAD.MOV.U32 R81, RZ, RZ, R80 ;  /* 0x000000ffff517224 */ /* 0x000fc800078e0050 */
[----:B------:R-:W-:Y:S02]  /*15990*/  IMAD.MOV.U32 R84, RZ, RZ, R81 ;  /* 0x000000ffff547224 */ /* 0x000fe400078e0051 */
[----:B------:R-:W-:Y:S02]  /*159a0*/  IMAD.MOV.U32 R81, RZ, RZ, R77 ;  /* 0x000000ffff517224 */ /* 0x000fe400078e004d */
[----:B------:R-:W-:Y:S02]  /*159b0*/  IMAD.MOV.U32 R77, RZ, RZ, R71 ;  /* 0x000000ffff4d7224 */ /* 0x000fe400078e0047 */
[----:B------:R-:W-:Y:S02]  /*159c0*/  IMAD.MOV.U32 R80, RZ, RZ, R128 ;  /* 0x000000ffff507224 */ /* 0x000fe400078e0080 */
[----:B------:R-:W-:Y:S01]  /*159d0*/  IMAD.MOV.U32 R71, RZ, RZ, R67 ;  /* 0x000000ffff477224 */ /* 0x000fe200078e0043 */
[----:B------:R-:W2:Y:S01]  /*159e0*/  LDL.LU R128, [R1+0x5b0] ;  /* 0x0005b00001807983 */ /* 0x000ea20000300800 */
[----:B------:R-:W-:-:S03]  /*159f0*/  IMAD.MOV.U32 R67, RZ, RZ, R59 ;  /* 0x000000ffff437224 */ /* 0x000fc600078e003b */
[----:B------:R-:W3:Y:S01]  /*15a00*/  LDL.LU R59, [R1+0x5c0] ;  /* 0x0005c000013b7983 */ /* 0x000ee20000300800 */
[----:B------:R-:W-:Y:S02]  /*15a10*/  IMAD.MOV.U32 R99, RZ, RZ, R82 ;  /* 0x000000ffff637224 */ /* 0x000fe400078e0052 */
[----:B------:R-:W-:Y:S02]  /*15a20*/  IMAD.MOV.U32 R82, RZ, RZ, R79 ;  /* 0x000000ffff527224 */ /* 0x000fe400078e004f */
[----:B------:R-:W-:Y:S02]  /*15a30*/  IMAD.MOV.U32 R79, RZ, RZ, R78 ;  /* 0x000000ffff4f7224 */ /* 0x000fe400078e004e */
[----:B------:R-:W-:Y:S02]  /*15a40*/  IMAD.MOV.U32 R78, RZ, RZ, R75 ;  /* 0x000000ffff4e7224 */ /* 0x000fe400078e004b */
[----:B------:R-:W-:Y:S02]  /*15a50*/  IMAD.MOV.U32 R75, RZ, RZ, R68 ;  /* 0x000000ffff4b7224 */ /* 0x000fe400078e0044 */
[----:B------:R-:W-:-:S02]  /*15a60*/  IMAD.MOV.U32 R68, RZ, RZ, R127 ;  /* 0x000000ffff447224 */ /* 0x000fc400078e007f */
[----:B------:R-:W2:Y:S01]  /*15a70*/  LDL.LU R127, [R1+0x5b4] ;  /* 0x0005b400017f7983 */ /* 0x000ea20000300800 */
[----:B------:R-:W-:Y:S01]  /*15a80*/  @!P0 IMAD.MOV R46, RZ, RZ, -R46 ;  /* 0x000000ffff2e8224 */ /* 0x000fe200078e0a2e */
[----:B------:R-:W-:Y:S01]  /*15a90*/  ISETP.GT.U32.AND P0, PT, R3, R50, PT ;  /* 0x000000320300720c */ /* 0x000fe20003f04070 */
[----:B------:R-:W-:Y:S02]  /*15aa0*/  IMAD.MOV.U32 R72, RZ, RZ, R62 ;  /* 0x000000ffff487224 */ /* 0x000fe400078e003e */
[----:B------:R-:W-:Y:S01]  /*15ab0*/  IMAD.MOV.U32 R62, RZ, RZ, R56 ;  /* 0x000000ffff3e7224 */ /* 0x000fe200078e0038 */
[----:B------:R-:W-:-:S05]  /*15ac0*/  IABS R56, R86 ;  /* 0x0000005600387213 */ /* 0x000fca0000000000 */
[----:B------:R-:W-:-:S04]  /*15ad0*/  IMAD.HI.U32 R5, R4, R56, RZ ;  /* 0x0000003804057227 */ /* 0x000fc800078e00ff */
[----:B------:R-:W-:Y:S02]  /*15ae0*/  IMAD.MOV R5, RZ, RZ, -R5 ;  /* 0x000000ffff057224 */ /* 0x000fe400078e0a05 */
[----:B------:R-:W-:Y:S01]  /*15af0*/  @!P5 IMAD.MOV R47, RZ, RZ, -R47 ;  /* 0x000000ffff2fd224 */ /* 0x000fe200078e0a2f */
[----:B------:R-:W-:Y:S01]  /*15b00*/  ISETP.GT.U32.AND P5, PT, R3, R52, PT ;  /* 0x000000340300720c */ /* 0x000fe20003fa4070 */
[----:B------:R-:W-:Y:S01]  /*15b10*/  @!P0 IMAD.IADD R50, R50, 0x1, -R3 ;  /* 0x0000000132328824 */ /* 0x000fe200078e0a03 */
[----:B------:R-:W-:Y:S01]  /*15b20*/  ISETP.GE.AND P0, PT, R91, RZ, PT ;  /* 0x000000ff5b00720c */ /* 0x000fe20003f06270 */
[----:B------:R-:W-:Y:S02]  /*15b30*/  IMAD R56, R3, R5, R56 ;  /* 0x0000000503387224 */ /* 0x000fe400078e0238 */
[----:B------:R-:W-:-:S03]  /*15b40*/  @!P2 IMAD.MOV R50, RZ, RZ, -R50 ;  /* 0x000000ffff32a224 */ /* 0x000fc600078e0a32 */
[----:B------:R-:W-:Y:S01]  /*15b50*/  ISETP.GT.U32.AND P2, PT, R3, R56, PT ;  /* 0x000000380300720c */ /* 0x000fe20003f44070 */
[----:B------:R-:W-:-:S04]  /*15b60*/  IMAD.HI.U32 R5, R4, R2, RZ ;  /* 0x0000000204057227 */ /* 0x000fc800078e00ff */
[----:B------:R-:W-:Y:S01]  /*15b70*/  @!P5 IMAD.IADD R52, R52, 0x1, -R3 ;  /* 0x000000013434d824 */ /* 0x000fe200078e0a03 */
[C---:B------:R-:W-:Y:S01]  /*15b80*/  ISETP.GT.U32.AND P5, PT, R3.reuse, R57, PT ;  /* 0x000000390300720c */ /* 0x040fe20003fa4070 */
[----:B------:R-:W-:Y:S01]  /*15b90*/  @!P0 IMAD.MOV R49, RZ, RZ, -R49 ;  /* 0x000000ffff318224 */ /* 0x000fe200078e0a31 */
[----:B------:R-:W-:Y:S01]  /*15ba0*/  ISETP.GT.U32.AND P0, PT, R3, R55, PT ;  /* 0x000000370300720c */ /* 0x000fe20003f04070 */
[----:B------:R-:W-:Y:S02]  /*15bb0*/  IMAD.MOV.U32 R74, RZ, RZ, R73 ;  /* 0x000000ffff4a7224 */ /* 0x000fe400078e0049 */
[----:B----4-:R-:W-:Y:S02]  /*15bc0*/  IMAD.MOV.U32 R73, RZ, RZ, R58 ;  /* 0x000000ffff497224 */ /* 0x010fe400078e003a */
[----:B------:R-:W-:Y:S02]  /*15bd0*/  IMAD.MOV R58, RZ, RZ, -R5 ;  /* 0x000000ffff3a7224 */ /* 0x000fe400078e0a05 */
[----:B------:R-:W-:-:S02]  /*15be0*/  @!P2 IMAD.IADD R56, R56, 0x1, -R3 ;  /* 0x000000013838a824 */ /* 0x000fc400078e0a03 */
[C---:B------:R-:W-:Y:S02]  /*15bf0*/  IMAD R58, R3.reuse, R58, R2 ;  /* 0x0000003a033a7224 */ /* 0x040fe400078e0202 */
[----:B------:R-:W-:Y:S01]  /*15c00*/  @!P1 IMAD.MOV R52, RZ, RZ, -R52 ;  /* 0x000000ffff349224 */ /* 0x000fe200078e0a34 */
[----:B------:R-:W-:Y:S01]  /*15c10*/  ISETP.GT.U32.AND P1, PT, R3, R56, PT ;  /* 0x000000380300720c */ /* 0x000fe20003f24070 */
[--C-:B------:R-:W-:Y:S01]  /*15c20*/  @!P5 IMAD.IADD R57, R57, 0x1, -R3.reuse ;  /* 0x000000013939d824 */ /* 0x100fe200078e0a03 */
[----:B------:R-:W-:Y:S01]  /*15c30*/  ISETP.GT.U32.AND P5, PT, R3, R58, PT ;  /* 0x0000003a0300720c */ /* 0x000fe20003fa4070 */
[----:B------:R-:W-:Y:S01]  /*15c40*/  @!P0 IMAD.IADD R55, R55, 0x1, -R3 ;  /* 0x0000000137378824 */ /* 0x000fe200078e0a03 */
[----:B------:R-:W-:-:S03]  /*15c50*/  IABS R5, R83 ;  /* 0x0000005300057213 */ /* 0x000fc60000000000 */
[----:B------:R-:W-:Y:S01]  /*15c60*/  @!P6 IMAD.MOV R55, RZ, RZ, -R55 ;  /* 0x000000ffff37e224 */ /* 0x000fe200078e0a37 */
[----:B------:R-:W-:Y:S01]  /*15c70*/  ISETP.GE.AND P6, PT, R83, RZ, PT ;  /* 0x000000ff5300720c */ /* 0x000fe20003fc6270 */
[----:B------:R-:W-:Y:S02]  /*15c80*/  IMAD.MOV.U32 R83, RZ, RZ, R80 ;  /* 0x000000ffff537224 */ /* 0x000fe400078e0050 */
[----:B------:R-:W-:Y:S02]  /*15c90*/  IMAD.MOV.U32 R80, RZ, RZ, R76 ;  /* 0x000000ffff507224 */ /* 0x000fe400078e004c */
[----:B------:R-:W-:Y:S02]  /*15ca0*/  IMAD.MOV.U32 R76, RZ, RZ, R69 ;  /* 0x000000ffff4c7224 */ /* 0x000fe400078e0045 */
[----:B------:R-:W-:Y:S02]  /*15cb0*/  IMAD.MOV.U32 R69, RZ, RZ, R66 ;  /* 0x000000ffff457224 */ /* 0x000fe400078e0042 */
[----:B------:R-:W-:Y:S01]  /*15cc0*/  IMAD.HI.U32 R2, R4, R5, RZ ;  /* 0x0000000504027227 */ /* 0x000fe200078e00ff */
[----:B------:R-:W-:-:S03]  /*15cd0*/  ISETP.GE.AND P3, PT, R89, RZ, PT ;  /* 0x000000ff5900720c */ /* 0x000fc60003f66270 */
[----:B------:R-:W-:Y:S01]  /*15ce0*/  IMAD.MOV.U32 R66, RZ, RZ, R60 ;  /* 0x000000ffff427224 */ /* 0x000fe200078e003c */
[----:B------:R-:W-:Y:S01]  /*15cf0*/  IABS R60, R84 ;  /* 0x00000054003c7213 */ /* 0x000fe20000000000 */
[--C-:B------:R-:W-:Y:S01]  /*15d00*/  @!P1 IMAD.IADD R56, R56, 0x1, -R3.reuse ;  /* 0x0000000138389824 */ /* 0x100fe200078e0a03 */
[----:B------:R-:W-:Y:S01]  /*15d10*/  ISETP.GE.AND P1, PT, R84, RZ, PT ;  /* 0x000000ff5400720c */ /* 0x000fe20003f26270 */
[----:B------:R-:W-:Y:S02]  /*15d20*/  IMAD.MOV.U32 R84, RZ, RZ, R82 ;  /* 0x000000ffff547224 */ /* 0x000fe400078e0052 */
[----:B------:R-:W-:Y:S02]  /*15d30*/  IMAD.MOV.U32 R82, RZ, RZ, R80 ;  /* 0x000000ffff527224 */ /* 0x000fe400078e0050 */
[----:B------:R-:W-:Y:S02]  /*15d40*/  @!P5 IMAD.IADD R58, R58, 0x1, -R3 ;  /* 0x000000013a3ad824 */ /* 0x000fe400078e0a03 */
[----:B------:R-:W-:-:S02]  /*15d50*/  IMAD.MOV R2, RZ, RZ, -R2 ;  /* 0x000000ffff027224 */ /* 0x000fc400078e0a02 */
[----:B------:R-:W-:Y:S02]  /*15d60*/  IMAD.MOV.U32 R80, RZ, RZ, R77 ;  /* 0x000000ffff507224 */ /* 0x000fe400078e004d */
[----:B------:R-:W-:Y:S02]  /*15d70*/  IMAD.MOV.U32 R77, RZ, RZ, R75 ;  /* 0x000000ffff4d7224 */ /* 0x000fe400078e004b */
[----:B------:R-:W-:Y:S01]  /*15d80*/  IMAD.MOV.U32 R75, RZ, RZ, R69 ;  /* 0x000000ffff4b7224 */ /* 0x000fe200078e0045 */
[----:B------:R-:W-:Y:S01]  /*15d90*/  ISETP.GT.U32.AND P5, PT, R3, R58, PT ;  /* 0x0000003a0300720c */ /* 0x000fe20003fa4070 */
[----:B------:R-:W-:Y:S01]  /*15da0*/  @!P3 IMAD.MOV R51, RZ, RZ, -R51 ;  /* 0x000000ffff33b224 */ /* 0x000fe200078e0a33 */
[----:B------:R-:W-:-:S11]  /*15db0*/  ISETP.GE.AND P3, PT, R88, RZ, PT ;  /* 0x000000ff5800720c */ /* 0x000fd60003f66270 */
[----:B------:R-:W-:Y:S02]  /*15dc0*/  @!P5 IMAD.IADD R58, R58, 0x1, -R3 ;  /* 0x000000013a3ad824 */ /* 0x000fe400078e0a03 */
[----:B------:R-:W-:Y:S01]  /*15dd0*/  @!P3 IMAD.MOV R53, RZ, RZ, -R53 ;  /* 0x000000ffff35b224 */ /* 0x000fe200078e0a35 */
[----:B------:R-:W-:Y:S02]  /*15de0*/  ISETP.GT.U32.AND P3, PT, R3, R57, PT ;  /* 0x000000390300720c */ /* 0x000fe40003f64070 */
[----:B------:R-:W-:Y:S01]  /*15df0*/  ISETP.GE.AND P2, PT, R85, RZ, PT ;  /* 0x000000ff5500720c */ /* 0x000fe20003f46270 */
[----:B------:R-:W-:Y:S02]  /*15e00*/  IMAD.MOV.U32 R85, RZ, RZ, R83 ;  /* 0x000000ffff557224 */ /* 0x000fe400078e0053 */
[----:B------:R-:W-:Y:S02]  /*15e10*/  IMAD.MOV.U32 R83, RZ, RZ, R81 ;  /* 0x000000ffff537224 */ /* 0x000fe400078e0051 */
[----:B------:R-:W-:-:S02]  /*15e20*/  IMAD.MOV.U32 R81, RZ, RZ, R78 ;  /* 0x000000ffff517224 */ /* 0x000fc400078e004e */
[----:B------:R-:W-:Y:S01]  /*15e30*/  IMAD.MOV.U32 R78, RZ, RZ, R76 ;  /* 0x000000ffff4e7224 */ /* 0x000fe200078e004c */
[----:B------:R-:W-:Y:S01]  /*15e40*/  ISETP.GE.AND P0, PT, R86, RZ, PT ;  /* 0x000000ff5600720c */ /* 0x000fe20003f06270 */
[----:B------:R-:W-:Y:S02]  /*15e50*/  IMAD.MOV.U32 R86, RZ, RZ, R77 ;  /* 0x000000ffff567224 */ /* 0x000fe400078e004d */
[----:B------:R-:W-:Y:S02]  /*15e60*/  IMAD.MOV.U32 R76, RZ, RZ, R71 ;  /* 0x000000ffff4c7224 */ /* 0x000fe400078e0047 */
[----:B------:R-:W-:Y:S02]  /*15e70*/  IMAD.MOV.U32 R87, RZ, RZ, R78 ;  /* 0x000000ffff577224 */ /* 0x000fe400078e004e */
[----:B------:R-:W-:Y:S02]  /*15e80*/  @!P3 IMAD.IADD R57, R57, 0x1, -R3 ;  /* 0x000000013939b824 */ /* 0x000fe400078e0a03 */
[----:B------:R-:W-:-:S02]  /*15e90*/  IMAD.MOV.U32 R88, RZ, RZ, R84 ;  /* 0x000000ffff587224 */ /* 0x000fc400078e0054 */
[----:B------:R-:W-:Y:S02]  /*15ea0*/  IMAD.MOV.U32 R95, RZ, RZ, R85 ;  /* 0x000000ffff5f7224 */ /* 0x000fe400078e0055 */
[----:B------:R-:W-:Y:S02]  /*15eb0*/  IMAD.MOV.U32 R97, RZ, RZ, R86 ;  /* 0x000000ffff617224 */ /* 0x000fe400078e0056 */
[----:B------:R-:W-:Y:S02]  /*15ec0*/  IMAD.MOV.U32 R85, RZ, RZ, R76 ;  /* 0x000000ffff557224 */ /* 0x000fe400078e004c */
[----:B------:R-:W-:Y:S02]  /*15ed0*/  IMAD.MOV.U32 R96, RZ, RZ, R87 ;  /* 0x000000ffff607224 */ /* 0x000fe400078e0057 */
[----:B------:R-:W-:Y:S01]  /*15ee0*/  IMAD.MOV.U32 R76, RZ, RZ, R62 ;  /* 0x000000ffff4c7224 */ /* 0x000fe200078e003e */
[----:B------:R-:W-:Y:S01]  /*15ef0*/  IABS R62, R88 ;  /* 0x00000058003e7213 */ /* 0x000fe20000000000 */
[----:B------:R-:W-:Y:S01]  /*15f00*/  @!P2 IMAD.MOV R57, RZ, RZ, -R57 ;  /* 0x000000ffff39a224 */ /* 0x000fe200078e0a39 */
[----:B------:R-:W-:Y:S01]  /*15f10*/  ISETP.GE.AND P2, PT, R88, RZ, PT ;  /* 0x000000ff5800720c */ /* 0x000fe20003f46270 */
[----:B------:R-:W-:-:S02]  /*15f20*/  IMAD.MOV.U32 R87, RZ, RZ, R251 ;  /* 0x000000ffff577224 */ /* 0x000fc400078e00fb */
[----:B------:R-:W-:Y:S02]  /*15f30*/  IMAD.MOV.U32 R84, RZ, RZ, R75 ;  /* 0x000000ffff547224 */ /* 0x000fe400078e004b */
[----:B------:R-:W-:Y:S01]  /*15f40*/  IMAD.MOV.U32 R75, RZ, RZ, R63 ;  /* 0x000000ffff4b7224 */ /* 0x000fe200078e003f */
[----:B------:R-:W-:Y:S01]  /*15f50*/  IABS R63, R90 ;  /* 0x0000005a003f7213 */ /* 0x000fe20000000000 */
[----:B------:R-:W-:Y:S02]  /*15f60*/  IMAD.MOV.U32 R91, RZ, RZ, R74 ;  /* 0x000000ffff5b7224 */ /* 0x000fe400078e004a */
[----:B---3--:R-:W-:Y:S02]  /*15f70*/  IMAD.MOV.U32 R69, RZ, RZ, R59 ;  /* 0x000000ffff457224 */ /* 0x008fe400078e003b */
[----:B------:R-:W-:Y:S02]  /*15f80*/  IMAD R59, R3, R2, R5 ;  /* 0x00000002033b7224 */ /* 0x000fe400078e0205 */
[----:B------:R-:W-:-:S04]  /*15f90*/  IMAD.HI.U32 R2, R4, R60, RZ ;  /* 0x0000003c04027227 */ /* 0x000fc800078e00ff */
[----:B------:R-:W-:-:S04]  /*15fa0*/  IMAD.MOV R2, RZ, RZ, -R2 ;  /* 0x000000ffff027224 */ /* 0x000fc800078e0a02 */
[----:B------:R-:W-:-:S05]  /*15fb0*/  IMAD R60, R3, R2, R60 ;  /* 0x00000002033c7224 */ /* 0x000fca00078e023c */
[----:B------:R-:W-:Y:S01]  /*15fc0*/  ISETP.GT.U32.AND P5, PT, R3, R60, PT ;  /* 0x0000003c0300720c */ /* 0x000fe20003fa4070 */
[----:B--2---:R-:W-:Y:S02]  /*15fd0*/  IMAD.MOV.U32 R71, RZ, RZ, R127 ;  /* 0x000000ffff477224 */ /* 0x004fe400078e007f */
[----:B------:R-:W2:Y:S01]  /*15fe0*/  LDL.LU R127, [R1+0x4e4] ;  /* 0x0004e400017f7983 */ /* 0x000ea20000300800 */
[----:B------:R-:W-:-:S03]  /*15ff0*/  IMAD.MOV.U32 R86, RZ, RZ, R128 ;  /* 0x000000ffff567224 */ /* 0x000fc600078e0080 */
[----:B------:R-:W3:Y:S04]  /*16000*/  LDL.LU R77, [R1+0x3fc] ;  /* 0x0003fc00014d7983 */ /* 0x000ee80000300800 */
[----:B------:R-:W4:Y:S02]  /*16010*/  LDL.LU R78, [R1+0x544] ;  /* 0x00054400014e7983 */ /* 0x000f240000300800 */
[--C-:B------:R-:W-:Y:S02]  /*16020*/  @!P5 IMAD.IADD R60, R60, 0x1, -R3.reuse ;  /* 0x000000013c3cd824 */ /* 0x100fe400078e0a03 */
[----:B------:R-:W3:Y:S03]  /*16030*/  LDL.LU R128, [R1+0x714] ;  /* 0x0007140001807983 */ /* 0x000ee60000300800 */
[----:B------:R-:W-:Y:S01]  /*16040*/  ISETP.GT.U32.AND P5, PT, R3, R60, PT ;  /* 0x0000003c0300720c */ /* 0x000fe20003fa4070 */
[----:B------:R-:W3:Y:S04]  /*16050*/  LDL.LU R251, [R1+0x5fc] ;  /* 0x0005fc0001fb7983 */ /* 0x000ee80000300800 */
[----:B------:R-:W2:Y:S04]  /*16060*/  LDL.LU R88, [R1+0x3d8] ;  /* 0x0003d80001587983 */ /* 0x000ea80000300800 */
[----:B------:R-:W4:Y:S04]  /*16070*/  LDL.LU R89, [R1+0x3dc] ;  /* 0x0003dc0001597983 */ /* 0x000f280000300800 */
[----:B------:R-:W-:Y:S01]  /*16080*/  @!P5 IMAD.IADD R60, R60, 0x1, -R3 ;  /* 0x000000013c3cd824 */ /* 0x000fe200078e0a03 */
[----:B------:R-:W-:Y:S01]  /*16090*/  ISETP.GE.AND P5, PT, R90, RZ, PT ;  /* 0x000000ff5a00720c */ /* 0x000fe20003fa6270 */
[----:B------:R-:W-:Y:S01]  /*160a0*/  IMAD.MOV.U32 R90, RZ, RZ, R75 ;  /* 0x000000ffff5a7224 */ /* 0x000fe200078e004b */
[----:B------:R-:W3:Y:S04]  /*160b0*/  LDL.LU R74, [R1+0x670] ;  /* 0x00067000014a7983 */ /* 0x000ee80000300800 */
[----:B------:R-:W2:Y:S01]  /*160c0*/  LDL.LU R75, [R1+0x4dc] ;  /* 0x0004dc00014b7983 */ /* 0x000ea20000300800 */
[----:B------:R-:W-:-:S02]  /*160d0*/  IMAD.MOV.U32 R105, RZ, RZ, R91 ;  /* 0x000000ffff697224 */ /* 0x000fc400078e005b */
[----:B------:R-:W-:Y:S01]  /*160e0*/  @!P0 IMAD.MOV R56, RZ, RZ, -R56 ;  /* 0x000000ffff388224 */ /* 0x000fe200078e0a38 */
[----:B------:R-:W-:Y:S02]  /*160f0*/  ISETP.GT.U32.AND P0, PT, R3, R59, PT ;  /* 0x0000003b0300720c */ /* 0x000fe40003f04070 */
[----:B------:R-:W-:Y:S02]  /*16100*/  ISETP.GE.AND P3, PT, R61, RZ, PT ;  /* 0x000000ff3d00720c */ /* 0x000fe40003f66270 */
[----:B------:R-:W-:-:S09]  /*16110*/  IABS R61, R61 ;  /* 0x0000003d003d7213 */ /* 0x000fd20000000000 */
[----:B------:R-:W-:Y:S02]  /*16120*/  @!P0 IMAD.IADD R59, R59, 0x1, -R3 ;  /* 0x000000013b3b8824 */ /* 0x000fe400078e0a03 */
[----:B------:R-:W-:-:S03]  /*16130*/  IMAD.HI.U32 R2, R4, R61, RZ ;  /* 0x0000003d04027227 */ /* 0x000fc600078e00ff */
[----:B------:R-:W-:Y:S01]  /*16140*/  ISETP.GT.U32.AND P0, PT, R3, R59, PT ;  /* 0x0000003b0300720c */ /* 0x000fe20003f04070 */
[----:B------:R-:W-:Y:S02]  /*16150*/  IMAD.MOV R2, RZ, RZ, -R2 ;  /* 0x000000ffff027224 */ /* 0x000fe400078e0a02 */
[----:B------:R-:W-:-:S04]  /*16160*/  IMAD.HI.U32 R6, R4, R62, RZ ;  /* 0x0000003e04067227 */ /* 0x000fc800078e00ff */
[----:B------:R-:W-:Y:S02]  /*16170*/  IMAD.MOV.U32 R98, RZ, RZ, R85 ;  /* 0x000000ffff627224 */ /* 0x000fe400078e0055 */
[----:B------:R-:W-:Y:S01]  /*16180*/  IMAD.MOV.U32 R85, RZ, RZ, R64 ;  /* 0x000000ffff557224 */ /* 0x000fe200078e0040 */
[----:B------:R-:W-:Y:S01]  /*16190*/  IABS R64, R99 ;  /* 0x0000006300407213 */ /* 0x000fe20000000000 */
[----:B------:R-:W-:Y:S02]  /*161a0*/  IMAD R61, R3, R2, R61 ;  /* 0x00000002033d7224 */ /* 0x000fe400078e023d */
[----:B------:R-:W-:-:S04]  /*161b0*/  IMAD.HI.U32 R5, R4, R63, RZ ;  /* 0x0000003f04057227 */ /* 0x000fc800078e00ff */
[----:B------:R-:W-:Y:S02]  /*161c0*/  IMAD.MOV R6, RZ, RZ, -R6 ;  /* 0x000000ffff067224 */ /* 0x000fe400078e0a06 */
[----:B------:R-:W-:Y:S01]  /*161d0*/  @!P0 IMAD.IADD R59, R59, 0x1, -R3 ;  /* 0x000000013b3b8824 */ /* 0x000fe200078e0a03 */
[C---:B------:R-:W-:Y:S01]  /*161e0*/  ISETP.GT.U32.AND P0, PT, R3.reuse, R61, PT ;  /* 0x0000003d0300720c */ /* 0x040fe20003f04070 */
[----:B------:R-:W-:Y:S02]  /*161f0*/  IMAD.MOV R5, RZ, RZ, -R5 ;  /* 0x000000ffff057224 */ /* 0x000fe400078e0a05 */
[----:B------:R-:W-:Y:S02]  /*16200*/  IMAD R62, R3, R6, R62 ;  /* 0x00000006033e7224 */ /* 0x000fe400078e023e */
[----:B------:R-:W-:-:S04]  /*16210*/  IMAD.HI.U32 R2, R4, R64, RZ ;  /* 0x0000004004027227 */ /* 0x000fc800078e00ff */
[C---:B------:R-:W-:Y:S02]  /*16220*/  IMAD R63, R3.reuse, R5, R63 ;  /* 0x00000005033f7224 */ /* 0x040fe400078e023f */
[----:B------:R-:W-:Y:S01]  /*16230*/  @!P4 IMAD.MOV R58, RZ, RZ, -R58 ;  /* 0x000000ffff3ac224 */ /* 0x000fe200078e0a3a */
[C---:B------:R-:W-:Y:S01]  /*16240*/  ISETP.GT.U32.AND P4, PT, R3.reuse, R62, PT ;  /* 0x0000003e0300720c */ /* 0x040fe20003f84070 */
[----:B------:R-:W-:Y:S02]  /*16250*/  IMAD.MOV R5, RZ, RZ, -R2 ;  /* 0x000000ffff057224 */ /* 0x000fe400078e0a02 */
[----:B------:R-:W-:Y:S01]  /*16260*/  @!P6 IMAD.MOV R59, RZ, RZ, -R59 ;  /* 0x000000ffff3be224 */ /* 0x000fe200078e0a3b */
[C---:B------:R-:W-:Y:S01]  /*16270*/  ISETP.GT.U32.AND P6, PT, R3.reuse, R63, PT ;  /* 0x0000003f0300720c */ /* 0x040fe20003fc4070 */
[----:B------:R-:W-:Y:S02]  /*16280*/  IMAD R64, R3, R5, R64 ;  /* 0x0000000503407224 */ /* 0x000fe400078e0240 */
[----:B------:R-:W-:-:S02]  /*16290*/  IMAD.MOV.U32 R94, RZ, RZ, R84 ;  /* 0x000000ffff5e7224 */ /* 0x000fc400078e0054 */
[----:B------:R-:W-:Y:S02]  /*162a0*/  IMAD.MOV.U32 R84, RZ, RZ, R79 ;  /* 0x000000ffff547224 */ /* 0x000fe400078e004f */
[----:B------:R-:W-:Y:S01]  /*162b0*/  @!P0 IMAD.IADD R61, R61, 0x1, -R3 ;  /* 0x000000013d3d8824 */ /* 0x000fe200078e0a03 */
[C---:B------:R-:W-:Y:S01]  /*162c0*/  ISETP.GT.U32.AND P0, PT, R3.reuse, R64, PT ;  /* 0x000000400300720c */ /* 0x040fe20003f04070 */
[----:B------:R-:W-:Y:S01]  /*162d0*/  IMAD.MOV.U32 R79, RZ, RZ, R65 ;  /* 0x000000ffff4f7224 */ /* 0x000fe200078e0041 */
[----:B------:R-:W-:Y:S01]  /*162e0*/  IABS R65, R95 ;  /* 0x0000005f00417213 */ /* 0x000fe20000000000 */
[----:B------:R-:W-:Y:S01]  /*162f0*/  @!P4 IMAD.IADD R62, R62, 0x1, -R3 ;  /* 0x000000013e3ec824 */ /* 0x000fe200078e0a03 */
[----:B------:R-:W-:Y:S01]  /*16300*/  ISETP.GT.U32.AND P4, PT, R3, R61, PT ;  /* 0x0000003d0300720c */ /* 0x000fe20003f84070 */
[----:B----4-:R-:W-:Y:S02]  /*16310*/  IMAD.MOV.U32 R100, RZ, RZ, R89 ;  /* 0x000000ffff647224 */ /* 0x010fe400078e0059 */
[----:B------:R-:W-:-:S04]  /*16320*/  IMAD.MOV.U32 R89, RZ, RZ, R87 ;  /* 0x000000ffff597224 */ /* 0x000fc800078e0057 */
[----:B------:R-:W-:Y:S02]  /*16330*/  IMAD.MOV.U32 R91, RZ, RZ, R89 ;  /* 0x000000ffff5b7224 */ /* 0x000fe400078e0059 */
[----:B--2---:R-:W-:Y:S02]  /*16340*/  IMAD.MOV.U32 R89, RZ, RZ, R75 ;  /* 0x000000ffff597224 */ /* 0x004fe400078e004b */
[----:B------:R-:W-:Y:S02]  /*16350*/  IMAD.MOV.U32 R75, RZ, RZ, R124 ;  /* 0x000000ffff4b7224 */ /* 0x000fe400078e007c */
[----:B------:R-:W2:Y:S01]  /*16360*/  LDL.LU R124, [R1+0x638] ;  /* 0x00063800017c7983 */ /* 0x000ea20000300800 */
[----:B------:R-:W-:-:S04]  /*16370*/  IMAD.HI.U32 R2, R4, R65, RZ ;  /* 0x0000004104027227 */ /* 0x000fc800078e00ff */
[----:B------:R-:W-:Y:S02]  /*16380*/  IMAD.MOV.U32 R92, RZ, RZ, R73 ;  /* 0x000000ffff5c7224 */ /* 0x000fe400078e0049 */
[----:B------:R-:W-:Y:S01]  /*16390*/  IMAD.MOV.U32 R73, RZ, RZ, R66 ;  /* 0x000000ffff497224 */ /* 0x000fe200078e0042 */
[----:B------:R-:W-:Y:S01]  /*163a0*/  IABS R66, R94 ;  /* 0x0000005e00427213 */ /* 0x000fe20000000000 */
[--C-:B------:R-:W-:Y:S02]  /*163b0*/  @!P6 IMAD.IADD R63, R63, 0x1, -R3.reuse ;  /* 0x000000013f3fe824 */ /* 0x100fe400078e0a03 */
[----:B------:R-:W-:Y:S02]  /*163c0*/  IMAD.MOV R2, RZ, RZ, -R2 ;  /* 0x000000ffff027224 */ /* 0x000fe400078e0a02 */
[----:B------:R-:W-:Y:S02]  /*163d0*/  @!P0 IMAD.IADD R64, R64, 0x1, -R3 ;  /* 0x0000000140408824 */ /* 0x000fe400078e0a03 */
[----:B------:R-:W-:Y:S01]  /*163e0*/  @!P1 IMAD.MOV R60, RZ, RZ, -R60 ;  /* 0x000000ffff3c9224 */ /* 0x000fe200078e0a3c */
[C---:B------:R-:W-:Y:S01]  /*163f0*/  ISETP.GT.U32.AND P1, PT, R3.reuse, R63, PT ;  /* 0x0000003f0300720c */ /* 0x040fe20003f24070 */
[----:B------:R-:W-:-:S02]  /*16400*/  IMAD R65, R3, R2, R65 ;  /* 0x0000000203417224 */ /* 0x000fc400078e0241 */
[----:B------:R-:W-:Y:S01]  /*16410*/  IMAD.HI.U32 R2, R4, R66, RZ ;  /* 0x0000004204027227 */ /* 0x000fe200078e00ff */
[----:B------:R-:W-:-:S03]  /*16420*/  ISETP.GT.U32.AND P0, PT, R3, R64, PT ;  /* 0x000000400300720c */ /* 0x000fc60003f04070 */
[----:B------:R-:W-:Y:S01]  /*16430*/  @!P4 IMAD.IADD R61, R61, 0x1, -R3 ;  /* 0x000000013d3dc824 */ /* 0x000fe200078e0a03 */
[----:B------:R-:W-:Y:S01]  /*16440*/  ISETP.GT.U32.AND P4, PT, R3, R65, PT ;  /* 0x000000410300720c */ /* 0x000fe20003f84070 */
[----:B------:R-:W-:-:S04]  /*16450*/  IMAD.MOV R2, RZ, RZ, -R2 ;  /* 0x000000ffff027224 */ /* 0x000fc800078e0a02 */
[----:B------:R-:W-:Y:S02]  /*16460*/  IMAD R66, R3, R2, R66 ;  /* 0x0000000203427224 */ /* 0x000fe400078e0242 */
[--C-:B------:R-:W-:Y:S02]  /*16470*/  @!P1 IMAD.IADD R63, R63, 0x1, -R3.reuse ;  /* 0x000000013f3f9824 */ /* 0x100fe400078e0a03 */
[----:B------:R-:W-:Y:S01]  /*16480*/  IMAD.MOV.U32 R101, RZ, RZ, R88 ;  /* 0x000000ffff657224 */ /* 0x000fe200078e0058 */
[----:B------:R-:W-:Y:S01]  /*16490*/  ISETP.GT.U32.AND P1, PT, R3, R66, PT ;  /* 0x000000420300720c */ /* 0x000fe20003f24070 */
[----:B------:R-:W-:Y:S02]  /*164a0*/  IMAD.MOV.U32 R88, RZ, RZ, R86 ;  /* 0x000000ffff587224 */ /* 0x000fe400078e0056 */
[----:B------:R-:W-:Y:S02]  /*164b0*/  IMAD.MOV.U32 R86, RZ, RZ, R84 ;  /* 0x000000ffff567224 */ /* 0x000fe400078e0054 */
[----:B------:R-:W-:Y:S01]  /*164c0*/  @!P0 IMAD.IADD R64, R64, 0x1, -R3 ;  /* 0x0000000140408824 */ /* 0x000fe200078e0a03 */
[----:B------:R-:W-:Y:S01]  /*164d0*/  ISETP.GE.AND P0, PT, R95, RZ, PT ;  /* 0x000000ff5f00720c */ /* 0x000fe20003f06270 */
[----:B------:R-:W-:Y:S01]  /*164e0*/  IMAD.MOV.U32 R84, RZ, RZ, R71 ;  /* 0x000000ffff547224 */ /* 0x000fe200078e0047 */
[----:B------:R-:W4:Y:S01]  /*164f0*/  LDL.LU R95, [R1+0x3f8] ;  /* 0x0003f800015f7983 */ /* 0x000f220000300800 */
[----:B------:R-:W-:Y:S01]  /*16500*/  @!P4 IMAD.IADD R65, R65, 0x1, -R3 ;  /* 0x000000014141c824 */ /* 0x000fe200078e0a03 */
[----:B------:R-:W-:Y:S01]  /*16510*/  ISETP.GE.AND P4, PT, R94, RZ, PT ;  /* 0x000000ff5e00720c */ /* 0x000fe20003f86270 */
[----:B------:R-:W-:Y:S01]  /*16520*/  IMAD.MOV.U32 R71, RZ, RZ, R68 ;  /* 0x000000ffff477224 */ /* 0x000fe200078e0044 */
[----:B------:R-:W-:Y:S01]  /*16530*/  IABS R68, R97 ;  /* 0x0000006100447213 */ /* 0x000fe20000000000 */
[----:B------:R-:W4:Y:S01]  /*16540*/  LDL.LU R94, [R1+0x3f4] ;  /* 0x0003f400015e7983 */ /* 0x000f220000300800 */
[----:B------:R-:W-:-:S02]  /*16550*/  IMAD.MOV.U32 R87, RZ, RZ, R85 ;  /* 0x000000ffff577224 */ /* 0x000fc400078e0055 */
[----:B------:R-:W-:Y:S02]  /*16560*/  IMAD.MOV.U32 R85, RZ, RZ, R83 ;  /* 0x000000ffff557224 */ /* 0x000fe400078e0053 */
[----:B------:R-:W-:Y:S01]  /*16570*/  IMAD.MOV.U32 R83, RZ, RZ, R69 ;  /* 0x000000ffff537224 */ /* 0x000fe200078e0045 */
[----:B------:R-:W-:Y:S01]  /*16580*/  IABS R69, R96 ;  /* 0x0000006000457213 */ /* 0x000fe20000000000 */
[----:B------:R-:W-:Y:S01]  /*16590*/  IMAD.HI.U32 R5, R4, R68, RZ ;  /* 0x0000004404057227 */ /* 0x000fe200078e00ff */
[----:B------:R-:W-:-:S03]  /*165a0*/  ISETP.GT.U32.AND P6, PT, R3, R62, PT ;  /* 0x0000003e0300720c */ /* 0x000fc60003fc4070 */
[----:B------:R-:W-:Y:S01]  /*165b0*/  @!P1 IMAD.IADD R66, R66, 0x1, -R3 ;  /* 0x0000000142429824 */ /* 0x000fe200078e0a03 */
[----:B------:R-:W-:Y:S01]  /*165c0*/  ISETP.GT.U32.AND P1, PT, R3, R65, PT ;  /* 0x000000410300720c */ /* 0x000fe20003f24070 */
[----:B------:R-:W-:-:S04]  /*165d0*/  IMAD.HI.U32 R2, R4, R69, RZ ;  /* 0x0000004504027227 */ /* 0x000fc800078e00ff */
[----:B------:R-:W-:Y:S02]  /*165e0*/  IMAD.MOV R5, RZ, RZ, -R5 ;  /* 0x000000ffff057224 */ /* 0x000fe400078e0a05 */
[----:B------:R-:W-:Y:S02]  /*165f0*/  IMAD.MOV R2, RZ, RZ, -R2 ;  /* 0x000000ffff027224 */ /* 0x000fe400078e0a02 */
[C---:B------:R-:W-:Y:S02]  /*16600*/  IMAD R68, R3.reuse, R5, R68 ;  /* 0x0000000503447224 */ /* 0x040fe400078e0244 */
[C---:B------:R-:W-:Y:S02]  /*16610*/  IMAD R69, R3.reuse, R2, R69 ;  /* 0x0000000203457224 */ /* 0x040fe400078e0245 */
[----:B------:R-:W-:Y:S01]  /*16620*/  @!P5 IMAD.MOV R63, RZ, RZ, -R63 ;  /* 0x000000ffff3fd224 */ /* 0x000fe200078e0a3f */
[----:B------:R-:W-:Y:S01]  /*16630*/  ISETP.GT.U32.AND P5, PT, R3, R68, PT ;  /* 0x000000440300720c */ /* 0x000fe20003fa4070 */
[--C-:B------:R-:W-:Y:S01]  /*16640*/  @!P6 IMAD.IADD R62, R62, 0x1, -R3.reuse ;  /* 0x000000013e3ee824 */ /* 0x100fe200078e0a03 */
[----:B------:R-:W-:Y:S01]  /*16650*/  ISETP.GE.AND P6, PT, R99, RZ, PT ;  /* 0x000000ff6300720c */ /* 0x000fe20003fc6270 */
[----:B------:R-:W-:Y:S01]  /*16660*/  @!P1 IMAD.IADD R65, R65, 0x1, -R3 ;  /* 0x0000000141419824 */ /* 0x000fe200078e0a03 */
[----:B------:R-:W-:Y:S01]  /*16670*/  ISETP.GT.U32.AND P1, PT, R3, R69, PT ;  /* 0x000000450300720c */ /* 0x000fe20003f24070 */
[----:B------:R-:W-:-:S02]  /*16680*/  IMAD.MOV.U32 R93, RZ, RZ, R72 ;  /* 0x000000ffff5d7224 */ /* 0x000fc400078e0048 */
[----:B------:R-:W-:Y:S02]  /*16690*/  IMAD.MOV.U32 R72, RZ, RZ, R67 ;  /* 0x000000ffff487224 */ /* 0x000fe400078e0043 */
[----:B------:R-:W-:Y:S02]  /*166a0*/  IMAD.MOV.U32 R108, RZ, RZ, R93 ;  /* 0x000000ffff6c7224 */ /* 0x000fe400078e005d */
[----:B------:R-:W-:Y:S02]  /*166b0*/  IMAD.MOV.U32 R93, RZ, RZ, R72 ;  /* 0x000000ffff5d7224 */ /* 0x000fe400078e0048 */
[----:B------:R-:W-:Y:S01]  /*166c0*/  IMAD.MOV.U32 R72, RZ, RZ, R71 ;  /* 0x000000ffff487224 */ /* 0x000fe200078e0047 */
[----:B------:R-:W-:Y:S01]  /*166d0*/  IABS R71, R100 ;  /* 0x0000006400477213 */ /* 0x000fe20000000000 */
[----:B------:R-:W-:Y:S02]  /*166e0*/  @!P5 IMAD.IADD R68, R68, 0x1, -R3 ;  /* 0x000000014444d824 */ /* 0x000fe400078e0a03 */
[----:B------:R-:W-:Y:S01]  /*166f0*/  IMAD.MOV.U32 R102, RZ, RZ, R92 ;  /* 0x000000ffff667224 */ /* 0x000fe200078e005c */
[----:B------:R-:W-:Y:S01]  /*16700*/  IABS R67, R98 ;  /* 0x0000006200437213 */ /* 0x000fe20000000000 */
[----:B------:R-:W-:-:S02]  /*16710*/  IMAD.MOV.U32 R92, RZ, RZ, R84 ;  /* 0x000000ffff5c7224 */ /* 0x000fc400078e0054 */
[----:B------:R-:W-:Y:S01]  /*16720*/  @!P6 IMAD.MOV R64, RZ, RZ, -R64 ;  /* 0x000000ffff40e224 */ /* 0x000fe200078e0a40 */
[----:B------:R-:W-:Y:S01]  /*16730*/  ISETP.GE.AND P6, PT, R98, RZ, PT ;  /* 0x000000ff6200720c */ /* 0x000fe20003fc6270 */
[----:B---3--:R-:W-:Y:S02]  /*16740*/  IMAD.MOV.U32 R84, RZ, RZ, R74 ;  /* 0x000000ffff547224 */ /* 0x008fe400078e004a */
[----:B------:R-:W-:Y:S02]  /*16750*/  IMAD.MOV.U32 R74, RZ, RZ, R127 ;  /* 0x000000ffff4a7224 */ /* 0x000fe400078e007f */
[----:B------:R-:W-:Y:S02]  /*16760*/  IMAD.MOV.U32 R98, RZ, RZ, R88 ;  /* 0x000000ffff627224 */ /* 0x000fe400078e0058 */
[----:B------:R-:W-:Y:S01]  /*16770*/  @!P1 IMAD.IADD R69, R69, 0x1, -R3 ;  /* 0x0000000145459824 */ /* 0x000fe200078e0a03 */
[----:B------:R-:W-:Y:S01]  /*16780*/  ISETP.GT.U32.AND P1, PT, R3, R68, PT ;  /* 0x000000440300720c */ /* 0x000fe20003f24070 */
[----:B------:R-:W-:-:S02]  /*16790*/  IMAD.MOV.U32 R127, RZ, RZ, R126 ;  /* 0x000000ffff7f7224 */ /* 0x000fc400078e007e */
[----:B------:R-:W-:Y:S01]  /*167a0*/  IMAD.MOV.U32 R88, RZ, RZ, R87 ;  /* 0x000000ffff587224 */ /* 0x000fe200078e0057 */
[----:B------:R-:W3:Y:S01]  /*167b0*/  LDL.LU R126, [R1+0x614] ;  /* 0x00061400017e7983 */ /* 0x000ee20000300800 */
[----:B------:R-:W-:-:S04]  /*167c0*/  IMAD.HI.U32 R2, R4, R71, RZ ;  /* 0x0000004704027227 */ /* 0x000fc800078e00ff */
[----:B------:R-:W-:Y:S02]  /*167d0*/  IMAD.MOV.U32 R87, RZ, RZ, R78 ;  /* 0x000000ffff577224 */ /* 0x000fe400078e004e */
[----:B------:R-:W3:Y:S01]  /*167e0*/  LDL.LU R78, [R1+0x400] ;  /* 0x00040000014e7983 */ /* 0x000ee20000300800 */
[----:B------:R-:W-:Y:S02]  /*167f0*/  IMAD.MOV R2, RZ, RZ, -R2 ;  /* 0x000000ffff027224 */ /* 0x000fe400078e0a02 */
[----:B------:R-:W-:Y:S01]  /*16800*/  @!P3 IMAD.MOV R61, RZ, RZ, -R61 ;  /* 0x000000ffff3db224 */ /* 0x000fe200078e0a3d */
[C---:B------:R-:W-:Y:S01]  /*16810*/  ISETP.GT.U32.AND P3, PT, R3.reuse, R66, PT ;  /* 0x000000420300720c */ /* 0x040fe20003f64070 */
[----:B------:R-:W-:Y:S02]  /*16820*/  IMAD R71, R3, R2, R71 ;  /* 0x0000000203477224 */ /* 0x000fe400078e0247 */
[----:B------:R-:W-:-:S03]  /*16830*/  @!P1 IMAD.IADD R68, R68, 0x1, -R3 ;  /* 0x0000000144449824 */ /* 0x000fc600078e0a03 */
[----:B------:R-:W-:Y:S01]  /*16840*/  ISETP.GT.U32.AND P1, PT, R3, R71, PT ;  /* 0x000000470300720c */ /* 0x000fe20003f24070 */
[----:B------:R-:W-:Y:S02]  /*16850*/  IMAD.MOV.U32 R106, RZ, RZ, R90 ;  /* 0x000000ffff6a7224 */ /* 0x000fe400078e005a */
        /* <DEDUP_REMOVED lines=9> */
[----:B------:R-:W-:Y:S01]  /*168f0*/  @!P1 IMAD.IADD R71, R71, 0x1, -R3 ;  /* 0x0000000147479824 */ /* 0x000fe200078e0a03 */
[----:B------:R-:W-:Y:S01]  /*16900*/  ISETP.GE.AND P1, PT, R100, RZ, PT ;  /* 0x000000ff6400720c */ /* 0x000fe20003f26270 */
[----:B------:R-:W-:Y:S02]  /*16910*/  IMAD.MOV.U32 R100, RZ, RZ, R85 ;  /* 0x000000ffff647224 */ /* 0x000fe400078e0055 */
[----:B--2---:R-:W-:-:S02]  /*16920*/  IMAD.MOV.U32 R77, RZ, RZ, R124 ;  /* 0x000000ffff4d7224 */ /* 0x004fc400078e007c */
[----:B------:R-:W2:Y:S04]  /*16930*/  LDL.LU R124, [R1+0x4ec] ;  /* 0x0004ec00017c7983 */ /* 0x000ea80000300800 */
[----:B------:R-:W2:Y:S01]  /*16940*/  LDL.LU R85, [R1+0x4c4] ;  /* 0x0004c40001557983 */ /* 0x000ea20000300800 */
[----:B------:R-:W-:-:S04]  /*16950*/  IMAD.HI.U32 R6, R4, R67, RZ ;  /* 0x0000004304067227 */ /* 0x000fc800078e00ff */
[----:B------:R-:W-:-:S04]  /*16960*/  IMAD.MOV R6, RZ, RZ, -R6 ;  /* 0x000000ffff067224 */ /* 0x000fc800078e0a06 */
[----:B------:R-:W-:Y:S02]  /*16970*/  IMAD R67, R3, R6, R67 ;  /* 0x0000000603437224 */ /* 0x000fe400078e0243 */
[----:B------:R-:W-:-:S03]  /*16980*/  @!P2 IMAD.MOV R62, RZ, RZ, -R62 ;  /* 0x000000ffff3ea224 */ /* 0x000fc600078e0a3e */
[----:B------:R-:W-:Y:S02]  /*16990*/  ISETP.GT.U32.AND P2, PT, R3, R67, PT ;  /* 0x000000430300720c */ /* 0x000fe40003f44070 */
[----:B------:R-:W-:-:S05]  /*169a0*/  IABS R70, R101 ;  /* 0x0000006500467213 */ /* 0x000fca0000000000 */
[----:B------:R-:W-:-:S06]  /*169b0*/  IMAD.HI.U32 R5, R4, R70, RZ ;  /* 0x0000004604057227 */ /* 0x000fcc00078e00ff */
[----:B------:R-:W-:-:S05]  /*169c0*/  @!P2 IMAD.IADD R67, R67, 0x1, -R3 ;  /* 0x000000014343a824 */ /* 0x000fca00078e0a03 */
[----:B------:R-:W-:Y:S01]  /*169d0*/  ISETP.GT.U32.AND P5, PT, R3, R67, PT ;  /* 0x000000430300720c */ /* 0x000fe20003fa4070 */
[----:B------:R-:W-:-:S04]  /*169e0*/  IMAD.MOV R5, RZ, RZ, -R5 ;  /* 0x000000ffff057224 */ /* 0x000fc800078e0a05 */
[----:B------:R-:W-:Y:S01]  /*169f0*/  IMAD R70, R3, R5, R70 ;  /* 0x0000000503467224 */ /* 0x000fe200078e0246 */
[----:B------:R-:W-:Y:S01]  /*16a00*/  ISETP.GE.AND P2, PT, R96, RZ, PT ;  /* 0x000000ff6000720c */ /* 0x000fe20003f46270 */
[----:B------:R-:W-:Y:S02]  /*16a10*/  IMAD.MOV.U32 R96, RZ, RZ, R91 ;  /* 0x000000ffff607224 */ /* 0x000fe400078e005b */
[----:B------:R-:W-:-:S04]  /*16a20*/  IMAD.MOV.U32 R91, RZ, RZ, R81 ;  /* 0x000000ffff5b7224 */ /* 0x000fc800078e0051 */
[----:B------:R-:W-:Y:S01]  /*16a30*/  @!P5 IMAD.IADD R67, R67, 0x1, -R3 ;  /* 0x000000014343d824 */ /* 0x000fe200078e0a03 */
[----:B------:R-:W-:Y:S01]  /*16a40*/  ISETP.GT.U32.AND P5, PT, R3, R70, PT ;  /* 0x000000460300720c */ /* 0x000fe20003fa4070 */
[----:B------:R-:W-:Y:S02]  /*16a50*/  IMAD.MOV.U32 R81, RZ, RZ, R76 ;  /* 0x000000ffff517224 */ /* 0x000fe400078e004c */
[----:B------:R-:W-:Y:S01]  /*16a60*/  IMAD.MOV.U32 R76, RZ, RZ, R72 ;  /* 0x000000ffff4c7224 */ /* 0x000fe200078e0048 */
[----:B------:R-:W-:Y:S01]  /*16a70*/  IABS R72, R106 ;  /* 0x0000006a00487213 */ /* 0x000fe20000000000 */
[----:B----4-:R-:W-:Y:S02]  /*16a80*/  IMAD.MOV.U32 R103, RZ, RZ, R95 ;  /* 0x000000ffff677224 */ /* 0x010fe400078e005f */
[----:B------:R-:W-:Y:S02]  /*16a90*/  IMAD.MOV.U32 R107, RZ, RZ, R94 ;  /* 0x000000ffff6b7224 */ /* 0x000fe400078e005e */
[----:B------:R-:W-:-:S04]  /*16aa0*/  IMAD.HI.U32 R2, R4, R72, RZ ;  /* 0x0000004804027227 */ /* 0x000fc800078e00ff */
[----:B------:R-:W-:Y:S02]  /*16ab0*/  IMAD.MOV.U32 R95, RZ, RZ, R92 ;  /* 0x000000ffff5f7224 */ /* 0x000fe400078e005c */
[----:B------:R-:W-:Y:S02]  /*16ac0*/  IMAD.MOV.U32 R92, RZ, RZ, R86 ;  /* 0x000000ffff5c7224 */ /* 0x000fe400078e0056 */
[----:B------:R-:W-:Y:S02]  /*16ad0*/  IMAD.MOV.U32 R94, RZ, RZ, R82 ;  /* 0x000000ffff5e7224 */ /* 0x000fe400078e0052 */
[----:B------:R-:W-:Y:S01]  /*16ae0*/  IMAD.MOV.U32 R82, RZ, RZ, R75 ;  /* 0x000000ffff527224 */ /* 0x000fe200078e004b */
[----:B------:R-:W-:Y:S01]  /*16af0*/  IABS R75, R108 ;  /* 0x0000006c004b7213 */ /* 0x000fe20000000000 */
[----:B------:R-:W-:Y:S01]  /*16b00*/  IMAD.MOV.U32 R86, RZ, RZ, R74 ;  /* 0x000000ffff567224 */ /* 0x000fe200078e004a */
[----:B------:R-:W-:Y:S01]  /*16b10*/  IABS R74, R102 ;  /* 0x00000066004a7213 */ /* 0x000fe20000000000 */
[----:B------:R-:W-:Y:S01]  /*16b20*/  @!P0 IMAD.MOV R65, RZ, RZ, -R65 ;  /* 0x000000ffff418224 */ /* 0x000fe200078e0a41 */
[----:B------:R-:W-:Y:S01]  /*16b30*/  ISETP.GT.U32.AND P0, PT, R3, R69, PT ;  /* 0x000000450300720c */ /* 0x000fe20003f04070 */
[----:B------:R-:W-:-:S02]  /*16b40*/  @!P5 IMAD.IADD R70, R70, 0x1, -R3 ;  /* 0x000000014646d824 */ /* 0x000fc400078e0a03 */
[----:B------:R-:W-:Y:S02]  /*16b50*/  IMAD.MOV R2, RZ, RZ, -R2 ;  /* 0x000000ffff027224 */ /* 0x000fe400078e0a02 */
[----:B------:R-:W-:Y:S01]  /*16b60*/  @!P4 IMAD.MOV R66, RZ, RZ, -R66 ;  /* 0x000000ffff42c224 */ /* 0x000fe200078e0a42 */
[C---:B------:R-:W-:Y:S01]  /*16b70*/  ISETP.GT.U32.AND P4, PT, R3.reuse, R70, PT ;  /* 0x000000460300720c */ /* 0x040fe20003f84070 */
[----:B------:R-:W-:Y:S02]  /*16b80*/  IMAD R72, R3, R2, R72 ;  /* 0x0000000203487224 */ /* 0x000fe400078e0248 */
[----:B------:R-:W-:-:S04]  /*16b90*/  IMAD.HI.U32 R5, R4, R74, RZ ;  /* 0x0000004a04057227 */ /* 0x000fc800078e00ff */
[----:B------:R-:W-:-:S04]  /*16ba0*/  IMAD.HI.U32 R2, R4, R75, RZ ;  /* 0x0000004b04027227 */ /* 0x000fc800078e00ff */
[----:B------:R-:W-:Y:S02]  /*16bb0*/  IMAD.MOV R5, RZ, RZ, -R5 ;  /* 0x000000ffff057224 */ /* 0x000fe400078e0a05 */
[----:B------:R-:W-:Y:S01]  /*16bc0*/  IMAD.MOV R2, RZ, RZ, -R2 ;  /* 0x000000ffff027224 */ /* 0x000fe200078e0a02 */
[----:B------:R-:W-:Y:S01]  /*16bd0*/  ISETP.GT.U32.AND P5, PT, R3, R72, PT ;  /* 0x000000480300720c */ /* 0x000fe20003fa4070 */
[----:B------:R-:W-:Y:S01]  /*16be0*/  @!P0 IMAD.IADD R69, R69, 0x1, -R3 ;  /* 0x0000000145458824 */ /* 0x000fe200078e0a03 */
[----:B------:R-:W-:Y:S01]  /*16bf0*/  IABS R73, R105 ;  /* 0x0000006900497213 */ /* 0x000fe20000000000 */
[C---:B------:R-:W-:Y:S02]  /*16c00*/  IMAD R74, R3.reuse, R5, R74 ;  /* 0x00000005034a7224 */ /* 0x040fe400078e024a */
[C---:B------:R-:W-:Y:S02]  /*16c10*/  IMAD R75, R3.reuse, R2, R75 ;  /* 0x00000002034b7224 */ /* 0x040fe400078e024b */
[----:B------:R-:W-:Y:S01]  /*16c20*/  @!P2 IMAD.MOV R69, RZ, RZ, -R69 ;  /* 0x000000ffff45a224 */ /* 0x000fe200078e0a45 */
[C---:B------:R-:W-:Y:S01]  /*16c30*/  ISETP.GT.U32.AND P2, PT, R3.reuse, R74, PT ;  /* 0x0000004a0300720c */ /* 0x040fe20003f44070 */
[----:B------:R-:W-:Y:S01]  /*16c40*/  @!P4 IMAD.IADD R70, R70, 0x1, -R3 ;  /* 0x000000014646c824 */ /* 0x000fe200078e0a03 */
[----:B------:R-:W-:Y:S01]  /*16c50*/  ISETP.GT.U32.AND P4, PT, R3, R75, PT ;  /* 0x0000004b0300720c */ /* 0x000fe20003f84070 */
[----:B------:R-:W-:-:S02]  /*16c60*/  IMAD.MOV.U32 R104, RZ, RZ, R99 ;  /* 0x000000ffff687224 */ /* 0x000fc400078e0063 */
[----:B------:R-:W-:Y:S01]  /*16c70*/  IMAD.HI.U32 R6, R4, R73, RZ ;  /* 0x0000004904067227 */ /* 0x000fe200078e00ff */
[----:B------:R-:W-:-:S03]  /*16c80*/  ISETP.GE.AND P0, PT, R101, RZ, PT ;  /* 0x000000ff6500720c */ /* 0x000fc60003f06270 */
[----:B------:R-:W-:Y:S02]  /*16c90*/  IMAD.MOV.U32 R99, RZ, RZ, R97 ;  /* 0x000000ffff637224 */ /* 0x000fe400078e0061 */
[----:B------:R-:W-:Y:S02]  /*16ca0*/  IMAD.MOV.U32 R97, RZ, RZ, R86 ;  /* 0x000000ffff617224 */ /* 0x000fe400078e0056 */
[----:B------:R-:W-:Y:S01]  /*16cb0*/  IMAD.MOV.U32 R86, RZ, RZ, R76 ;  /* 0x000000ffff567224 */ /* 0x000fe200078e004c */
[----:B------:R-:W-:Y:S01]  /*16cc0*/  IABS R76, R107 ;  /* 0x0000006b004c7213 */ /* 0x000fe20000000000 */
[----:B------:R-:W-:Y:S01]  /*16cd0*/  @!P6 IMAD.MOV R67, RZ, RZ, -R67 ;  /* 0x000000ffff43e224 */ /* 0x000fe200078e0a43 */
[----:B------:R-:W-:Y:S01]  /*16ce0*/  ISETP.GT.U32.AND P6, PT, R3, R71, PT ;  /* 0x000000470300720c */ /* 0x000fe20003fc4070 */
[----:B------:R-:W-:Y:S02]  /*16cf0*/  IMAD.MOV R6, RZ, RZ, -R6 ;  /* 0x000000ffff067224 */ /* 0x000fe400078e0a06 */
[----:B------:R-:W-:-:S02]  /*16d00*/  @!P5 IMAD.IADD R72, R72, 0x1, -R3 ;  /* 0x000000014848d824 */ /* 0x000fc400078e0a03 */
[C---:B------:R-:W-:Y:S02]  /*16d10*/  IMAD R73, R3.reuse, R6, R73 ;  /* 0x0000000603497224 */ /* 0x040fe400078e0249 */
[----:B------:R-:W-:Y:S01]  /*16d20*/  IMAD.HI.U32 R5, R4, R76, RZ ;  /* 0x0000004c04057227 */ /* 0x000fe200078e00ff */
[----:B------:R-:W-:-:S03]  /*16d30*/  ISETP.GT.U32.AND P5, PT, R3, R72, PT ;  /* 0x000000480300720c */ /* 0x000fc60003fa4070 */
[----:B------:R-:W-:Y:S01]  /*16d40*/  @!P3 IMAD.MOV R68, RZ, RZ, -R68 ;  /* 0x000000ffff44b224 */ /* 0x000fe200078e0a44 */
[----:B------:R-:W-:Y:S01]  /*16d50*/  ISETP.GT.U32.AND P3, PT, R3, R73, PT ;  /* 0x000000490300720c */ /* 0x000fe20003f64070 */
[----:B------:R-:W-:Y:S02]  /*16d60*/  IMAD.MOV R5, RZ, RZ, -R5 ;  /* 0x000000ffff057224 */ /* 0x000fe400078e0a05 */
[--C-:B------:R-:W-:Y:S02]  /*16d70*/  @!P2 IMAD.IADD R74, R74, 0x1, -R3.reuse ;  /* 0x000000014a4aa824 */ /* 0x100fe400078e0a03 */
[--C-:B------:R-:W-:Y:S02]  /*16d80*/  @!P4 IMAD.IADD R75, R75, 0x1, -R3.reuse ;  /* 0x000000014b4bc824 */ /* 0x100fe400078e0a03 */
[----:B---3--:R-:W-:Y:S02]  /*16d90*/  IMAD.MOV.U32 R101, RZ, RZ, R78 ;  /* 0x000000ffff657224 */ /* 0x008fe400078e004e */
[----:B------:R-:W-:Y:S01]  /*16da0*/  @!P6 IMAD.IADD R71, R71, 0x1, -R3 ;  /* 0x000000014747e824 */ /* 0x000fe200078e0a03 */
[C---:B------:R-:W-:Y:S01]  /*16db0*/  ISETP.GT.U32.AND P4, PT, R3.reuse, R75, PT ;  /* 0x0000004b0300720c */ /* 0x040fe20003f84070 */
[----:B------:R-:W-:-:S02]  /*16dc0*/  IMAD R76, R3, R5, R76 ;  /* 0x00000005034c7224 */ /* 0x000fc400078e024c */
[----:B------:R-:W-:Y:S01]  /*16dd0*/  @!P0 IMAD.MOV R70, RZ, RZ, -R70 ;  /* 0x000000ffff468224 */ /* 0x000fe200078e0a46 */
[C---:B------:R-:W-:Y:S01]  /*16de0*/  ISETP.GT.U32.AND P0, PT, R3.reuse, R74, PT ;  /* 0x0000004a0300720c */ /* 0x040fe20003f04070 */
[----:B------:R-:W-:Y:S01]  /*16df0*/  @!P1 IMAD.MOV R71, RZ, RZ, -R71 ;  /* 0x000000ffff479224 */ /* 0x000fe200078e0a47 */
[----:B------:R-:W-:Y:S01]  /*16e00*/  ISETP.GE.AND P6, PT, R106, RZ, PT ;  /* 0x000000ff6a00720c */ /* 0x000fe20003fc6270 */
[----:B------:R-:W-:Y:S01]  /*16e10*/  IMAD.MOV.U32 R106, RZ, RZ, R101 ;  /* 0x000000ffff6a7224 */ /* 0x000fe200078e0065 */
[----:B------:R-:W-:Y:S01]  /*16e20*/  ISETP.GT.U32.AND P1, PT, R3, R76, PT ;  /* 0x0000004c0300720c */ /* 0x000fe20003f24070 */
[----:B------:R-:W-:Y:S02]  /*16e30*/  IMAD.MOV.U32 R101, RZ, RZ, R100 ;  /* 0x000000ffff657224 */ /* 0x000fe400078e0064 */
[----:B------:R-:W-:Y:S02]  /*16e40*/  IMAD.MOV.U32 R100, RZ, RZ, R99 ;  /* 0x000000ffff647224 */ /* 0x000fe400078e0063 */
[----:B------:R-:W-:-:S02]  /*16e50*/  IMAD.MOV.U32 R99, RZ, RZ, R98 ;  /* 0x000000ffff637224 */ /* 0x000fc400078e0062 */
[----:B------:R-:W-:Y:S02]  /*16e60*/  IMAD.MOV.U32 R98, RZ, RZ, R91 ;  /* 0x000000ffff627224 */ /* 0x000fe400078e005b */
[--C-:B------:R-:W-:Y:S01]  /*16e70*/  @!P5 IMAD.IADD R72, R72, 0x1, -R3.reuse ;  /* 0x000000014848d824 */ /* 0x100fe200078e0a03 */
[----:B------:R-:W-:Y:S01]  /*16e80*/  ISETP.GE.AND P5, PT, R105, RZ, PT ;  /* 0x000000ff6900720c */ /* 0x000fe20003fa6270 */
[----:B------:R-:W-:Y:S01]  /*16e90*/  @!P3 IMAD.IADD R73, R73, 0x1, -R3 ;  /* 0x000000014949b824 */ /* 0x000fe200078e0a03 */
[----:B------:R-:W-:Y:S01]  /*16ea0*/  ISETP.GE.AND P3, PT, R102, RZ, PT ;  /* 0x000000ff6600720c */ /* 0x000fe20003f66270 */
[----:B------:R-:W-:Y:S01]  /*16eb0*/  IMAD.MOV.U32 R105, RZ, RZ, R101 ;  /* 0x000000ffff697224 */ /* 0x000fe200078e0065 */
[----:B------:R-:W3:Y:S01]  /*16ec0*/  LDL.LU R91, [R1+0x530] ;  /* 0x00053000015b7983 */ /* 0x000ee20000300800 */
[----:B------:R-:W-:Y:S02]  /*16ed0*/  IMAD.MOV.U32 R101, RZ, RZ, R100 ;  /* 0x000000ffff657224 */ /* 0x000fe400078e0064 */
[----:B------:R-:W-:-:S02]  /*16ee0*/  IMAD.MOV.U32 R102, RZ, RZ, R98 ;  /* 0x000000ffff667224 */ /* 0x000fc400078e0062 */
[----:B------:R-:W-:Y:S01]  /*16ef0*/  IMAD.MOV.U32 R78, RZ, RZ, R77 ;  /* 0x000000ffff4e7224 */ /* 0x000fe200078e004d */
[----:B------:R-:W-:Y:S01]  /*16f00*/  IABS R77, R103 ;  /* 0x00000067004d7213 */ /* 0x000fe20000000000 */
[--C-:B------:R-:W-:Y:S01]  /*16f10*/  @!P0 IMAD.IADD R74, R74, 0x1, -R3.reuse ;  /* 0x000000014a4a8824 */ /* 0x100fe200078e0a03 */
[----:B------:R-:W-:Y:S01]  /*16f20*/  ISETP.GE.AND P0, PT, R107, RZ, PT ;  /* 0x000000ff6b00720c */ /* 0x000fe20003f06270 */
[----:B------:R-:W-:Y:S01]  /*16f30*/  @!P4 IMAD.IADD R75, R75, 0x1, -R3 ;  /* 0x000000014b4bc824 */ /* 0x000fe200078e0a03 */
[----:B------:R-:W-:Y:S01]  /*16f40*/  ISETP.GE.AND P4, PT, R103, RZ, PT ;  /* 0x000000ff6700720c */ /* 0x000fe20003f86270 */
[----:B------:R-:W-:Y:S02]  /*16f50*/  IMAD.MOV.U32 R107, RZ, RZ, R102 ;  /* 0x000000ffff6b7224 */ /* 0x000fe400078e0066 */
[----:B------:R-:W-:Y:S02]  /*16f60*/  IMAD.MOV.U32 R103, RZ, RZ, R101 ;  /* 0x000000ffff677224 */ /* 0x000fe400078e0065 */
[----:B------:R-:W-:-:S02]  /*16f70*/  IMAD.MOV.U32 R102, RZ, RZ, R93 ;  /* 0x000000ffff667224 */ /* 0x000fc400078e005d */
[----:B------:R-:W-:Y:S01]  /*16f80*/  IMAD.MOV.U32 R98, RZ, RZ, R78 ;  /* 0x000000ffff627224 */ /* 0x000fe200078e004e */
[----:B------:R-:W-:Y:S01]  /*16f90*/  IABS R78, R104 ;  /* 0x00000068004e7213 */ /* 0x000fe20000000000 */
[----:B------:R-:W-:Y:S01]  /*16fa0*/  @!P1 IMAD.IADD R76, R76, 0x1, -R3 ;  /* 0x000000014c4c9824 */ /* 0x000fe200078e0a03 */
[----:B------:R-:W-:Y:S01]  /*16fb0*/  ISETP.GE.AND P1, PT, R104, RZ, PT ;  /* 0x000000ff6800720c */ /* 0x000fe20003f26270 */
        /* <DEDUP_REMOVED lines=10> */
[----:B--2---:R-:W-:Y:S02]  /*17060*/  IMAD.MOV.U32 R100, RZ, RZ, R124 ;  /* 0x000000ffff647224 */ /* 0x004fe400078e007c */
[----:B------:R-:W2:Y:S01]  /*17070*/  LDL.LU R124, [R1+0x59c] ;  /* 0x00059c00017c7983 */ /* 0x000ea20000300800 */
[----:B------:R-:W-:-:S03]  /*17080*/  IMAD.MOV.U32 R86, RZ, RZ, R85 ;  /* 0x000000ffff567224 */ /* 0x000fc600078e0055 */
[----:B------:R-:W4:Y:S04]  /*17090*/  LDL.LU R92, [R1+0x540] ;  /* 0x00054000015c7983 */ /* 0x000f280000300800 */
[----:B------:R-:W3:Y:S01]  /*170a0*/  LDL.LU R85, [R1+0x4c0] ;  /* 0x0004c00001557983 */ /* 0x000ee20000300800 */
[----:B------:R-:W-:-:S04]  /*170b0*/  IMAD.HI.U32 R2, R4, R77, RZ ;  /* 0x0000004d04027227 */ /* 0x000fc800078e00ff */
[----:B------:R-:W-:Y:S01]  /*170c0*/  IMAD.MOV R2, RZ, RZ, -R2 ;  /* 0x000000ffff027224 */ /* 0x000fe200078e0a02 */
[----:B------:R-:W-:-:S03]  /*170d0*/  ISETP.GT.U32.AND P2, PT, R3, R73, PT ;  /* 0x000000490300720c */ /* 0x000fc60003f44070 */
[----:B------:R-:W-:Y:S02]  /*170e0*/  IMAD R77, R3, R2, R77 ;  /* 0x00000002034d7224 */ /* 0x000fe400078e024d */
[----:B------:R-:W-:-:S04]  /*170f0*/  IMAD.HI.U32 R2, R4, R78, RZ ;  /* 0x0000004e04027227 */ /* 0x000fc800078e00ff */
[----:B------:R-:W-:-:S04]  /*17100*/  IMAD.MOV R2, RZ, RZ, -R2 ;  /* 0x000000ffff027224 */ /* 0x000fc800078e0a02 */
[----:B------:R-:W-:Y:S02]  /*17110*/  IMAD R78, R3, R2, R78 ;  /* 0x00000002034e7224 */ /* 0x000fe400078e024e */
[----:B------:R-:W-:Y:S02]  /*17120*/  @!P3 IMAD.MOV R74, RZ, RZ, -R74 ;  /* 0x000000ffff4ab224 */ /* 0x000fe400078e0a4a */
[----:B------:R-:W-:Y:S01]  /*17130*/  @!P2 IMAD.IADD R73, R73, 0x1, -R3 ;  /* 0x000000014949a824 */ /* 0x000fe200078e0a03 */
[C---:B------:R-:W-:Y:S01]  /*17140*/  ISETP.GT.U32.AND P3, PT, R3.reuse, R78, PT ;  /* 0x0000004e0300720c */ /* 0x040fe20003f64070 */
[----:B------:R-:W-:Y:S01]  /*17150*/  @!P6 IMAD.MOV R72, RZ, RZ, -R72 ;  /* 0x000000ffff48e224 */ /* 0x000fe200078e0a48 */
[----:B------:R-:W-:Y:S01]  /*17160*/  ISETP.GE.AND P6, PT, R108, RZ, PT ;  /* 0x000000ff6c00720c */ /* 0x000fe20003fc6270 */
[----:B------:R-:W-:Y:S01]  /*17170*/  @!P5 IMAD.MOV R73, RZ, RZ, -R73 ;  /* 0x000000ffff49d224 */ /* 0x000fe200078e0a49 */
[----:B------:R-:W-:Y:S01]  /*17180*/  ISETP.GT.U32.AND P5, PT, R3, R76, PT ;  /* 0x0000004c0300720c */ /* 0x000fe20003fa4070 */
[----:B------:R-:W-:Y:S01]  /*17190*/  IMAD.MOV.U32 R93, RZ, RZ, R79 ;  /* 0x000000ffff5d7224 */ /* 0x000fe200078e004f */
[----:B------:R-:W-:-:S07]  /*171a0*/  IABS R79, R106 ;  /* 0x0000006a004f7213 */ /* 0x000fce0000000000 */
[----:B------:R-:W-:Y:S02]  /*171b0*/  @!P3 IMAD.IADD R78, R78, 0x1, -R3 ;  /* 0x000000014e4eb824 */ /* 0x000fe400078e0a03 */
[----:B------:R-:W-:Y:S01]  /*171c0*/  @!P6 IMAD.MOV R75, RZ, RZ, -R75 ;  /* 0x000000ffff4be224 */ /* 0x000fe200078e0a4b */
[----:B------:R-:W-:Y:S01]  /*171d0*/  ISETP.GE.AND P6, PT, R106, RZ, PT ;  /* 0x000000ff6a00720c */ /* 0x000fe20003fc6270 */
[----:B------:R-:W-:Y:S01]  /*171e0*/  @!P5 IMAD.IADD R76, R76, 0x1, -R3 ;  /* 0x000000014c4cd824 */ /* 0x000fe200078e0a03 */
[----:B------:R-:W-:Y:S01]  /*171f0*/  ISETP.GT.U32.AND P3, PT, R3, R78, PT ;  /* 0x0000004e0300720c */ /* 0x000fe20003f64070 */
[----:B------:R-:W-:Y:S01]  /*17200*/  IMAD.MOV.U32 R106, RZ, RZ, R103 ;  /* 0x000000ffff6a7224 */ /* 0x000fe200078e0067 */
[----:B------:R-:W-:Y:S02]  /*17210*/  IABS R80, R105 ;  /* 0x0000006900507213 */ /* 0x000fe40000000000 */
[----:B------:R-:W-:Y:S01]  /*17220*/  ISETP.GE.AND P5, PT, R105, RZ, PT ;  /* 0x000000ff6900720c */ /* 0x000fe20003fa6270 */
[----:B------:R-:W-:-:S02]  /*17230*/  IMAD.MOV.U32 R105, RZ, RZ, R86 ;  /* 0x000000ffff697224 */ /* 0x000fc400078e0056 */
[----:B------:R-:W-:Y:S01]  /*17240*/  IMAD.MOV.U32 R108, RZ, RZ, R104 ;  /* 0x000000ffff6c7224 */ /* 0x000fe200078e0068 */
[----:B------:R-:W2:Y:S01]  /*17250*/  LDL.LU R86, [R1+0x660] ;  /* 0x0006600001567983 */ /* 0x000ea20000300800 */
[----:B------:R-:W-:Y:S02]  /*17260*/  IMAD.MOV.U32 R103, RZ, RZ, R102 ;  /* 0x000000ffff677224 */ /* 0x000fe400078e0066 */
[----:B------:R-:W-:Y:S02]  /*17270*/  IMAD.MOV.U32 R102, RZ, RZ, R82 ;  /* 0x000000ffff667224 */ /* 0x000fe400078e0052 */
[----:B------:R-:W-:Y:S02]  /*17280*/  IMAD.MOV.U32 R114, RZ, RZ, R106 ;  /* 0x000000ffff727224 */ /* 0x000fe400078e006a */
[----:B------:R-:W-:Y:S02]  /*17290*/  IMAD.MOV.U32 R106, RZ, RZ, R105 ;  /* 0x000000ffff6a7224 */ /* 0x000fe400078e0069 */
[----:B------:R-:W-:-:S02]  /*172a0*/  @!P0 IMAD.MOV R76, RZ, RZ, -R76 ;  /* 0x000000ffff4c8224 */ /* 0x000fc400078e0a4c */
[----:B------:R-:W-:Y:S01]  /*172b0*/  IMAD.MOV.U32 R112, RZ, RZ, R106 ;  /* 0x000000ffff707224 */ /* 0x000fe200078e006a */
[----:B------:R-:W-:Y:S01]  /*172c0*/  ISETP.GE.AND P0, PT, R108, RZ, PT ;  /* 0x000000ff6c00720c */ /* 0x000fe20003f06270 */
[----:B------:R-:W-:Y:S01]  /*172d0*/  IMAD.MOV.U32 R106, RZ, RZ, R89 ;  /* 0x000000ffff6a7224 */ /* 0x000fe200078e0059 */
[----:B------:R-:W-:Y:S01]  /*172e0*/  IABS R82, R107 ;  /* 0x0000006b00527213 */ /* 0x000fe20000000000 */
[----:B------:R-:W-:Y:S01]  /*172f0*/  @!P3 IMAD.IADD R78, R78, 0x1, -R3 ;  /* 0x000000014e4eb824 */ /* 0x000fe200078e0a03 */
[----:B------:R-:W-:Y:S01]  /*17300*/  ISETP.GE.AND P3, PT, R107, RZ, PT ;  /* 0x000000ff6b00720c */ /* 0x000fe20003f66270 */
[----:B---3--:R-:W-:Y:S02]  /*17310*/  IMAD.MOV.U32 R104, RZ, RZ, R85 ;  /* 0x000000ffff687224 */ /* 0x008fe400078e0055 */
[----:B------:R-:W-:Y:S02]  /*17320*/  IMAD.MOV.U32 R85, RZ, RZ, R81 ;  /* 0x000000ffff557224 */ /* 0x000fe400078e0051 */
[----:B------:R-:W-:-:S02]  /*17330*/  IMAD.MOV.U32 R105, RZ, RZ, R104 ;  /* 0x000000ffff697224 */ /* 0x000fc400078e0068 */
[----:B------:R-:W-:Y:S01]  /*17340*/  IMAD.MOV.U32 R104, RZ, RZ, R102 ;  /* 0x000000ffff687224 */ /* 0x000fe200078e0066 */
[----:B------:R-:W-:Y:S01]  /*17350*/  IABS R81, R108 ;  /* 0x0000006c00517213 */ /* 0x000fe20000000000 */
[----:B------:R-:W3:Y:S04]  /*17360*/  LDL.LU R102, [R1+0x658] ;  /* 0x0006580001667983 */ /* 0x000ee80000300800 */
[----:B------:R-:W4:Y:S04]  /*17370*/  LDL.LU R89, [R1+0x6c0] ;  /* 0x0006c00001597983 */ /* 0x000f280000300800 */
[----:B------:R-:W2:Y:S04]  /*17380*/  LDL.LU R108, [R1+0x500] ;  /* 0x00050000016c7983 */ /* 0x000ea80000300800 */
        /* <DEDUP_REMOVED lines=8> */
[----:B------:R-:W-:-:S13]  /*17410*/  ISETP.GT.U32.AND P2, PT, R3, R79, PT ;  /* 0x0000004f0300720c */ /* 0x000fda0003f44070 */
[----:B------:R-:W-:-:S05]  /*17420*/  @!P2 IMAD.IADD R79, R79, 0x1, -R3 ;  /* 0x000000014f4fa824 */ /* 0x000fca00078e0a03 */
[----:B------:R-:W-:Y:S01]  /*17430*/  ISETP.GT.U32.AND P2, PT, R3, R79, PT ;  /* 0x0000004f0300720c */ /* 0x000fe20003f44070 */
[----:B------:R-:W-:Y:S02]  /*17440*/  IMAD.MOV.U32 R109, RZ, RZ, R104 ;  /* 0x000000ffff6d7224 */ /* 0x000fe400078e0068 */
[----:B------:R-:W-:Y:S02]  /*17450*/  IMAD.MOV.U32 R113, RZ, RZ, R105 ;  /* 0x000000ffff717224 */ /* 0x000fe400078e0069 */
[----:B------:R-:W-:Y:S02]  /*17460*/  IMAD.MOV.U32 R104, RZ, RZ, R100 ;  /* 0x000000ffff687224 */ /* 0x000fe400078e0064 */
[----:B------:R-:W-:Y:S02]  /*17470*/  IMAD.MOV.U32 R105, RZ, RZ, R96 ;  /* 0x000000ffff697224 */ /* 0x000fe400078e0060 */
[----:B------:R-:W-:-:S04]  /*17480*/  IMAD.MOV.U32 R96, RZ, RZ, R90 ;  /* 0x000000ffff607224 */ /* 0x000fc800078e005a */
[----:B------:R-:W-:Y:S02]  /*17490*/  @!P2 IMAD.IADD R79, R79, 0x1, -R3 ;  /* 0x000000014f4fa824 */ /* 0x000fe400078e0a03 */
[----:B------:R-:W-:Y:S01]  /*174a0*/  IMAD.MOV.U32 R90, RZ, RZ, R83 ;  /* 0x000000ffff5a7224 */ /* 0x000fe200078e0053 */
[----:B------:R-:W-:Y:S01]  /*174b0*/  IABS R83, R109 ;  /* 0x0000006d00537213 */ /* 0x000fe20000000000 */
[----:B------:R-:W-:Y:S01]  /*174c0*/  @!P6 IMAD.MOV R79, RZ, RZ, -R79 ;  /* 0x000000ffff4fe224 */ /* 0x000fe200078e0a4f */
[----:B------:R-:W-:Y:S01]  /*174d0*/  ISETP.GE.AND P6, PT, R109, RZ, PT ;  /* 0x000000ff6d00720c */ /* 0x000fe20003fc6270 */
[----:B------:R-:W-:Y:S02]  /*174e0*/  IMAD.MOV.U32 R111, RZ, RZ, R101 ;  /* 0x000000ffff6f7224 */ /* 0x000fe400078e0065 */
[----:B------:R-:W-:Y:S02]  /*174f0*/  IMAD.MOV.U32 R110, RZ, RZ, R104 ;  /* 0x000000ffff6e7224 */ /* 0x000fe400078e0068 */
[----:B------:R-:W-:-:S02]  /*17500*/  IMAD.MOV.U32 R119, RZ, RZ, R111 ;  /* 0x000000ffff777224 */ /* 0x000fc400078e006f */
[----:B------:R-:W-:Y:S02]  /*17510*/  IMAD.MOV.U32 R111, RZ, RZ, R110 ;  /* 0x000000ffff6f7224 */ /* 0x000fe400078e006e */
[----:B------:R-:W-:Y:S02]  /*17520*/  IMAD.MOV.U32 R101, RZ, RZ, R94 ;  /* 0x000000ffff657224 */ /* 0x000fe400078e005e */
[----:B------:R-:W-:Y:S02]  /*17530*/  IMAD.MOV.U32 R118, RZ, RZ, R111 ;  /* 0x000000ffff767224 */ /* 0x000fe400078e006f */
[----:B---3--:R-:W-:Y:S02]  /*17540*/  IMAD.MOV.U32 R104, RZ, RZ, R102 ;  /* 0x000000ffff687224 */ /* 0x008fe400078e0066 */
[----:B------:R-:W-:Y:S02]  /*17550*/  IMAD.MOV.U32 R102, RZ, RZ, R93 ;  /* 0x000000ffff667224 */ /* 0x000fe400078e005d */
[----:B----4-:R-:W-:-:S04]  /*17560*/  IMAD.MOV.U32 R109, RZ, RZ, R107 ;  /* 0x000000ffff6d7224 */ /* 0x010fc800078e006b */
[----:B------:R-:W-:Y:S02]  /*17570*/  IMAD.MOV.U32 R110, RZ, RZ, R109 ;  /* 0x000000ffff6e7224 */ /* 0x000fe400078e006d */
[----:B--2---:R-:W-:Y:S02]  /*17580*/  IMAD.MOV.U32 R109, RZ, RZ, R108 ;  /* 0x000000ffff6d7224 */ /* 0x004fe400078e006c */
[----:B------:R-:W-:Y:S02]  /*17590*/  IMAD.MOV.U32 R108, RZ, RZ, R106 ;  /* 0x000000ffff6c7224 */ /* 0x000fe400078e006a */
[----:B------:R-:W-:Y:S01]  /*175a0*/  IMAD.MOV.U32 R107, RZ, RZ, R103 ;  /* 0x000000ffff6b7224 */ /* 0x000fe200078e0067 */
[----:B------:R-:W2:Y:S01]  /*175b0*/  LDL.LU R106, [R1+0x700] ;  /* 0x00070000016a7983 */ /* 0x000ea20000300800 */
        /* <DEDUP_REMOVED lines=8> */
[----:B------:R-:W3:Y:S01]  /*17640*/  LDL.LU R101, [R1+0x5c4] ;  /* 0x0005c40001657983 */ /* 0x000ee20000300800 */
[----:B------:R-:W-:-:S04]  /*17650*/  IMAD.HI.U32 R2, R4, R80, RZ ;  /* 0x0000005004027227 */ /* 0x000fc800078e00ff */
[----:B------:R-:W-:-:S04]  /*17660*/  IMAD.MOV R2, RZ, RZ, -R2 ;  /* 0x000000ffff027224 */ /* 0x000fc800078e0a02 */
[----:B------:R-:W-:Y:S02]  /*17670*/  IMAD R80, R3, R2, R80 ;  /* 0x0000000203507224 */ /* 0x000fe400078e0250 */
[----:B------:R-:W-:-:S03]  /*17680*/  @!P4 IMAD.MOV R77, RZ, RZ, -R77 ;  /* 0x000000ffff4dc224 */ /* 0x000fc600078e0a4d */
[----:B------:R-:W-:Y:S01]  /*17690*/  ISETP.GT.U32.AND P4, PT, R3, R80, PT ;  /* 0x000000500300720c */ /* 0x000fe20003f84070 */
[----:B------:R-:W-:-:S04]  /*176a0*/  IMAD.HI.U32 R5, R4, R81, RZ ;  /* 0x0000005104057227 */ /* 0x000fc800078e00ff */
[----:B------:R-:W-:-:S04]  /*176b0*/  IMAD.HI.U32 R2, R4, R82, RZ ;  /* 0x0000005204027227 */ /* 0x000fc800078e00ff */
[----:B------:R-:W-:-:S04]  /*176c0*/  IMAD.MOV R5, RZ, RZ, -R5 ;  /* 0x000000ffff057224 */ /* 0x000fc800078e0a05 */
[----:B------:R-:W-:Y:S02]  /*176d0*/  @!P4 IMAD.IADD R80, R80, 0x1, -R3 ;  /* 0x000000015050c824 */ /* 0x000fe400078e0a03 */
[----:B------:R-:W-:Y:S02]  /*176e0*/  IMAD.MOV R2, RZ, RZ, -R2 ;  /* 0x000000ffff027224 */ /* 0x000fe400078e0a02 */
[C---:B------:R-:W-:Y:S01]  /*176f0*/  IMAD R81, R3.reuse, R5, R81 ;  /* 0x0000000503517224 */ /* 0x040fe200078e0251 */
[----:B------:R-:W-:Y:S01]  /*17700*/  ISETP.GT.U32.AND P4, PT, R3, R80, PT ;  /* 0x000000500300720c */ /* 0x000fe20003f84070 */
[----:B------:R-:W-:-:S04]  /*17710*/  IMAD.HI.U32 R5, R4, R83, RZ ;  /* 0x0000005304057227 */ /* 0x000fc800078e00ff */
[C---:B------:R-:W-:Y:S02]  /*17720*/  IMAD R82, R3.reuse, R2, R82 ;  /* 0x0000000203527224 */ /* 0x040fe400078e0252 */
[----:B------:R-:W-:Y:S02]  /*17730*/  IMAD.MOV R5, RZ, RZ, -R5 ;  /* 0x000000ffff057224 */ /* 0x000fe400078e0a05 */
[----:B------:R-:W-:Y:S01]  /*17740*/  @!P1 IMAD.MOV R78, RZ, RZ, -R78 ;  /* 0x000000ffff4e9224 */ /* 0x000fe200078e0a4e */
[C---:B------:R-:W-:Y:S01]  /*17750*/  ISETP.GT.U32.AND P1, PT, R3.reuse, R82, PT ;  /* 0x000000520300720c */ /* 0x040fe20003f24070 */
[----:B------:R-:W-:Y:S02]  /*17760*/  IMAD R83, R3, R5, R83 ;  /* 0x0000000503537224 */ /* 0x000fe400078e0253 */
[----:B------:R-:W-:-:S03]  /*17770*/  @!P4 IMAD.IADD R80, R80, 0x1, -R3 ;  /* 0x000000015050c824 */ /* 0x000fc600078e0a03 */
[----:B------:R-:W-:-:S07]  /*17780*/  ISETP.GT.U32.AND P4, PT, R3, R83, PT ;  /* 0x000000530300720c */ /* 0x000fce0003f84070 */
[----:B------:R-:W-:-:S05]  /*17790*/  @!P1 IMAD.IADD R82, R82, 0x1, -R3 ;  /* 0x0000000152529824 */ /* 0x000fca00078e0a03 */
[----:B------:R-:W-:Y:S01]  /*177a0*/  ISETP.GT.U32.AND P1, PT, R3, R82, PT ;  /* 0x000000520300720c */ /* 0x000fe20003f24070 */
[----:B------:R-:W-:-:S05]  /*177b0*/  @!P4 IMAD.IADD R83, R83, 0x1, -R3 ;  /* 0x000000015353c824 */ /* 0x000fca00078e0a03 */
[----:B------:R-:W-:Y:S01]  /*177c0*/  ISETP.GT.U32.AND P4, PT, R3, R83, PT ;  /* 0x000000530300720c */ /* 0x000fe20003f84070 */
[----:B------:R-:W-:Y:S02]  /*177d0*/  IMAD.MOV.U32 R93, RZ, RZ, R91 ;  /* 0x000000ffff5d7224 */ /* 0x000fe400078e005b */
[----:B------:R-:W-:-:S04]  /*177e0*/  IMAD.MOV.U32 R91, RZ, RZ, R86 ;  /* 0x000000ffff5b7224 */ /* 0x000fc800078e0056 */
[----:B------:R-:W-:Y:S01]  /*177f0*/  @!P1 IMAD.IADD R82, R82, 0x1, -R3 ;  /* 0x0000000152529824 */ /* 0x000fe200078e0a03 */
[----:B------:R-:W-:-:S03]  /*17800*/  IABS R86, R113 ;  /* 0x0000007100567213 */ /* 0x000fc60000000000 */
[----:B------:R-:W-:Y:S01]  /*17810*/  @!P3 IMAD.MOV R82, RZ, RZ, -R82 ;  /* 0x000000ffff52b224 */ /* 0x000fe200078e0a52 */
[----:B------:R-:W-:Y:S01]  /*17820*/  ISETP.GE.AND P3, PT, R113, RZ, PT ;  /* 0x000000ff7100720c */ /* 0x000fe20003f66270 */
[----:B------:R-:W-:Y:S02]  /*17830*/  @!P4 IMAD.IADD R83, R83, 0x1, -R3 ;  /* 0x000000015353c824 */ /* 0x000fe400078e0a03 */
        /* <DEDUP_REMOVED lines=12> */
[----:B------:R-:W-:Y:S01]  /*17900*/  IMAD.MOV.U32 R92, RZ, RZ, R87 ;  /* 0x000000ffff5c7224 */ /* 0x000fe200078e0057 */
[----:B------:R-:W-:Y:S01]  /*17910*/  IABS R87, R112 ;  /* 0x0000007000577213 */ /* 0x000fe20000000000 */
[----:B------:R-:W-:Y:S01]  /*17920*/  IMAD.MOV.U32 R113, RZ, RZ, R110 ;  /* 0x000000ffff717224 */ /* 0x000fe200078e006e */
[----:B------:R-:W-:Y:S01]  /*17930*/  ISETP.GE.AND P4, PT, R112, RZ, PT ;  /* 0x000000ff7000720c */ /* 0x000fe20003f86270 */
[----:B------:R-:W-:-:S02]  /*17940*/  IMAD.MOV.U32 R112, RZ, RZ, R104 ;  /* 0x000000ffff707224 */ /* 0x000fc400078e0068 */
[----:B------:R-:W-:Y:S02]  /*17950*/  IMAD.MOV.U32 R110, RZ, RZ, R108 ;  /* 0x000000ffff6e7224 */ /* 0x000fe400078e006c */
[----:B------:R-:W-:Y:S02]  /*17960*/  IMAD.MOV.U32 R104, RZ, RZ, R99 ;  /* 0x000000ffff687224 */ /* 0x000fe400078e0063 */
[----:B------:R-:W-:Y:S02]  /*17970*/  IMAD.MOV.U32 R108, RZ, RZ, R105 ;  /* 0x000000ffff6c7224 */ /* 0x000fe400078e0069 */
[----:B------:R-:W-:Y:S02]  /*17980*/  IMAD.MOV.U32 R105, RZ, RZ, R95 ;  /* 0x000000ffff697224 */ /* 0x000fe400078e005f */
[----:B---3--:R-:W-:Y:S02]  /*17990*/  IMAD.MOV.U32 R103, RZ, RZ, R101 ;  /* 0x000000ffff677224 */ /* 0x008fe400078e0065 */
[----:B------:R-:W-:-:S02]  /*179a0*/  IMAD.MOV.U32 R101, RZ, RZ, R124 ;  /* 0x000000ffff657224 */ /* 0x000fc400078e007c */
[----:B------:R-:W3:Y:S04]  /*179b0*/  LDL.LU R124, [R1+0x734] ;  /* 0x00073400017c7983 */ /* 0x000ee80000300800 */
[----:B------:R-:W4:Y:S04]  /*179c0*/  LDL.LU R109, [R1+0x568] ;  /* 0x00056800016d7983 */ /* 0x000f280000300800 */
[----:B------:R-:W3:Y:S04]  /*179d0*/  LDL.LU R99, [R1+0x654] ;  /* 0x0006540001637983 */ /* 0x000ee80000300800 */
[----:B------:R-:W4:Y:S01]  /*179e0*/  LDL.LU R95, [R1+0x640] ;  /* 0x00064000015f7983 */ /* 0x000f220000300800 */
[----:B------:R-:W-:-:S05]  /*179f0*/  IABS R84, R115 ;  /* 0x0000007300547213 */ /* 0x000fca0000000000 */
[----:B------:R-:W-:Y:S01]  /*17a00*/  IMAD.HI.U32 R2, R4, R84, RZ ;  /* 0x0000005404027227 */ /* 0x000fe200078e00ff */
[----:B------:R-:W-:-:S03]  /*17a10*/  IABS R85, R114 ;  /* 0x0000007200557213 */ /* 0x000fc60000000000 */
[----:B------:R-:W-:Y:S01]  /*17a20*/  IMAD.MOV R2, RZ, RZ, -R2 ;  /* 0x000000ffff027224 */ /* 0x000fe200078e0a02 */
[----:B------:R-:W-:-:S03]  /*17a30*/  ISETP.GT.U32.AND P2, PT, R3, R81, PT ;  /* 0x000000510300720c */ /* 0x000fc60003f44070 */
[----:B------:R-:W-:Y:S02]  /*17a40*/  IMAD R84, R3, R2, R84 ;  /* 0x0000000203547224 */ /* 0x000fe400078e0254 */
[----:B------:R-:W-:-:S04]  /*17a50*/  IMAD.HI.U32 R2, R4, R85, RZ ;  /* 0x0000005504027227 */ /* 0x000fc800078e00ff */
[----:B------:R-:W-:-:S04]  /*17a60*/  IMAD.MOV R2, RZ, RZ, -R2 ;  /* 0x000000ffff027224 */ /* 0x000fc800078e0a02 */
[----:B------:R-:W-:Y:S02]  /*17a70*/  IMAD R85, R3, R2, R85 ;  /* 0x0000000203557224 */ /* 0x000fe400078e0255 */
[----:B------:R-:W-:Y:S02]  /*17a80*/  @!P2 IMAD.IADD R81, R81, 0x1, -R3 ;  /* 0x000000015151a824 */ /* 0x000fe400078e0a03 */
[----:B------:R-:W-:Y:S01]  /*17a90*/  @!P5 IMAD.MOV R80, RZ, RZ, -R80 ;  /* 0x000000ffff50d224 */ /* 0x000fe200078e0a50 */
[C---:B------:R-:W-:Y:S02]  /*17aa0*/  ISETP.GT.U32.AND P5, PT, R3.reuse, R84, PT ;  /* 0x000000540300720c */ /* 0x040fe40003fa4070 */
[C---:B------:R-:W-:Y:S02]  /*17ab0*/  ISETP.GT.U32.AND P1, PT, R3.reuse, R85, PT ;  /* 0x000000550300720c */ /* 0x040fe40003f24070 */
[----:B------:R-:W-:Y:S01]  /*17ac0*/  ISETP.GT.U32.AND P2, PT, R3, R81, PT ;  /* 0x000000510300720c */ /* 0x000fe20003f44070 */
[----:B------:R-:W-:-:S08]  /*17ad0*/  IMAD.HI.U32 R2, R4, R87, RZ ;  /* 0x0000005704027227 */ /* 0x000fd000078e00ff */
[--C-:B------:R-:W-:Y:S02]  /*17ae0*/  @!P5 IMAD.IADD R84, R84, 0x1, -R3.reuse ;  /* 0x000000015454d824 */ /* 0x100fe400078e0a03 */
[--C-:B------:R-:W-:Y:S02]  /*17af0*/  @!P1 IMAD.IADD R85, R85, 0x1, -R3.reuse ;  /* 0x0000000155559824 */ /* 0x100fe400078e0a03 */
[----:B------:R-:W-:Y:S01]  /*17b00*/  @!P2 IMAD.IADD R81, R81, 0x1, -R3 ;  /* 0x000000015151a824 */ /* 0x000fe200078e0a03 */
[C---:B------:R-:W-:Y:S01]  /*17b10*/  ISETP.GT.U32.AND P5, PT, R3.reuse, R84, PT ;  /* 0x000000540300720c */ /* 0x040fe20003fa4070 */
[----:B------:R-:W-:Y:S01]  /*17b20*/  IMAD.MOV R2, RZ, RZ, -R2 ;  /* 0x000000ffff027224 */ /* 0x000fe200078e0a02 */
[----:B------:R-:W-:Y:S01]  /*17b30*/  ISETP.GT.U32.AND P1, PT, R3, R85, PT ;  /* 0x000000550300720c */ /* 0x000fe20003f24070 */
[----:B------:R-:W-:-:S04]  /*17b40*/  IMAD.HI.U32 R5, R4, R86, RZ ;  /* 0x0000005604057227 */ /* 0x000fc800078e00ff */
[----:B------:R-:W-:Y:S01]  /*17b50*/  @!P0 IMAD.MOV R81, RZ, RZ, -R81 ;  /* 0x000000ffff518224 */ /* 0x000fe200078e0a51 */
[----:B------:R-:W-:Y:S01]  /*17b60*/  ISETP.GE.AND P0, PT, R114, RZ, PT ;  /* 0x000000ff7200720c */ /* 0x000fe20003f06270 */
[----:B------:R-:W-:Y:S02]  /*17b70*/  IMAD R87, R3, R2, R87 ;  /* 0x0000000203577224 */ /* 0x000fe400078e0257 */
[----:B------:R-:W-:Y:S02]  /*17b80*/  IMAD.MOV R5, RZ, RZ, -R5 ;  /* 0x000000ffff057224 */ /* 0x000fe400078e0a05 */
[----:B------:R-:W-:-:S04]  /*17b90*/  IMAD.HI.U32 R2, R4, R88, RZ ;  /* 0x0000005804027227 */ /* 0x000fc800078e00ff */
[C---:B------:R-:W-:Y:S02]  /*17ba0*/  IMAD R86, R3.reuse, R5, R86 ;  /* 0x0000000503567224 */ /* 0x040fe400078e0256 */
[----:B------:R-:W-:Y:S02]  /*17bb0*/  IMAD.MOV R2, RZ, RZ, -R2 ;  /* 0x000000ffff027224 */ /* 0x000fe400078e0a02 */
[--C-:B------:R-:W-:Y:S01]  /*17bc0*/  @!P5 IMAD.IADD R84, R84, 0x1, -R3.reuse ;  /* 0x000000015454d824 */ /* 0x100fe200078e0a03 */
[----:B------:R-:W-:Y:S01]  /*17bd0*/  ISETP.GT.U32.AND P5, PT, R3, R86, PT ;  /* 0x000000560300720c */ /* 0x000fe20003fa4070 */
[----:B------:R-:W-:Y:S02]  /*17be0*/  @!P1 IMAD.IADD R85, R85, 0x1, -R3 ;  /* 0x0000000155559824 */ /* 0x000fe400078e0a03 */
[----:B------:R-:W-:Y:S02]  /*17bf0*/  IMAD R88, R3, R2, R88 ;  /* 0x0000000203587224 */ /* 0x000fe400078e0258 */
[----:B------:R-:W-:-:S03]  /*17c00*/  @!P0 IMAD.MOV R85, RZ, RZ, -R85 ;  /* 0x000000ffff558224 */ /* 0x000fc600078e0a55 */
[----:B------:R-:W-:Y:S01]  /*17c10*/  ISETP.GT.U32.AND P0, PT, R3, R88, PT ;  /* 0x000000580300720c */ /* 0x000fe20003f04070 */
[----:B------:R-:W-:Y:S01]  /*17c20*/  IMAD.MOV.U32 R114, RZ, RZ, R111 ;  /* 0x000000ffff727224 */ /* 0x000fe200078e006f */
[----:B------:R-:W-:Y:S01]  /*17c30*/  ISETP.GE.AND P2, PT, R115, RZ, PT ;  /* 0x000000ff7300720c */ /* 0x000fe20003f46270 */
[----:B------:R-:W-:Y:S02]  /*17c40*/  IMAD.MOV.U32 R115, RZ, RZ, R112 ;  /* 0x000000ffff737224 */ /* 0x000fe400078e0070 */
[----:B------:R-:W-:Y:S02]  /*17c50*/  IMAD.MOV.U32 R111, RZ, RZ, R107 ;  /* 0x000000ffff6f7224 */ /* 0x000fe400078e006b */
[----:B--2---:R-:W-:Y:S02]  /*17c60*/  IMAD.MOV.U32 R112, RZ, RZ, R106 ;  /* 0x000000ffff707224 */ /* 0x004fe400078e006a */
[----:B------:R-:W-:Y:S02]  /*17c70*/  IMAD.MOV.U32 R107, RZ, RZ, R100 ;  /* 0x000000ffff6b7224 */ /* 0x000fe400078e0064 */
[----:B------:R-:W-:-:S02]  /*17c80*/  IMAD.MOV.U32 R106, RZ, RZ, R96 ;  /* 0x000000ffff6a7224 */ /* 0x000fc400078e0060 */
[----:B------:R-:W-:Y:S01]  /*17c90*/  IMAD.MOV.U32 R96, RZ, RZ, R89 ;  /* 0x000000ffff607224 */ /* 0x000fe200078e0059 */
[----:B------:R-:W-:Y:S01]  /*17ca0*/  IABS R89, R115 ;  /* 0x0000007300597213 */ /* 0x000fe20000000000 */
[----:B------:R-:W-:Y:S02]  /*17cb0*/  IMAD.MOV.U32 R123, RZ, RZ, R114 ;  /* 0x000000ffff7b7224 */ /* 0x000fe400078e0072 */
[----:B------:R-:W-:Y:S02]  /*17cc0*/  @!P5 IMAD.IADD R86, R86, 0x1, -R3 ;  /* 0x000000015656d824 */ /* 0x000fe400078e0a03 */
[----:B------:R-:W-:Y:S02]  /*17cd0*/  IMAD.MOV.U32 R114, RZ, RZ, R107 ;  /* 0x000000ffff727224 */ /* 0x000fe400078e006b */
[----:B------:R-:W-:Y:S02]  /*17ce0*/  IMAD.MOV.U32 R107, RZ, RZ, R105 ;  /* 0x000000ffff6b7224 */ /* 0x000fe400078e0069 */
[----:B------:R-:W-:Y:S01]  /*17cf0*/  IMAD.MOV.U32 R105, RZ, RZ, R96 ;  /* 0x000000ffff697224 */ /* 0x000fe200078e0060 */
[----:B------:R-:W-:Y:S01]  /*17d00*/  ISETP.GT.U32.AND P5, PT, R3, R86, PT ;  /* 0x000000560300720c */ /* 0x000fe20003fa4070 */
[----:B------:R-:W-:Y:S01]  /*17d10*/  IMAD.MOV.U32 R96, RZ, RZ, R91 ;  /* 0x000000ffff607224 */ /* 0x000fe200078e005b */
[----:B------:R-:W-:Y:S01]  /*17d20*/  IABS R91, R118 ;  /* 0x00000076005b7213 */ /* 0x000fe20000000000 */
[----:B------:R-:W-:-:S02]  /*17d30*/  @!P0 IMAD.IADD R88, R88, 0x1, -R3 ;  /* 0x0000000158588824 */ /* 0x000fc400078e0a03 */
[----:B------:R-:W-:-:S03]  /*17d40*/  IMAD.HI.U32 R5, R4, R89, RZ ;  /* 0x0000005904057227 */ /* 0x000fc600078e00ff */
[----:B------:R-:W-:Y:S01]  /*17d50*/  ISETP.GT.U32.AND P0, PT, R3, R88, PT ;  /* 0x000000580300720c */ /* 0x000fe20003f04070 */
[----:B------:R-:W-:Y:S02]  /*17d60*/  IMAD.MOV R5, RZ, RZ, -R5 ;  /* 0x000000ffff057224 */ /* 0x000fe400078e0a05 */
[----:B------:R-:W-:-:S04]  /*17d70*/  IMAD.HI.U32 R6, R4, R91, RZ ;  /* 0x0000005b04067227 */ /* 0x000fc800078e00ff */
[C---:B------:R-:W-:Y:S02]  /*17d80*/  IMAD R89, R3.reuse, R5, R89 ;  /* 0x0000000503597224 */ /* 0x040fe400078e0259 */
[----:B------:R-:W-:Y:S02]  /*17d90*/  IMAD.MOV R6, RZ, RZ, -R6 ;  /* 0x000000ffff067224 */ /* 0x000fe400078e0a06 */
[----:B------:R-:W-:Y:S02]  /*17da0*/  IMAD.MOV.U32 R100, RZ, RZ, R90 ;  /* 0x000000ffff647224 */ /* 0x000fe400078e005a */
[----:B------:R-:W-:Y:S01]  /*17db0*/  @!P5 IMAD.IADD R86, R86, 0x1, -R3 ;  /* 0x000000015656d824 */ /* 0x000fe200078e0a03 */
[C---:B------:R-:W-:Y:S01]  /*17dc0*/  ISETP.GT.U32.AND P5, PT, R3.reuse, R89, PT ;  /* 0x000000590300720c */ /* 0x040fe20003fa4070 */
[----:B------:R-:W-:Y:S02]  /*17dd0*/  IMAD R91, R3, R6, R91 ;  /* 0x00000006035b7224 */ /* 0x000fe400078e025b */
[----:B------:R-:W-:-:S02]  /*17de0*/  IMAD.MOV.U32 R121, RZ, RZ, R113 ;  /* 0x000000ffff797224 */ /* 0x000fc400078e0071 */
[----:B------:R-:W-:Y:S02]  /*17df0*/  IMAD.MOV.U32 R113, RZ, RZ, R108 ;  /* 0x000000ffff717224 */ /* 0x000fe400078e006c */
[----:B------:R-:W-:Y:S02]  /*17e00*/  IMAD.MOV.U32 R108, RZ, RZ, R106 ;  /* 0x000000ffff6c7224 */ /* 0x000fe400078e006a */
[----:B------:R-:W-:Y:S02]  /*17e10*/  IMAD.MOV.U32 R106, RZ, RZ, R100 ;  /* 0x000000ffff6a7224 */ /* 0x000fe400078e0064 */
[----:B------:R-:W-:Y:S01]  /*17e20*/  @!P0 IMAD.IADD R88, R88, 0x1, -R3 ;  /* 0x0000000158588824 */ /* 0x000fe200078e0a03 */
[----:B------:R-:W-:Y:S01]  /*17e30*/  ISETP.GT.U32.AND P0, PT, R3, R91, PT ;  /* 0x0000005b0300720c */ /* 0x000fe20003f04070 */
[----:B------:R-:W-:Y:S02]  /*17e40*/  IMAD.MOV.U32 R116, RZ, RZ, R93 ;  /* 0x000000ffff747224 */ /* 0x000fe400078e005d */
[----:B------:R-:W-:-:S02]  /*17e50*/  IMAD.MOV.U32 R117, RZ, RZ, R92 ;  /* 0x000000ffff757224 */ /* 0x000fc400078e005c */
[----:B------:R-:W-:Y:S01]  /*17e60*/  @!P5 IMAD.IADD R89, R89, 0x1, -R3 ;  /* 0x000000015959d824 */ /* 0x000fe200078e0a03 */
[----:B------:R-:W-:Y:S01]  /*17e70*/  ISETP.GE.AND P5, PT, R118, RZ, PT ;  /* 0x000000ff7600720c */ /* 0x000fe20003fa6270 */
[----:B------:R-:W-:Y:S02]  /*17e80*/  IMAD.MOV.U32 R130, RZ, RZ, R116 ;  /* 0x000000ffff827224 */ /* 0x000fe400078e0074 */
[----:B------:R-:W-:Y:S01]  /*17e90*/  IMAD.MOV.U32 R116, RZ, RZ, R114 ;  /* 0x000000ffff747224 */ /* 0x000fe200078e0072 */
[----:B------:R-:W-:Y:S01]  /*17ea0*/  ISETP.GE.AND P1, PT, R115, RZ, PT ;  /* 0x000000ff7300720c */ /* 0x000fe20003f26270 */
[----:B------:R-:W-:Y:S01]  /*17eb0*/  IMAD.MOV.U32 R132, RZ, RZ, R117 ;  /* 0x000000ffff847224 */ /* 0x000fe200078e0075 */
[----:B------:R-:W-:Y:S01]  /*17ec0*/  IABS R93, R120 ;  /* 0x00000078005d7213 */ /* 0x000fe20000000000 */
[----:B------:R-:W-:Y:S01]  /*17ed0*/  @!P0 IMAD.IADD R91, R91, 0x1, -R3 ;  /* 0x000000015b5b8824 */ /* 0x000fe200078e0a03 */
[----:B------:R-:W-:Y:S01]  /*17ee0*/  ISETP.GE.AND P0, PT, R120, RZ, PT ;  /* 0x000000ff7800720c */ /* 0x000fe20003f06270 */
[----:B------:R-:W-:-:S02]  /*17ef0*/  IMAD.MOV.U32 R117, RZ, RZ, R113 ;  /* 0x000000ffff757224 */ /* 0x000fc400078e0071 */
[----:B------:R-:W-:Y:S02]  /*17f00*/  IMAD.MOV.U32 R115, RZ, RZ, R94 ;  /* 0x000000ffff737224 */ /* 0x000fe400078e005e */
[----:B------:R-:W-:Y:S02]  /*17f10*/  IMAD.MOV.U32 R113, RZ, RZ, R110 ;  /* 0x000000ffff717224 */ /* 0x000fe400078e006e */
[----:B------:R-:W-:Y:S02]  /*17f20*/  IMAD.MOV.U32 R110, RZ, RZ, R97 ;  /* 0x000000ffff6e7224 */ /* 0x000fe400078e0061 */
[----:B------:R-:W-:Y:S02]  /*17f30*/  IMAD.MOV.U32 R133, RZ, RZ, R115 ;  /* 0x000000ffff857224 */ /* 0x000fe400078e0073 */
[----:B------:R-:W-:Y:S02]  /*17f40*/  IMAD.MOV.U32 R115, RZ, RZ, R112 ;  /* 0x000000ffff737224 */ /* 0x000fe400078e0070 */
[----:B----4-:R-:W-:-:S02]  /*17f50*/  IMAD.MOV.U32 R100, RZ, RZ, R95 ;  /* 0x000000ffff647224 */ /* 0x010fc400078e005f */
[----:B------:R-:W2:Y:S01]  /*17f60*/  LDL.LU R95, [R1+0x56c] ;  /* 0x00056c00015f7983 */ /* 0x000ea20000300800 */
[----:B------:R-:W-:Y:S02]  /*17f70*/  IMAD.MOV.U32 R118, RZ, RZ, R109 ;  /* 0x000000ffff767224 */ /* 0x000fe400078e006d */
[----:B------:R-:W-:Y:S01]  /*17f80*/  IMAD.MOV.U32 R109, RZ, RZ, R104 ;  /* 0x000000ffff6d7224 */ /* 0x000fe200078e0068 */
[----:B------:R-:W4:Y:S01]  /*17f90*/  LDL.LU R94, [R1+0x55c] ;  /* 0x00055c00015e7983 */ /* 0x000f220000300800 */
[----:B------:R-:W-:Y:S02]  /*17fa0*/  IMAD.MOV.U32 R120, RZ, RZ, R118 ;  /* 0x000000ffff787224 */ /* 0x000fe400078e0076 */
[----:B------:R-:W-:Y:S01]  /*17fb0*/  IMAD.MOV.U32 R104, RZ, RZ, R103 ;  /* 0x000000ffff687224 */ /* 0x000fe200078e0067 */
[----:B------:R-:W3:Y:S01]  /*17fc0*/  LDL.LU R97, [R1+0x57c] ;  /* 0x00057c0001617983 */ /* 0x000ee20000300800 */
[----:B------:R-:W-:Y:S02]  /*17fd0*/  IMAD.MOV.U32 R118, RZ, RZ, R116 ;  /* 0x000000ffff767224 */ /* 0x000fe400078e0074 */
[----:B------:R-:W-:-:S02]  /*17fe0*/  IMAD.MOV.U32 R103, RZ, RZ, R98 ;  /* 0x000000ffff677224 */ /* 0x000fc400078e0062 */
[----:B------:R-:W-:Y:S01]  /*17ff0*/  IMAD.MOV.U32 R116, RZ, RZ, R108 ;  /* 0x000000ffff747224 */ /* 0x000fe200078e006c */
[----:B------:R-:W3:Y:S01]  /*18000*/  LDL.LU R98, [R1+0x584] ;  /* 0x0005840001627983 */ /* 0x000ee20000300800 */
[----:B------:R-:W-:Y:S02]  /*18010*/  IMAD.MOV.U32 R108, RZ, RZ, R107 ;  /* 0x000000ffff6c7224 */ /* 0x000fe400078e006b */
[----:B------:R-:W-:Y:S01]  /*18020*/  IMAD.MOV.U32 R107, RZ, RZ, R106 ;  /* 0x000000ffff6b7224 */ /* 0x000fe200078e006a */
[----:B------:R-:W3:Y:S01]  /*18030*/  LDL.LU R112, [R1+0x61c] ;  /* 0x00061c0001707983 */ /* 0x000ee20000300800 */
[----:B------:R-:W-:Y:S02]  /*18040*/  IMAD.MOV.U32 R106, RZ, RZ, R105 ;  /* 0x000000ffff6a7224 */ /* 0x000fe400078e0069 */
[----:B------:R-:W-:Y:S02]  /*18050*/  IMAD.MOV.U32 R105, RZ, RZ, R100 ;  /* 0x000000ffff697224 */ /* 0x000fe400078e0064 */
[----:B------:R-:W-:-:S02]  /*18060*/  IMAD.MOV.U32 R100, RZ, RZ, R126 ;  /* 0x000000ffff647224 */ /* 0x000fc400078e007e */
[----:B------:R-:W3:Y:S01]  /*18070*/  LDL.LU R126, [R1+0x644] ;  /* 0x00064400017e7983 */ /* 0x000ee20000300800 */
[----:B------:R-:W-:-:S03]  /*18080*/  IMAD.MOV.U32 R137, RZ, RZ, R120 ;  /* 0x000000ffff897224 */ /* 0x000fc600078e0078 */
[----:B------:R-:W3:Y:S01]  /*18090*/  LDL.LU R120, [R1+0x570] ;  /* 0x0005700001787983 */ /* 0x000ee20000300800 */
[----:B------:R-:W-:Y:S01]  /*180a0*/  @!P2 IMAD.MOV R84, RZ, RZ, -R84 ;  /* 0x000000ffff54a224 */ /* 0x000fe200078e0a54 */
[----:B------:R-:W-:Y:S02]  /*180b0*/  ISETP.GT.U32.AND P2, PT, R3, R87, PT ;  /* 0x000000570300720c */ /* 0x000fe40003f44070 */
[----:B------:R-:W-:-:S05]  /*180c0*/  IABS R90, R119 ;  /* 0x00000077005a7213 */ /* 0x000fca0000000000 */
[----:B------:R-:W-:-:S06]  /*180d0*/  IMAD.HI.U32 R2, R4, R90, RZ ;  /* 0x0000005a04027227 */ /* 0x000fcc00078e00ff */
[----:B------:R-:W-:-:S05]  /*180e0*/  @!P2 IMAD.IADD R87, R87, 0x1, -R3 ;  /* 0x000000015757a824 */ /* 0x000fca00078e0a03 */
[----:B------:R-:W-:Y:S01]  /*180f0*/  ISETP.GT.U32.AND P2, PT, R3, R87, PT ;  /* 0x000000570300720c */ /* 0x000fe20003f44070 */
[----:B------:R-:W-:-:S04]  /*18100*/  IMAD.MOV R2, RZ, RZ, -R2 ;  /* 0x000000ffff027224 */ /* 0x000fc800078e0a02 */
[----:B------:R-:W-:Y:S01]  /*18110*/  IMAD R90, R3, R2, R90 ;  /* 0x00000002035a7224 */ /* 0x000fe200078e025a */
[----:B------:R-:W-:Y:S01]  /*18120*/  IABS R92, R122 ;  /* 0x0000007a005c7213 */ /* 0x000fe20000000000 */
[----:B------:R-:W-:-:S06]  /*18130*/  IMAD.HI.U32 R5, R4, R93, RZ ;  /* 0x0000005d04057227 */ /* 0x000fcc00078e00ff */
[----:B------:R-:W-:Y:S01]  /*18140*/  @!P2 IMAD.IADD R87, R87, 0x1, -R3 ;  /* 0x000000015757a824 */ /* 0x000fe200078e0a03 */
[----:B------:R-:W-:Y:S01]  /*18150*/  ISETP.GT.U32.AND P2, PT, R3, R90, PT ;  /* 0x0000005a0300720c */ /* 0x000fe20003f44070 */
[----:B------:R-:W-:-:S04]  /*18160*/  IMAD.HI.U32 R2, R4, R92, RZ ;  /* 0x0000005c04027227 */ /* 0x000fc800078e00ff */
[----:B------:R-:W-:Y:S01]  /*18170*/  @!P4 IMAD.MOV R87, RZ, RZ, -R87 ;  /* 0x000000ffff57c224 */ /* 0x000fe200078e0a57 */
[C---:B------:R-:W-:Y:S01]  /*18180*/  ISETP.GT.U32.AND P4, PT, R3.reuse, R89, PT ;  /* 0x000000590300720c */ /* 0x040fe20003f84070 */
[----:B------:R-:W-:Y:S02]  /*18190*/  IMAD.MOV R6, RZ, RZ, -R2 ;  /* 0x000000ffff067224 */ /* 0x000fe400078e0a02 */
[----:B------:R-:W-:Y:S02]  /*181a0*/  IMAD.MOV R2, RZ, RZ, -R5 ;  /* 0x000000ffff027224 */ /* 0x000fe400078e0a05 */
[C---:B------:R-:W-:Y:S02]  /*181b0*/  IMAD R92, R3.reuse, R6, R92 ;  /* 0x00000006035c7224 */ /* 0x040fe400078e025c */
[----:B------:R-:W-:Y:S02]  /*181c0*/  @!P2 IMAD.IADD R90, R90, 0x1, -R3 ;  /* 0x000000015a5aa824 */ /* 0x000fe400078e0a03 */
[----:B------:R-:W-:-:S02]  /*181d0*/  IMAD R93, R3, R2, R93 ;  /* 0x00000002035d7224 */ /* 0x000fc400078e025d */
[----:B------:R-:W-:Y:S01]  /*181e0*/  @!P6 IMAD.MOV R88, RZ, RZ, -R88 ;  /* 0x000000ffff58e224 */ /* 0x000fe200078e0a58 */
[----:B------:R-:W-:Y:S01]  /*181f0*/  ISETP.GT.U32.AND P6, PT, R3, R92, PT ;  /* 0x0000005c0300720c */ /* 0x000fe20003fc4070 */
[----:B------:R-:W-:Y:S01]  /*18200*/  @!P4 IMAD.IADD R89, R89, 0x1, -R3 ;  /* 0x000000015959c824 */ /* 0x000fe200078e0a03 */
[C---:B------:R-:W-:Y:S02]  /*18210*/  ISETP.GT.U32.AND P2, PT, R3.reuse, R90, PT ;  /* 0x0000005a0300720c */ /* 0x040fe40003f44070 */
[----:B------:R-:W-:Y:S01]  /*18220*/  ISETP.GT.U32.AND P4, PT, R3, R93, PT ;  /* 0x0000005d0300720c */ /* 0x000fe20003f84070 */
[----:B------:R-:W-:Y:S01]  /*18230*/  @!P3 IMAD.MOV R86, RZ, RZ, -R86 ;  /* 0x000000ffff56b224 */ /* 0x000fe200078e0a56 */
[----:B------:R-:W-:Y:S01]  /*18240*/  ISETP.GE.AND P3, PT, R119, RZ, PT ;  /* 0x000000ff7700720c */ /* 0x000fe20003f66270 */
[----:B------:R-:W-:Y:S02]  /*18250*/  IMAD.MOV.U32 R114, RZ, RZ, R111 ;  /* 0x000000ffff727224 */ /* 0x000fe400078e006f */
[----:B------:R-:W-:-:S04]  /*18260*/  IMAD.MOV.U32 R111, RZ, RZ, R96 ;  /* 0x000000ffff6f7224 */ /* 0x000fc800078e0060 */
[--C-:B------:R-:W-:Y:S02]  /*18270*/  @!P6 IMAD.IADD R92, R92, 0x1, -R3.reuse ;  /* 0x000000015c5ce824 */ /* 0x100fe400078e0a03 */
[--C-:B------:R-:W-:Y:S02]  /*18280*/  @!P2 IMAD.IADD R90, R90, 0x1, -R3.reuse ;  /* 0x000000015a5aa824 */ /* 0x100fe400078e0a03 */
[----:B------:R-:W-:Y:S02]  /*18290*/  @!P4 IMAD.IADD R93, R93, 0x1, -R3 ;  /* 0x000000015d5dc824 */ /* 0x000fe400078e0a03 */
[----:B------:R-:W-:Y:S01]  /*182a0*/  @!P1 IMAD.MOV R89, RZ, RZ, -R89 ;  /* 0x000000ffff599224 */ /* 0x000fe200078e0a59 */
[C---:B------:R-:W-:Y:S01]  /*182b0*/  ISETP.GT.U32.AND P1, PT, R3.reuse, R92, PT ;  /* 0x0000005c0300720c */ /* 0x040fe20003f24070 */
[----:B------:R-:W-:Y:S01]  /*182c0*/  @!P3 IMAD.MOV R90, RZ, RZ, -R90 ;  /* 0x000000ffff5ab224 */ /* 0x000fe200078e0a5a */
[----:B------:R-:W-:Y:S02]  /*182d0*/  ISETP.GT.U32.AND P3, PT, R3, R93, PT ;  /* 0x0000005d0300720c */ /* 0x000fe40003f64070 */
[----:B------:R-:W-:-:S02]  /*182e0*/  ISETP.GE.AND P2, PT, R122, RZ, PT ;  /* 0x000000ff7a00720c */ /* 0x000fc40003f46270 */
[----:B------:R-:W-:-:S07]  /*182f0*/  ISETP.GE.AND P4, PT, R121, RZ, PT ;  /* 0x000000ff7900720c */ /* 0x000fce0003f86270 */
[--C-:B------:R-:W-:Y:S02]  /*18300*/  @!P1 IMAD.IADD R92, R92, 0x1, -R3.reuse ;  /* 0x000000015c5c9824 */ /* 0x100fe400078e0a03 */
[----:B------:R-:W-:Y:S01]  /*18310*/  @!P3 IMAD.IADD R93, R93, 0x1, -R3 ;  /* 0x000000015d5db824 */ /* 0x000fe200078e0a03 */
[----:B------:R-:W-:Y:S01]  /*18320*/  ISETP.GE.AND P3, PT, R123, RZ, PT ;  /* 0x000000ff7b00720c */ /* 0x000fe20003f66270 */
[----:B--2---:R-:W-:Y:S01]  /*18330*/  IMAD.MOV.U32 R96, RZ, RZ, R95 ;  /* 0x000000ffff607224 */ /* 0x004fe200078e005f */
[----:B------:R-:W-:-:S05]  /*18340*/  IABS R95, R123 ;  /* 0x0000007b005f7213 */ /* 0x000fca0000000000 */
[----:B------:R-:W-:-:S04]  /*18350*/  IMAD.HI.U32 R2, R4, R95, RZ ;  /* 0x0000005f04027227 */ /* 0x000fc800078e00ff */
[----:B------:R-:W-:Y:S02]  /*18360*/  IMAD.MOV R2, RZ, RZ, -R2 ;  /* 0x000000ffff027224 */ /* 0x000fe400078e0a02 */
[----:B----4-:R-:W-:Y:S02]  /*18370*/  IMAD.MOV.U32 R119, RZ, RZ, R94 ;  /* 0x000000ffff777224 */ /* 0x010fe400078e005e */
[C---:B------:R-:W-:Y:S01]  /*18380*/  IMAD R95, R3.reuse, R2, R95 ;  /* 0x00000002035f7224 */ /* 0x040fe200078e025f */
[----:B------:R-:W-:Y:S01]  /*18390*/  IABS R94, R121 ;  /* 0x00000079005e7213 */ /* 0x000fe20000000000 */
[----:B---3--:R-:W-:Y:S02]  /*183a0*/  IMAD.MOV.U32 R122, RZ, RZ, R98 ;  /* 0x000000ffff7a7224 */ /* 0x008fe400078e0062 */
[----:B------:R-:W-:Y:S01]  /*183b0*/  IMAD.MOV.U32 R121, RZ, RZ, R97 ;  /* 0x000000ffff797224 */ /* 0x000fe200078e0061 */
[----:B------:R-:W-:Y:S01]  /*183c0*/  ISETP.GT.U32.AND P1, PT, R3, R95, PT ;  /* 0x0000005f0300720c */ /* 0x000fe20003f24070 */
        /* <DEDUP_REMOVED lines=21> */
[----:B------:R-:W-:-:S02]  /*18520*/  IMAD.MOV.U32 R115, RZ, RZ, R110 ;  /* 0x000000ffff737224 */ /* 0x000fc400078e006e */
[----:B------:R-:W-:Y:S01]  /*18530*/  IMAD.MOV.U32 R119, RZ, RZ, R113 ;  /* 0x000000ffff777224 */ /* 0x000fe200078e0071 */
[----:B------:R-:W2:Y:S01]  /*18540*/  LDL.LU R110, [R1+0x65c] ;  /* 0x00065c00016e7983 */ /* 0x000ea20000300800 */
[----:B------:R-:W-:Y:S02]  /*18550*/  IMAD.MOV.U32 R111, RZ, RZ, R102 ;  /* 0x000000ffff6f7224 */ /* 0x000fe400078e0066 */
[----:B------:R-:W-:Y:S01]  /*18560*/  IMAD.MOV.U32 R136, RZ, RZ, R120 ;  /* 0x000000ffff887224 */ /* 0x000fe200078e0078 */
[----:B------:R-:W3:Y:S01]  /*18570*/  LDL.LU R113, [R1+0x60c] ;  /* 0x00060c0001717983 */ /* 0x000ee20000300800 */
[----:B------:R-:W-:Y:S02]  /*18580*/  IMAD.MOV.U32 R102, RZ, RZ, R127 ;  /* 0x000000ffff667224 */ /* 0x000fe400078e007f */
[----:B------:R-:W-:Y:S01]  /*18590*/  IMAD.MOV.U32 R120, RZ, RZ, R114 ;  /* 0x000000ffff787224 */ /* 0x000fe200078e0072 */
[----:B------:R-:W4:Y:S04]  /*185a0*/  LDL.LU R127, [R1+0x718] ;  /* 0x00071800017f7983 */ /* 0x000f280000300800 */
[----:B------:R-:W3:Y:S01]  /*185b0*/  LDL.LU R114, [R1+0x5f8] ;  /* 0x0005f80001727983 */ /* 0x000ee20000300800 */
[----:B------:R-:W-:Y:S01]  /*185c0*/  ISETP.GT.U32.AND P6, PT, R3, R91, PT ;  /* 0x0000005b0300720c */ /* 0x000fe20003fc4070 */
[----:B------:R-:W-:-:S04]  /*185d0*/  IMAD.HI.U32 R5, R4, R94, RZ ;  /* 0x0000005e04057227 */ /* 0x000fc800078e00ff */
[----:B------:R-:W-:-:S04]  /*185e0*/  IMAD.MOV R5, RZ, RZ, -R5 ;  /* 0x000000ffff057224 */ /* 0x000fc800078e0a05 */
[----:B------:R-:W-:Y:S02]  /*185f0*/  IMAD R94, R3, R5, R94 ;  /* 0x00000005035e7224 */ /* 0x000fe400078e025e */
[----:B------:R-:W-:-:S04]  /*18600*/  IMAD.HI.U32 R2, R4, R96, RZ ;  /* 0x0000006004027227 */ /* 0x000fc800078e00ff */
[----:B------:R-:W-:Y:S01]  /*18610*/  @!P6 IMAD.IADD R91, R91, 0x1, -R3 ;  /* 0x000000015b5be824 */ /* 0x000fe200078e0a03 */
[----:B------:R-:W-:Y:S01]  /*18620*/  ISETP.GT.U32.AND P6, PT, R3, R94, PT ;  /* 0x0000005e0300720c */ /* 0x000fe20003fc4070 */
[----:B------:R-:W-:-:S04]  /*18630*/  IMAD.MOV R2, RZ, RZ, -R2 ;  /* 0x000000ffff027224 */ /* 0x000fc800078e0a02 */
[----:B------:R-:W-:Y:S01]  /*18640*/  IMAD R96, R3, R2, R96 ;  /* 0x0000000203607224 */ /* 0x000fe200078e0260 */
[----:B------:R-:W-:-:S07]  /*18650*/  IABS R98, R132 ;  /* 0x0000008400627213 */ /* 0x000fce0000000000 */
[----:B------:R-:W-:Y:S01]  /*18660*/  @!P6 IMAD.IADD R94, R94, 0x1, -R3 ;  /* 0x000000015e5ee824 */ /* 0x000fe200078e0a03 */
[----:B------:R-:W-:Y:S01]  /*18670*/  ISETP.GT.U32.AND P6, PT, R3, R96, PT ;  /* 0x000000600300720c */ /* 0x000fe20003fc4070 */
[----:B------:R-:W-:Y:S01]  /*18680*/  IMAD.HI.U32 R2, R4, R98, RZ ;  /* 0x0000006204027227 */ /* 0x000fe200078e00ff */
[----:B------:R-:W-:-:S03]  /*18690*/  IABS R99, R131 ;  /* 0x0000008300637213 */ /* 0x000fc60000000000 */
[----:B------:R-:W-:Y:S01]  /*186a0*/  IMAD.MOV R2, RZ, RZ, -R2 ;  /* 0x000000ffff027224 */ /* 0x000fe200078e0a02 */
[----:B------:R-:W-:-:S07]  /*186b0*/  IABS R97, R133 ;  /* 0x0000008500617213 */ /* 0x000fce0000000000 */
[----:B------:R-:W-:Y:S02]  /*186c0*/  @!P6 IMAD.IADD R96, R96, 0x1, -R3 ;  /* 0x000000016060e824 */ /* 0x000fe400078e0a03 */
[C---:B------:R-:W-:Y:S02]  /*186d0*/  IMAD R98, R3.reuse, R2, R98 ;  /* 0x0000000203627224 */ /* 0x040fe400078e0262 */
[----:B------:R-:W-:Y:S01]  /*186e0*/  IMAD.HI.U32 R2, R4, R99, RZ ;  /* 0x0000006304027227 */ /* 0x000fe200078e00ff */
[----:B------:R-:W-:-:S03]  /*186f0*/  ISETP.GT.U32.AND P6, PT, R3, R96, PT ;  /* 0x000000600300720c */ /* 0x000fc60003fc4070 */
[----:B------:R-:W-:Y:S01]  /*18700*/  @!P5 IMAD.MOV R91, RZ, RZ, -R91 ;  /* 0x000000ffff5bd224 */ /* 0x000fe200078e0a5b */
[----:B------:R-:W-:Y:S01]  /*18710*/  ISETP.GT.U32.AND P5, PT, R3, R94, PT ;  /* 0x0000005e0300720c */ /* 0x000fe20003fa4070 */
[----:B------:R-:W-:Y:S02]  /*18720*/  IMAD.MOV R2, RZ, RZ, -R2 ;  /* 0x000000ffff027224 */ /* 0x000fe400078e0a02 */
[----:B------:R-:W-:-:S04]  /*18730*/  IMAD.HI.U32 R5, R4, R97, RZ ;  /* 0x0000006104057227 */ /* 0x000fc800078e00ff */
[----:B------:R-:W-:Y:S02]  /*18740*/  IMAD.MOV.U32 R138, RZ, RZ, R123 ;  /* 0x000000ffff8a7224 */ /* 0x000fe400078e007b */
[----:B------:R-:W-:Y:S02]  /*18750*/  IMAD.MOV.U32 R123, RZ, RZ, R118 ;  /* 0x000000ffff7b7224 */ /* 0x000fe400078e0076 */
[----:B------:R-:W-:Y:S02]  /*18760*/  IMAD R99, R3, R2, R99 ;  /* 0x0000000203637224 */ /* 0x000fe400078e0263 */
[----:B------:R-:W-:Y:S02]  /*18770*/  IMAD.MOV R5, RZ, RZ, -R5 ;  /* 0x000000ffff057224 */ /* 0x000fe400078e0a05 */
[----:B------:R-:W-:Y:S02]  /*18780*/  IMAD.MOV.U32 R118, RZ, RZ, R112 ;  /* 0x000000ffff767224 */ /* 0x000fe400078e0070 */
[----:B------:R-:W-:-:S02]  /*18790*/  IMAD.MOV.U32 R112, RZ, RZ, R101 ;  /* 0x000000ffff707224 */ /* 0x000fc400078e0065 */
[----:B------:R-:W-:Y:S01]  /*187a0*/  IMAD.MOV.U32 R101, RZ, RZ, R100 ;  /* 0x000000ffff657224 */ /* 0x000fe200078e0064 */
[----:B------:R-:W-:Y:S01]  /*187b0*/  IABS R100, R137 ;  /* 0x0000008900647213 */ /* 0x000fe20000000000 */
[----:B------:R-:W-:Y:S01]  /*187c0*/  @!P2 IMAD.MOV R92, RZ, RZ, -R92 ;  /* 0x000000ffff5ca224 */ /* 0x000fe200078e0a5c */
[C---:B------:R-:W-:Y:S01]  /*187d0*/  ISETP.GT.U32.AND P2, PT, R3.reuse, R95, PT ;  /* 0x0000005f0300720c */ /* 0x040fe20003f44070 */
[----:B------:R-:W-:Y:S01]  /*187e0*/  @!P6 IMAD.IADD R96, R96, 0x1, -R3 ;  /* 0x000000016060e824 */ /* 0x000fe200078e0a03 */
[C---:B------:R-:W-:Y:S01]  /*187f0*/  ISETP.GT.U32.AND P6, PT, R3.reuse, R99, PT ;  /* 0x000000630300720c */ /* 0x040fe20003fc4070 */
[C---:B------:R-:W-:Y:S02]  /*18800*/  IMAD R97, R3.reuse, R5, R97 ;  /* 0x0000000503617224 */ /* 0x040fe400078e0261 */
[----:B------:R-:W-:Y:S02]  /*18810*/  @!P5 IMAD.IADD R94, R94, 0x1, -R3 ;  /* 0x000000015e5ed824 */ /* 0x000fe400078e0a03 */
[----:B------:R-:W-:Y:S01]  /*18820*/  IMAD.HI.U32 R2, R4, R100, RZ ;  /* 0x0000006404027227 */ /* 0x000fe200078e00ff */
[----:B------:R-:W-:-:S03]  /*18830*/  ISETP.GT.U32.AND P5, PT, R3, R97, PT ;  /* 0x000000610300720c */ /* 0x000fc60003fa4070 */
[----:B------:R-:W-:Y:S02]  /*18840*/  IMAD.MOV R2, RZ, RZ, -R2 ;  /* 0x000000ffff027224 */ /* 0x000fe400078e0a02 */
[--C-:B------:R-:W-:Y:S02]  /*18850*/  @!P2 IMAD.IADD R95, R95, 0x1, -R3.reuse ;  /* 0x000000015f5fa824 */ /* 0x100fe400078e0a03 */
[----:B------:R-:W-:Y:S02]  /*18860*/  IMAD R100, R3, R2, R100 ;  /* 0x0000000203647224 */ /* 0x000fe400078e0264 */
[----:B------:R-:W-:Y:S02]  /*18870*/  @!P6 IMAD.IADD R99, R99, 0x1, -R3 ;  /* 0x000000016363e824 */ /* 0x000fe400078e0a03 */
[----:B------:R-:W-:Y:S01]  /*18880*/  @!P0 IMAD.MOV R93, RZ, RZ, -R93 ;  /* 0x000000ffff5d8224 */ /* 0x000fe200078e0a5d */
[----:B------:R-:W-:Y:S01]  /*18890*/  ISETP.GE.AND P0, PT, R133, RZ, PT ;  /* 0x000000ff8500720c */ /* 0x000fe20003f06270 */
[----:B------:R-:W-:Y:S01]  /*188a0*/  @!P1 IMAD.MOV R96, RZ, RZ, -R96 ;  /* 0x000000ffff609224 */ /* 0x000fe200078e0a60 */
[----:B------:R-:W-:Y:S01]  /*188b0*/  ISETP.GT.U32.AND P1, PT, R3, R100, PT ;  /* 0x000000640300720c */ /* 0x000fe20003f24070 */
[----:B------:R-:W-:-:S02]  /*188c0*/  IMAD.MOV.U32 R133, RZ, RZ, R111 ;  /* 0x000000ffff857224 */ /* 0x000fc400078e006f */
[----:B------:R-:W-:Y:S01]  /*188d0*/  @!P3 IMAD.MOV R95, RZ, RZ, -R95 ;  /* 0x000000ffff5fb224 */ /* 0x000fe200078e0a5f */
[----:B------:R-:W-:Y:S01]  /*188e0*/  ISETP.GT.U32.AND P3, PT, R3, R99, PT ;  /* 0x000000630300720c */ /* 0x000fe20003f64070 */
[----:B------:R-:W-:Y:S01]  /*188f0*/  @!P5 IMAD.IADD R97, R97, 0x1, -R3 ;  /* 0x000000016161d824 */ /* 0x000fe200078e0a03 */
[----:B------:R-:W-:Y:S01]  /*18900*/  ISETP.GE.AND P5, PT, R131, RZ, PT ;  /* 0x000000ff8300720c */ /* 0x000fe20003fa6270 */
[----:B------:R-:W-:Y:S02]  /*18910*/  IMAD.MOV.U32 R134, RZ, RZ, R112 ;  /* 0x000000ffff867224 */ /* 0x000fe400078e0070 */
[----:B------:R-:W-:Y:S02]  /*18920*/  IMAD.MOV.U32 R131, RZ, RZ, R116 ;  /* 0x000000ffff837224 */ /* 0x000fe400078e0074 */
[----:B------:R-:W-:Y:S02]  /*18930*/  IMAD.MOV.U32 R141, RZ, RZ, R133 ;  /* 0x000000ffff8d7224 */ /* 0x000fe400078e0085 */
[----:B------:R-:W-:Y:S01]  /*18940*/  IMAD.MOV.U32 R133, RZ, RZ, R130 ;  /* 0x000000ffff857224 */ /* 0x000fe200078e0082 */
        /* <DEDUP_REMOVED lines=14> */
[----:B------:R-:W-:-:S02]  /*18a30*/  IMAD.MOV.U32 R148, RZ, RZ, R132 ;  /* 0x000000ffff947224 */ /* 0x000fc400078e0084 */
[----:B------:R-:W-:Y:S01]  /*18a40*/  @!P1 IMAD.IADD R100, R100, 0x1, -R3 ;  /* 0x0000000164649824 */ /* 0x000fe200078e0a03 */
[----:B------:R-:W-:Y:S01]  /*18a50*/  ISETP.GE.AND P1, PT, R135, RZ, PT ;  /* 0x000000ff8700720c */ /* 0x000fe20003f26270 */
[----:B------:R-:W-:Y:S01]  /*18a60*/  IMAD.MOV.U32 R111, RZ, RZ, R101 ;  /* 0x000000ffff6f7224 */ /* 0x000fe200078e0065 */
[----:B------:R-:W-:Y:S01]  /*18a70*/  IABS R101, R136 ;  /* 0x0000008800657213 */ /* 0x000fe20000000000 */
[----:B------:R-:W-:Y:S01]  /*18a80*/  @!P3 IMAD.IADD R99, R99, 0x1, -R3 ;  /* 0x000000016363b824 */ /* 0x000fe200078e0a03 */
[----:B------:R-:W-:Y:S01]  /*18a90*/  ISETP.GE.AND P3, PT, R136, RZ, PT ;  /* 0x000000ff8800720c */ /* 0x000fe20003f66270 */
[----:B--2---:R-:W-:Y:S02]  /*18aa0*/  IMAD.MOV.U32 R115, RZ, RZ, R110 ;  /* 0x000000ffff737224 */ /* 0x004fe400078e006e */
[----:B---3--:R-:W-:Y:S02]  /*18ab0*/  IMAD.MOV.U32 R117, RZ, RZ, R114 ;  /* 0x000000ffff757224 */ /* 0x008fe400078e0072 */
[----:B------:R-:W-:-:S02]  /*18ac0*/  IMAD.MOV.U32 R114, RZ, RZ, R113 ;  /* 0x000000ffff727224 */ /* 0x000fc400078e0071 */
[----:B------:R-:W2:Y:S04]  /*18ad0*/  LDL.LU R113, [R1+0x604] ;  /* 0x0006040001717983 */ /* 0x000ea80000300800 */
[----:B------:R-:W3:Y:S04]  /*18ae0*/  LDL.LU R110, [R1+0x664] ;  /* 0x00066400016e7983 */ /* 0x000ee80000300800 */
[----:B------:R-:W4:Y:S04]  /*18af0*/  LDL.LU R132, [R1+0x5d0] ;  /* 0x0005d00001847983 */ /* 0x000f280000300800 */
[----:B------:R-:W2:Y:S04]  /*18b00*/  LDL.LU R135, [R1+0x5d4] ;  /* 0x0005d40001877983 */ /* 0x000ea80000300800 */
[----:B------:R-:W3:Y:S01]  /*18b10*/  LDL.LU R136, [R1+0x5d8] ;  /* 0x0005d80001887983 */ /* 0x000ee20000300800 */
[----:B------:R-:W-:Y:S01]  /*18b20*/  @!P4 IMAD.MOV R94, RZ, RZ, -R94 ;  /* 0x000000ffff5ec224 */ /* 0x000fe200078e0a5e */
[----:B------:R-:W-:Y:S01]  /*18b30*/  ISETP.GT.U32.AND P4, PT, R3, R98, PT ;  /* 0x000000620300720c */ /* 0x000fe20003f84070 */
[----:B------:R-:W-:-:S12]  /*18b40*/  IMAD.HI.U32 R2, R4, R101, RZ ;  /* 0x0000006504027227 */ /* 0x000fd800078e00ff */
[----:B------:R-:W-:-:S05]  /*18b50*/  @!P4 IMAD.IADD R98, R98, 0x1, -R3 ;  /* 0x000000016262c824 */ /* 0x000fca00078e0a03 */
[----:B------:R-:W-:Y:S01]  /*18b60*/  ISETP.GT.U32.AND P6, PT, R3, R98, PT ;  /* 0x000000620300720c */ /* 0x000fe20003fc4070 */
[----:B------:R-:W-:-:S04]  /*18b70*/  IMAD.MOV R2, RZ, RZ, -R2 ;  /* 0x000000ffff027224 */ /* 0x000fc800078e0a02 */
[----:B------:R-:W-:-:S08]  /*18b80*/  IMAD R101, R3, R2, R101 ;  /* 0x0000000203657224 */ /* 0x000fd000078e0265 */
[----:B------:R-:W-:Y:S01]  /*18b90*/  @!P6 IMAD.IADD R98, R98, 0x1, -R3 ;  /* 0x000000016262e824 */ /* 0x000fe200078e0a03 */
[C---:B------:R-:W-:Y:S02]  /*18ba0*/  ISETP.GT.U32.AND P6, PT, R3.reuse, R101, PT ;  /* 0x000000650300720c */ /* 0x040fe40003fc4070 */
[----:B------:R-:W-:Y:S01]  /*18bb0*/  ISETP.GT.U32.AND P4, PT, R3, R97, PT ;  /* 0x000000610300720c */ /* 0x000fe20003f84070 */
[----:B------:R-:W-:-:S10]  /*18bc0*/  @!P2 IMAD.MOV R98, RZ, RZ, -R98 ;  /* 0x000000ffff62a224 */ /* 0x000fd400078e0a62 */
[----:B------:R-:W-:-:S05]  /*18bd0*/  @!P6 IMAD.IADD R101, R101, 0x1, -R3 ;  /* 0x000000016565e824 */ /* 0x000fca00078e0a03 */
[----:B------:R-:W-:Y:S01]  /*18be0*/  ISETP.GT.U32.AND P2, PT, R3, R101, PT ;  /* 0x000000650300720c */ /* 0x000fe20003f44070 */
[----:B------:R-:W-:Y:S02]  /*18bf0*/  IMAD.MOV.U32 R109, RZ, RZ, R104 ;  /* 0x000000ffff6d7224 */ /* 0x000fe400078e0068 */
[----:B------:R-:W-:Y:S01]  /*18c00*/  @!P4 IMAD.IADD R97, R97, 0x1, -R3 ;  /* 0x000000016161c824 */ /* 0x000fe200078e0a03 */
[----:B------:R-:W-:Y:S01]  /*18c10*/  ISETP.GE.AND P4, PT, R137, RZ, PT ;  /* 0x000000ff8900720c */ /* 0x000fe20003f86270 */
        /* <DEDUP_REMOVED lines=8> */
[----:B----4-:R-:W-:Y:S02]  /*18ca0*/  IMAD.MOV.U32 R137, RZ, RZ, R132 ;  /* 0x000000ffff897224 */ /* 0x010fe400078e0084 */
[----:B------:R-:W-:Y:S02]  /*18cb0*/  IMAD.MOV.U32 R132, RZ, RZ, R128 ;  /* 0x000000ffff847224 */ /* 0x000fe400078e0080 */
[----:B------:R-:W4:Y:S01]  /*18cc0*/  LDL.LU R128, [R1+0x630] ;  /* 0x0006300001807983 */ /* 0x000f220000300800 */
[----:B---3--:R-:W-:Y:S02]  /*18cd0*/  IMAD.MOV.U32 R139, RZ, RZ, R136 ;  /* 0x000000ffff8b7224 */ /* 0x008fe400078e0088 */
[----:B------:R-:W-:Y:S02]  /*18ce0*/  IMAD.MOV.U32 R136, RZ, RZ, R133 ;  /* 0x000000ffff887224 */ /* 0x000fe400078e0085 */
[----:B------:R-:W3:Y:S01]  /*18cf0*/  LDL.LU R133, [R1+0x698] ;  /* 0x0006980001857983 */ /* 0x000ee20000300800 */
[----:B------:R-:W-:-:S04]  /*18d00*/  IMAD.HI.U32 R6, R4, R102, RZ ;  /* 0x0000006604067227 */ /* 0x000fc800078e00ff */
[----:B------:R-:W-:Y:S01]  /*18d10*/  IMAD.MOV R6, RZ, RZ, -R6 ;  /* 0x000000ffff067224 */ /* 0x000fe200078e0a06 */
[----:B------:R-:W-:-:S03]  /*18d20*/  IABS R104, R138 ;  /* 0x0000008a00687213 */ /* 0x000fc60000000000 */
[C---:B------:R-:W-:Y:S02]  /*18d30*/  IMAD R102, R3.reuse, R6, R102 ;  /* 0x0000000603667224 */ /* 0x040fe400078e0266 */
[----:B------:R-:W-:Y:S01]  /*18d40*/  @!P0 IMAD.MOV R97, RZ, RZ, -R97 ;  /* 0x000000ffff618224 */ /* 0x000fe200078e0a61 */
[C---:B------:R-:W-:Y:S01]  /*18d50*/  ISETP.GT.U32.AND P0, PT, R3.reuse, R100, PT ;  /* 0x000000640300720c */ /* 0x040fe20003f04070 */
[----:B------:R-:W-:Y:S01]  /*18d60*/  IMAD.HI.U32 R2, R4, R104, RZ ;  /* 0x0000006804027227 */ /* 0x000fe200078e00ff */
[----:B------:R-:W-:-:S03]  /*18d70*/  ISETP.GT.U32.AND P6, PT, R3, R102, PT ;  /* 0x000000660300720c */ /* 0x000fc60003fc4070 */
[----:B------:R-:W-:Y:S02]  /*18d80*/  IMAD.MOV R2, RZ, RZ, -R2 ;  /* 0x000000ffff027224 */ /* 0x000fe400078e0a02 */
[----:B------:R-:W-:-:S04]  /*18d90*/  IMAD.HI.U32 R5, R4, R103, RZ ;  /* 0x0000006704057227 */ /* 0x000fc800078e00ff */
[C---:B------:R-:W-:Y:S02]  /*18da0*/  IMAD R104, R3.reuse, R2, R104 ;  /* 0x0000000203687224 */ /* 0x040fe400078e0268 */
[----:B------:R-:W-:Y:S02]  /*18db0*/  IMAD.MOV R5, RZ, RZ, -R5 ;  /* 0x000000ffff057224 */ /* 0x000fe400078e0a05 */
[----:B------:R-:W-:Y:S02]  /*18dc0*/  IMAD.MOV.U32 R142, RZ, RZ, R134 ;  /* 0x000000ffff8e7224 */ /* 0x000fe400078e0086 */
[----:B------:R-:W-:Y:S01]  /*18dd0*/  @!P0 IMAD.IADD R100, R100, 0x1, -R3 ;  /* 0x0000000164648824 */ /* 0x000fe200078e0a03 */
[C---:B------:R-:W-:Y:S01]  /*18de0*/  ISETP.GT.U32.AND P0, PT, R3.reuse, R104, PT ;  /* 0x000000680300720c */ /* 0x040fe20003f04070 */
[----:B------:R-:W-:Y:S01]  /*18df0*/  IMAD.MOV.U32 R134, RZ, RZ, R105 ;  /* 0x000000ffff867224 */ /* 0x000fe200078e0069 */
[----:B------:R-:W-:Y:S01]  /*18e00*/  IABS R105, R140 ;  /* 0x0000008c00697213 */ /* 0x000fe20000000000 */
[----:B------:R-:W-:-:S02]  /*18e10*/  IMAD R103, R3, R5, R103 ;  /* 0x0000000503677224 */ /* 0x000fc400078e0267 */
[----:B------:R-:W-:Y:S02]  /*18e20*/  @!P6 IMAD.IADD R102, R102, 0x1, -R3 ;  /* 0x000000016666e824 */ /* 0x000fe400078e0a03 */
[----:B------:R-:W-:Y:S01]  /*18e30*/  @!P5 IMAD.MOV R99, RZ, RZ, -R99 ;  /* 0x000000ffff63d224 */ /* 0x000fe200078e0a63 */
[C---:B------:R-:W-:Y:S01]  /*18e40*/  ISETP.GT.U32.AND P5, PT, R3.reuse, R103, PT ;  /* 0x000000670300720c */ /* 0x040fe20003fa4070 */
[----:B------:R-:W-:Y:S01]  /*18e50*/  IMAD.HI.U32 R5, R4, R105, RZ ;  /* 0x0000006904057227 */ /* 0x000fe200078e00ff */
[----:B------:R-:W-:-:S03]  /*18e60*/  ISETP.GT.U32.AND P6, PT, R3, R102, PT ;  /* 0x000000660300720c */ /* 0x000fc60003fc4070 */
[----:B------:R-:W-:Y:S02]  /*18e70*/  IMAD.MOV R5, RZ, RZ, -R5 ;  /* 0x000000ffff057224 */ /* 0x000fe400078e0a05 */
[----:B------:R-:W-:Y:S02]  /*18e80*/  @!P0 IMAD.IADD R104, R104, 0x1, -R3 ;  /* 0x0000000168688824 */ /* 0x000fe400078e0a03 */
[C---:B------:R-:W-:Y:S02]  /*18e90*/  IMAD R105, R3.reuse, R5, R105 ;  /* 0x0000000503697224 */ /* 0x040fe400078e0269 */
[----:B------:R-:W-:Y:S01]  /*18ea0*/  @!P4 IMAD.MOV R100, RZ, RZ, -R100 ;  /* 0x000000ffff64c224 */ /* 0x000fe200078e0a64 */
[----:B------:R-:W-:Y:S01]  /*18eb0*/  ISETP.GT.U32.AND P4, PT, R3, R104, PT ;  /* 0x000000680300720c */ /* 0x000fe20003f84070 */
[--C-:B------:R-:W-:Y:S01]  /*18ec0*/  @!P5 IMAD.IADD R103, R103, 0x1, -R3.reuse ;  /* 0x000000016767d824 */ /* 0x100fe200078e0a03 */
[----:B------:R-:W-:Y:S01]  /*18ed0*/  IABS R106, R141 ;  /* 0x0000008d006a7213 */ /* 0x000fe20000000000 */
[----:B------:R-:W-:Y:S01]  /*18ee0*/  @!P6 IMAD.IADD R102, R102, 0x1, -R3 ;  /* 0x000000016666e824 */ /* 0x000fe200078e0a03 */
[----:B------:R-:W-:-:S02]  /*18ef0*/  ISETP.GT.U32.AND P6, PT, R3, R105, PT ;  /* 0x000000690300720c */ /* 0x000fc40003fc4070 */
[----:B------:R-:W-:Y:S01]  /*18f00*/  ISETP.GT.U32.AND P5, PT, R3, R103, PT ;  /* 0x000000670300720c */ /* 0x000fe20003fa4070 */
[----:B------:R-:W-:Y:S01]  /*18f10*/  IMAD.HI.U32 R2, R4, R106, RZ ;  /* 0x0000006a04027227 */ /* 0x000fe200078e00ff */
[----:B------:R-:W-:-:S03]  /*18f20*/  ISETP.GE.AND P0, PT, R138, RZ, PT ;  /* 0x000000ff8a00720c */ /* 0x000fc60003f06270 */
[----:B------:R-:W-:Y:S02]  /*18f30*/  IMAD.MOV R2, RZ, RZ, -R2 ;  /* 0x000000ffff027224 */ /* 0x000fe400078e0a02 */
[----:B------:R-:W-:Y:S02]  /*18f40*/  IMAD.MOV.U32 R109, RZ, RZ, R107 ;  /* 0x000000ffff6d7224 */ /* 0x000fe400078e006b */
[----:B------:R-:W-:Y:S02]  /*18f50*/  IMAD.MOV.U32 R146, RZ, RZ, R137 ;  /* 0x000000ffff927224 */ /* 0x000fe400078e0089 */
[----:B--2---:R-:W-:Y:S02]  /*18f60*/  IMAD.MOV.U32 R138, RZ, RZ, R135 ;  /* 0x000000ffff8a7224 */ /* 0x004fe400078e0087 */
[----:B------:R-:W-:Y:S02]  /*18f70*/  IMAD.MOV.U32 R137, RZ, RZ, R134 ;  /* 0x000000ffff897224 */ /* 0x000fe400078e0086 */
[----:B------:R-:W-:Y:S01]  /*18f80*/  @!P4 IMAD.IADD R104, R104, 0x1, -R3 ;  /* 0x000000016868c824 */ /* 0x000fe200078e0a03 */
[----:B------:R-:W-:Y:S01]  /*18f90*/  ISETP.GE.AND P4, PT, R140, RZ, PT ;  /* 0x000000ff8c00720c */ /* 0x000fe20003f86270 */
[----:B------:R-:W-:-:S02]  /*18fa0*/  IMAD R106, R3, R2, R106 ;  /* 0x00000002036a7224 */ /* 0x000fc400078e026a */
[----:B------:R-:W-:Y:S02]  /*18fb0*/  @!P6 IMAD.IADD R105, R105, 0x1, -R3 ;  /* 0x000000016969e824 */ /* 0x000fe400078e0a03 */
[----:B------:R-:W-:Y:S02]  /*18fc0*/  IMAD.MOV.U32 R135, RZ, RZ, R109 ;  /* 0x000000ffff877224 */ /* 0x000fe400078e006d */
[----:B------:R-:W-:Y:S02]  /*18fd0*/  IMAD.MOV.U32 R140, RZ, RZ, R139 ;  /* 0x000000ffff8c7224 */ /* 0x000fe400078e008b */
[----:B------:R-:W-:Y:S02]  /*18fe0*/  IMAD.MOV.U32 R134, RZ, RZ, R108 ;  /* 0x000000ffff867224 */ /* 0x000fe400078e006c */
[----:B------:R-:W-:Y:S02]  /*18ff0*/  IMAD.MOV.U32 R139, RZ, RZ, R138 ;  /* 0x000000ffff8b7224 */ /* 0x000fe400078e008a */
[----:B------:R-:W-:-:S02]  /*19000*/  IMAD.MOV.U32 R138, RZ, RZ, R137 ;  /* 0x000000ffff8a7224 */ /* 0x000fc400078e0089 */
[----:B------:R-:W-:Y:S01]  /*19010*/  @!P5 IMAD.IADD R103, R103, 0x1, -R3 ;  /* 0x000000016767d824 */ /* 0x000fe200078e0a03 */
[C---:B------:R-:W-:Y:S01]  /*19020*/  ISETP.GT.U32.AND P5, PT, R3.reuse, R106, PT ;  /* 0x0000006a0300720c */ /* 0x040fe20003fa4070 */
[----:B------:R-:W-:Y:S02]  /*19030*/  IMAD.MOV.U32 R137, RZ, RZ, R136 ;  /* 0x000000ffff897224 */ /* 0x000fe400078e0088 */
[----:B------:R-:W-:Y:S01]  /*19040*/  @!P3 IMAD.MOV R101, RZ, RZ, -R101 ;  /* 0x000000ffff65b224 */ /* 0x000fe200078e0a65 */
[----:B------:R-:W-:Y:S01]  /*19050*/  ISETP.GT.U32.AND P3, PT, R3, R105, PT ;  /* 0x000000690300720c */ /* 0x000fe20003f64070 */
[----:B------:R-:W-:Y:S02]  /*19060*/  IMAD.MOV.U32 R136, RZ, RZ, R135 ;  /* 0x000000ffff887224 */ /* 0x000fe400078e0087 */
[----:B------:R-:W-:Y:S02]  /*19070*/  IMAD.MOV.U32 R135, RZ, RZ, R134 ;  /* 0x000000ffff877224 */ /* 0x000fe400078e0086 */
[----:B------:R-:W-:-:S02]  /*19080*/  IMAD.MOV.U32 R145, RZ, RZ, R139 ;  /* 0x000000ffff917224 */ /* 0x000fc400078e008b */
[----:B------:R-:W-:Y:S02]  /*19090*/  IMAD.MOV.U32 R139, RZ, RZ, R138 ;  /* 0x000000ffff8b7224 */ /* 0x000fe400078e008a */
[----:B------:R-:W-:Y:S02]  /*190a0*/  IMAD.MOV.U32 R138, RZ, RZ, R137 ;  /* 0x000000ffff8a7224 */ /* 0x000fe400078e0089 */
[----:B------:R-:W-:Y:S02]  /*190b0*/  IMAD.MOV.U32 R137, RZ, RZ, R136 ;  /* 0x000000ffff897224 */ /* 0x000fe400078e0088 */
[----:B------:R-:W-:Y:S02]  /*190c0*/  IMAD.MOV.U32 R136, RZ, RZ, R135 ;  /* 0x000000ffff887224 */ /* 0x000fe400078e0087 */
[--C-:B------:R-:W-:Y:S01]  /*190d0*/  @!P5 IMAD.IADD R106, R106, 0x1, -R3.reuse ;  /* 0x000000016a6ad824 */ /* 0x100fe200078e0a03 */
[----:B------:R-:W-:Y:S01]  /*190e0*/  ISETP.GE.AND P5, PT, R141, RZ, PT ;  /* 0x000000ff8d00720c */ /* 0x000fe20003fa6270 */
[----:B------:R-:W-:-:S02]  /*190f0*/  @!P3 IMAD.IADD R105, R105, 0x1, -R3 ;  /* 0x000000016969b824 */ /* 0x000fc400078e0a03 */
[----:B------:R-:W-:Y:S01]  /*19100*/  IMAD.MOV.U32 R144, RZ, RZ, R140 ;  /* 0x000000ffff907224 */ /* 0x000fe200078e008c */
[----:B------:R-:W-:Y:S01]  /*19110*/  IABS R109, R142 ;  /* 0x0000008e006d7213 */ /* 0x000fe20000000000 */
[----:B------:R-:W-:Y:S01]  /*19120*/  @!P4 IMAD.MOV R105, RZ, RZ, -R105 ;  /* 0x000000ffff69c224 */ /* 0x000fe200078e0a69 */
[----:B------:R-:W-:Y:S01]  /*19130*/  ISETP.GE.AND P4, PT, R142, RZ, PT ;  /* 0x000000ff8e00720c */ /* 0x000fe20003f86270 */
[----:B---3--:R-:W-:Y:S02]  /*19140*/  IMAD.MOV.U32 R134, RZ, RZ, R133 ;  /* 0x000000ffff867224 */ /* 0x008fe400078e0085 */
        /* <DEDUP_REMOVED lines=25> */
[----:B----4-:R-:W-:Y:S02]  /*192e0*/  IMAD.MOV.U32 R129, RZ, RZ, R128 ;  /* 0x000000ffff817224 */ /* 0x010fe400078e0080 */
[----:B------:R-:W-:Y:S01]  /*192f0*/  IMAD.MOV.U32 R112, RZ, RZ, R251 ;  /* 0x000000ffff707224 */ /* 0x000fe200078e00fb */
[----:B------:R-:W2:Y:S01]  /*19300*/  LDL.LU R128, [R1+0x64c] ;  /* 0x00064c0001807983 */ /* 0x000ea20000300800 */
[----:B------:R-:W-:-:S03]  /*19310*/  IMAD.MOV.U32 R155, RZ, RZ, R141 ;  /* 0x000000ffff9b7224 */ /* 0x000fc600078e008d */
[----:B------:R-:W3:Y:S04]  /*19320*/  LDL.LU R251, [R1+0x648] ;  /* 0x0006480001fb7983 */ /* 0x000ee80000300800 */
[----:B------:R-:W4:Y:S01]  /*19330*/  LDL R141, [R1+0x600] ;  /* 0x00060000018d7983 */ /* 0x000f220000100800 */
[----:B------:R-:W-:-:S05]  /*19340*/  IABS R107, R148 ;  /* 0x00000094006b7213 */ /* 0x000fca0000000000 */
[----:B------:R-:W-:-:S04]  /*19350*/  IMAD.HI.U32 R2, R4, R107, RZ ;  /* 0x0000006b04027227 */ /* 0x000fc800078e00ff */
[----:B------:R-:W-:-:S04]  /*19360*/  IMAD.MOV R2, RZ, RZ, -R2 ;  /* 0x000000ffff027224 */ /* 0x000fc800078e0a02 */
[----:B------:R-:W-:-:S05]  /*19370*/  IMAD R107, R3, R2, R107 ;  /* 0x00000002036b7224 */ /* 0x000fca00078e026b */
[----:B------:R-:W-:Y:S01]  /*19380*/  ISETP.GT.U32.AND P6, PT, R3, R107, PT ;  /* 0x0000006b0300720c */ /* 0x000fe20003fc4070 */
[----:B------:R-:W-:Y:S01]  /*19390*/  IMAD.HI.U32 R2, R4, R109, RZ ;  /* 0x0000006d04027227 */ /* 0x000fe200078e00ff */
[----:B------:R-:W-:-:S03]  /*193a0*/  IABS R108, R147 ;  /* 0x00000093006c7213 */ /* 0x000fc60000000000 */
[----:B------:R-:W-:Y:S01]  /*193b0*/  IMAD.MOV.U32 R117, RZ, RZ, R110 ;  /* 0x000000ffff757224 */ /* 0x000fe200078e006e */
[----:B------:R-:W-:Y:S01]  /*193c0*/  IABS R110, R143 ;  /* 0x0000008f006e7213 */ /* 0x000fe20000000000 */
[----:B------:R-:W-:-:S06]  /*193d0*/  IMAD.MOV R2, RZ, RZ, -R2 ;  /* 0x000000ffff027224 */ /* 0x000fcc00078e0a02 */
[----:B------:R-:W-:Y:S02]  /*193e0*/  @!P6 IMAD.IADD R107, R107, 0x1, -R3 ;  /* 0x000000016b6be824 */ /* 0x000fe400078e0a03 */
[C---:B------:R-:W-:Y:S02]  /*193f0*/  IMAD R109, R3.reuse, R2, R109 ;  /* 0x00000002036d7224 */ /* 0x040fe400078e026d */
[----:B------:R-:W-:Y:S01]  /*19400*/  IMAD.HI.U32 R2, R4, R110, RZ ;  /* 0x0000006e04027227 */ /* 0x000fe200078e00ff */
[----:B------:R-:W-:-:S03]  /*19410*/  ISETP.GT.U32.AND P6, PT, R3, R107, PT ;  /* 0x0000006b0300720c */ /* 0x000fc60003fc4070 */
[----:B------:R-:W-:-:S04]  /*19420*/  IMAD.HI.U32 R5, R4, R108, RZ ;  /* 0x0000006c04057227 */ /* 0x000fc800078e00ff */
[----:B------:R-:W-:Y:S02]  /*19430*/  IMAD.MOV R2, RZ, RZ, -R2 ;  /* 0x000000ffff027224 */ /* 0x000fe400078e0a02 */
[----:B------:R-:W-:Y:S01]  /*19440*/  IMAD.MOV R5, RZ, RZ, -R5 ;  /* 0x000000ffff057224 */ /* 0x000fe200078e0a05 */
[C---:B------:R-:W-:Y:S01]  /*19450*/  ISETP.GT.U32.AND P3, PT, R3.reuse, R109, PT ;  /* 0x0000006d0300720c */ /* 0x040fe20003f64070 */
[C---:B------:R-:W-:Y:S02]  /*19460*/  IMAD R110, R3.reuse, R2, R110 ;  /* 0x00000002036e7224 */ /* 0x040fe400078e026e */
[----:B------:R-:W-:Y:S02]  /*19470*/  IMAD R108, R3, R5, R108 ;  /* 0x00000005036c7224 */ /* 0x000fe400078e026c */
[----:B------:R-:W-:Y:S01]  /*19480*/  @!P6 IMAD.IADD R107, R107, 0x1, -R3 ;  /* 0x000000016b6be824 */ /* 0x000fe200078e0a03 */
[C---:B------:R-:W-:Y:S01]  /*19490*/  ISETP.GT.U32.AND P6, PT, R3.reuse, R110, PT ;  /* 0x0000006e0300720c */ /* 0x040fe20003fc4070 */
[----:B------:R-:W-:Y:S01]  /*194a0*/  @!P2 IMAD.MOV R103, RZ, RZ, -R103 ;  /* 0x000000ffff67a224 */ /* 0x000fe200078e0a67 */
[C---:B------:R-:W-:Y:S01]  /*194b0*/  ISETP.GT.U32.AND P2, PT, R3.reuse, R108, PT ;  /* 0x0000006c0300720c */ /* 0x040fe20003f44070 */
[----:B------:R-:W-:Y:S01]  /*194c0*/  @!P1 IMAD.MOV R102, RZ, RZ, -R102 ;  /* 0x000000ffff669224 */ /* 0x000fe200078e0a66 */
[----:B------:R-:W-:-:S03]  /*194d0*/  ISETP.GT.U32.AND P1, PT, R3, R106, PT ;  /* 0x0000006a0300720c */ /* 0x000fc60003f24070 */
[----:B------:R-:W-:-:S06]  /*194e0*/  @!P3 IMAD.IADD R109, R109, 0x1, -R3 ;  /* 0x000000016d6db824 */ /* 0x000fcc00078e0a03 */
[--C-:B------:R-:W-:Y:S01]  /*194f0*/  @!P6 IMAD.IADD R110, R110, 0x1, -R3.reuse ;  /* 0x000000016e6ee824 */ /* 0x100fe200078e0a03 */
[----:B------:R-:W-:Y:S01]  /*19500*/  ISETP.GT.U32.AND P6, PT, R3, R109, PT ;  /* 0x0000006d0300720c */ /* 0x000fe20003fc4070 */
[--C-:B------:R-:W-:Y:S02]  /*19510*/  @!P2 IMAD.IADD R108, R108, 0x1, -R3.reuse ;  /* 0x000000016c6ca824 */ /* 0x100fe400078e0a03 */
[----:B------:R-:W-:-:S03]  /*19520*/  @!P1 IMAD.IADD R106, R106, 0x1, -R3 ;  /* 0x000000016a6a9824 */ /* 0x000fc600078e0a03 */
[----:B------:R-:W-:Y:S01]  /*19530*/  ISETP.GT.U32.AND P2, PT, R3, R108, PT ;  /* 0x0000006c0300720c */ /* 0x000fe20003f44070 */
[----:B------:R-:W-:Y:S01]  /*19540*/  IMAD.MOV.U32 R140, RZ, RZ, R119 ;  /* 0x000000ffff8c7224 */ /* 0x000fe200078e0077 */
[----:B------:R-:W-:Y:S01]  /*19550*/  ISETP.GE.AND P1, PT, R147, RZ, PT ;  /* 0x000000ff9300720c */ /* 0x000fe20003f26270 */
[----:B------:R-:W-:Y:S02]  /*19560*/  IMAD.MOV.U32 R119, RZ, RZ, R112 ;  /* 0x000000ffff777224 */ /* 0x000fe400078e0070 */
[----:B------:R-:W-:Y:S01]  /*19570*/  IMAD.MOV.U32 R151, RZ, RZ, R142 ;  /* 0x000000ffff977224 */ /* 0x000fe200078e008e */
[----:B------:R-:W-:Y:S01]  /*19580*/  ISETP.GE.AND P3, PT, R143, RZ, PT ;  /* 0x000000ff8f00720c */ /* 0x000fe20003f66270 */
[----:B------:R-:W-:Y:S01]  /*19590*/  IMAD.MOV.U32 R142, RZ, RZ, R113 ;  /* 0x000000ffff8e7224 */ /* 0x000fe200078e0071 */
[----:B------:R-:W-:Y:S01]  /*195a0*/  IABS R113, R144 ;  /* 0x0000009000717213 */ /* 0x000fe20000000000 */
[----:B------:R-:W-:Y:S02]  /*195b0*/  IMAD.MOV.U32 R143, RZ, RZ, R119 ;  /* 0x000000ffff8f7224 */ /* 0x000fe400078e0077 */
[----:B------:R-:W-:Y:S01]  /*195c0*/  @!P6 IMAD.IADD R109, R109, 0x1, -R3 ;  /* 0x000000016d6de824 */ /* 0x000fe200078e0a03 */
[----:B------:R-:W-:Y:S01]  /*195d0*/  ISETP.GE.AND P6, PT, R144, RZ, PT ;  /* 0x000000ff9000720c */ /* 0x000fe20003fc6270 */
[----:B------:R-:W-:-:S02]  /*195e0*/  IMAD.MOV.U32 R144, RZ, RZ, R142 ;  /* 0x000000ffff907224 */ /* 0x000fc400078e008e */
[----:B------:R-:W-:Y:S01]  /*195f0*/  @!P2 IMAD.IADD R108, R108, 0x1, -R3 ;  /* 0x000000016c6ca824 */ /* 0x000fe200078e0a03 */
[----:B------:R-:W-:Y:S01]  /*19600*/  IABS R112, R145 ;  /* 0x0000009100707213 */ /* 0x000fe20000000000 */
[----:B------:R-:W-:Y:S01]  /*19610*/  IMAD.MOV.U32 R142, RZ, RZ, R140 ;  /* 0x000000ffff8e7224 */ /* 0x000fe200078e008c */
[----:B------:R-:W2:Y:S01]  /*19620*/  LDL.LU R119, [R1+0x624] ;  /* 0x0006240001777983 */ /* 0x000ea20000300800 */
[----:B------:R-:W-:Y:S02]  /*19630*/  IMAD.MOV.U32 R157, RZ, RZ, R143 ;  /* 0x000000ffff9d7224 */ /* 0x000fe400078e008f */
[----:B------:R-:W-:Y:S02]  /*19640*/  IMAD.MOV.U32 R140, RZ, RZ, R138 ;  /* 0x000000ffff8c7224 */ /* 0x000fe400078e008a */
[----:B------:R-:W-:Y:S02]  /*19650*/  IMAD.MOV.U32 R138, RZ, RZ, R136 ;  /* 0x000000ffff8a7224 */ /* 0x000fe400078e0088 */
[----:B------:R-:W-:-:S02]  /*19660*/  IMAD.MOV.U32 R136, RZ, RZ, R134 ;  /* 0x000000ffff887224 */ /* 0x000fc400078e0086 */
[----:B------:R-:W-:Y:S02]  /*19670*/  IMAD.MOV.U32 R134, RZ, RZ, R132 ;  /* 0x000000ffff867224 */ /* 0x000fe400078e0084 */
[----:B------:R-:W-:Y:S02]  /*19680*/  IMAD.MOV.U32 R132, RZ, RZ, R131 ;  /* 0x000000ffff847224 */ /* 0x000fe400078e0083 */
[----:B------:R-:W-:Y:S01]  /*19690*/  @!P1 IMAD.MOV R108, RZ, RZ, -R108 ;  /* 0x000000ffff6c9224 */ /* 0x000fe200078e0a6c */
[----:B------:R-:W-:Y:S01]  /*196a0*/  ISETP.GE.AND P1, PT, R145, RZ, PT ;  /* 0x000000ff9100720c */ /* 0x000fe20003f26270 */
[----:B------:R-:W-:Y:S02]  /*196b0*/  IMAD.MOV.U32 R131, RZ, RZ, R122 ;  /* 0x000000ffff837224 */ /* 0x000fe400078e007a */
[----:B------:R-:W-:Y:S02]  /*196c0*/  IMAD.MOV.U32 R122, RZ, RZ, R118 ;  /* 0x000000ffff7a7224 */ /* 0x000fe400078e0076 */
[----:B------:R-:W-:-:S02]  /*196d0*/  IMAD.MOV.U32 R118, RZ, RZ, R116 ;  /* 0x000000ffff767224 */ /* 0x000fc400078e0074 */
[----:B------:R-:W-:Y:S01]  /*196e0*/  @!P0 IMAD.MOV R104, RZ, RZ, -R104 ;  /* 0x000000ffff688224 */ /* 0x000fe200078e0a68 */
[----:B------:R-:W-:Y:S01]  /*196f0*/  ISETP.GE.AND P0, PT, R148, RZ, PT ;  /* 0x000000ff9400720c */ /* 0x000fe20003f06270 */
        /* <DEDUP_REMOVED lines=9> */
[----:B---3--:R-:W-:Y:S02]  /*19790*/  IMAD.MOV.U32 R116, RZ, RZ, R251 ;  /* 0x000000ffff747224 */ /* 0x008fe400078e00fb */
[----:B------:R-:W-:Y:S01]  /*197a0*/  IMAD.MOV.U32 R141, RZ, RZ, R127 ;  /* 0x000000ffff8d7224 */ /* 0x000fe200078e007f */
[----:B------:R-:W3:Y:S01]  /*197b0*/  LDL.LU R251, [R1+0x6c8] ;  /* 0x0006c80001fb7983 */ /* 0x000ee20000300800 */
[----:B--2---:R-:W-:-:S02]  /*197c0*/  IMAD.MOV.U32 R117, RZ, RZ, R128 ;  /* 0x000000ffff757224 */ /* 0x004fc400078e0080 */
[----:B------:R-:W-:Y:S01]  /*197d0*/  IMAD.MOV.U32 R127, RZ, RZ, R126 ;  /* 0x000000ffff7f7224 */ /* 0x000fe200078e007e */
[----:B------:R-:W2:Y:S01]  /*197e0*/  LDL.LU R128, [R1+0x730] ;  /* 0x0007300001807983 */ /* 0x000ea20000300800 */
[----:B------:R-:W-:-:S03]  /*197f0*/  IMAD.MOV.U32 R126, RZ, RZ, R129 ;  /* 0x000000ffff7e7224 */ /* 0x000fc600078e0081 */
[----:B------:R-:W4:Y:S04]  /*19800*/  LDL.LU R129, [R1+0x688] ;  /* 0x0006880001817983 */ /* 0x000f280000300800 */
[----:B------:R-:W3:Y:S04]  /*19810*/  LDL.LU R147, [R1+0x608] ;  /* 0x0006080001937983 */ /* 0x000ee80000300800 */
[----:B------:R-:W2:Y:S01]  /*19820*/  LDL.LU R148, [R1+0x610] ;  /* 0x0006100001947983 */ /* 0x000ea20000300800 */
[----:B------:R-:W-:Y:S01]  /*19830*/  IMAD.MOV.U32 R120, RZ, RZ, R111 ;  /* 0x000000ffff787224 */ /* 0x000fe200078e006f */
[----:B------:R-:W-:Y:S01]  /*19840*/  IABS R111, R146 ;  /* 0x00000092006f7213 */ /* 0x000fe20000000000 */
[----:B------:R-:W-:-:S04]  /*19850*/  @!P5 IMAD.MOV R106, RZ, RZ, -R106 ;  /* 0x000000ffff6ad224 */ /* 0x000fc800078e0a6a */
[----:B------:R-:W-:Y:S01]  /*19860*/  IMAD.HI.U32 R2, R4, R111, RZ ;  /* 0x0000006f04027227 */ /* 0x000fe200078e00ff */
[----:B------:R-:W-:-:S03]  /*19870*/  ISETP.GT.U32.AND P5, PT, R3, R110, PT ;  /* 0x0000006e0300720c */ /* 0x000fc60003fa4070 */
[----:B------:R-:W-:-:S04]  /*19880*/  IMAD.MOV R2, RZ, RZ, -R2 ;  /* 0x000000ffff027224 */ /* 0x000fc800078e0a02 */
[----:B------:R-:W-:Y:S02]  /*19890*/  IMAD R111, R3, R2, R111 ;  /* 0x00000002036f7224 */ /* 0x000fe400078e026f */
[----:B------:R-:W-:-:S04]  /*198a0*/  IMAD.HI.U32 R2, R4, R113, RZ ;  /* 0x0000007104027227 */ /* 0x000fc800078e00ff */
[----:B------:R-:W-:Y:S02]  /*198b0*/  IMAD.MOV R2, RZ, RZ, -R2 ;  /* 0x000000ffff027224 */ /* 0x000fe400078e0a02 */
[----:B------:R-:W-:Y:S02]  /*198c0*/  @!P5 IMAD.IADD R110, R110, 0x1, -R3 ;  /* 0x000000016e6ed824 */ /* 0x000fe400078e0a03 */
[----:B------:R-:W-:Y:S02]  /*198d0*/  IMAD R113, R3, R2, R113 ;  /* 0x0000000203717224 */ /* 0x000fe400078e0271 */
[----:B------:R-:W-:-:S03]  /*198e0*/  @!P3 IMAD.MOV R110, RZ, RZ, -R110 ;  /* 0x000000ffff6eb224 */ /* 0x000fc600078e0a6e */
[----:B------:R-:W-:Y:S01]  /*198f0*/  ISETP.GT.U32.AND P3, PT, R3, R113, PT ;  /* 0x000000710300720c */ /* 0x000fe20003f64070 */
[----:B------:R-:W-:Y:S02]  /*19900*/  IMAD.MOV.U32 R149, RZ, RZ, R142 ;  /* 0x000000ffff957224 */ /* 0x000fe400078e008e */
[----:B------:R-:W-:Y:S02]  /*19910*/  IMAD.MOV.U32 R153, RZ, RZ, R144 ;  /* 0x000000ffff997224 */ /* 0x000fe400078e0090 */
[----:B------:R-:W-:Y:S02]  /*19920*/  IMAD.MOV.U32 R144, RZ, RZ, R131 ;  /* 0x000000ffff907224 */ /* 0x000fe400078e0083 */
[----:B------:R-:W-:Y:S02]  /*19930*/  IMAD.MOV.U32 R131, RZ, RZ, R123 ;  /* 0x000000ffff837224 */ /* 0x000fe400078e007b */
[----:B------:R-:W-:Y:S01]  /*19940*/  IMAD.MOV.U32 R123, RZ, RZ, R115 ;  /* 0x000000ffff7b7224 */ /* 0x000fe200078e0073 */
[----:B------:R-:W-:-:S03]  /*19950*/  IABS R115, R149 ;  /* 0x0000009500737213 */ /* 0x000fc60000000000 */
[----:B------:R-:W-:Y:S01]  /*19960*/  @!P3 IMAD.IADD R113, R113, 0x1, -R3 ;  /* 0x000000017171b824 */ /* 0x000fe200078e0a03 */
[----:B------:R-:W-:Y:S02]  /*19970*/  ISETP.GE.AND P3, PT, R149, RZ, PT ;  /* 0x000000ff9500720c */ /* 0x000fe40003f66270 */
[----:B------:R-:W4:Y:S01]  /*19980*/  LDL.LU R149, [R1+0x628] ;  /* 0x0006280001957983 */ /* 0x000f220000300800 */
[----:B------:R-:W-:-:S04]  /*19990*/  IMAD.HI.U32 R5, R4, R112, RZ ;  /* 0x0000007004057227 */ /* 0x000fc800078e00ff */
[----:B------:R-:W-:-:S04]  /*199a0*/  IMAD.MOV R5, RZ, RZ, -R5 ;  /* 0x000000ffff057224 */ /* 0x000fc800078e0a05 */
[----:B------:R-:W-:-:S05]  /*199b0*/  IMAD R112, R3, R5, R112 ;  /* 0x0000000503707224 */ /* 0x000fca00078e0270 */
[C---:B------:R-:W-:Y:S01]  /*199c0*/  ISETP.GT.U32.AND P5, PT, R3.reuse, R112, PT ;  /* 0x000000700300720c */ /* 0x040fe20003fa4070 */
[----:B--2---:R-:W-:Y:S02]  /*199d0*/  IMAD.MOV.U32 R156, RZ, RZ, R148 ;  /* 0x000000ffff9c7224 */ /* 0x004fe400078e0094 */
[----:B------:R-:W2:Y:S10]  /*199e0*/  LDL.LU R148, [R1+0x618] ;  /* 0x0006180001947983 */ /* 0x000eb40000300800 */
[----:B------:R-:W-:Y:S01]  /*199f0*/  @!P5 IMAD.IADD R112, R112, 0x1, -R3 ;  /* 0x000000017070d824 */ /* 0x000fe200078e0a03 */
[----:B------:R-:W-:Y:S01]  /*19a00*/  ISETP.GT.U32.AND P2, PT, R3, R111, PT ;  /* 0x0000006f0300720c */ /* 0x000fe20003f44070 */
[----:B------:R-:W-:-:S02]  /*19a10*/  @!P4 IMAD.MOV R109, RZ, RZ, -R109 ;  /* 0x000000ffff6dc224 */ /* 0x000fc400078e0a6d */
[----:B------:R-:W-:Y:S01]  /*19a20*/  IMAD.HI.U32 R2, R4, R115, RZ ;  /* 0x0000007304027227 */ /* 0x000fe200078e00ff */
[----:B------:R-:W-:-:S03]  /*19a30*/  ISETP.GT.U32.AND P4, PT, R3, R112, PT ;  /* 0x000000700300720c */ /* 0x000fc60003f84070 */
[----:B------:R-:W-:-:S04]  /*19a40*/  IMAD.MOV R2, RZ, RZ, -R2 ;  /* 0x000000ffff027224 */ /* 0x000fc800078e0a02 */
[----:B------:R-:W-:Y:S02]  /*19a50*/  IMAD R115, R3, R2, R115 ;  /* 0x0000000203737224 */ /* 0x000fe400078e0273 */
[--C-:B------:R-:W-:Y:S01]  /*19a60*/  @!P2 IMAD.IADD R111, R111, 0x1, -R3.reuse ;  /* 0x000000016f6fa824 */ /* 0x100fe200078e0a03 */
[----:B------:R-:W-:Y:S02]  /*19a70*/  ISETP.GE.AND P2, PT, R114, RZ, PT ;  /* 0x000000ff7200720c */ /* 0x000fe40003f46270 */
[----:B------:R-:W-:Y:S01]  /*19a80*/  IABS R114, R114 ;  /* 0x0000007200727213 */ /* 0x000fe20000000000 */
[----:B------:R-:W-:Y:S01]  /*19a90*/  @!P4 IMAD.IADD R112, R112, 0x1, -R3 ;  /* 0x000000017070c824 */ /* 0x000fe200078e0a03 */
[----:B------:R-:W-:-:S03]  /*19aa0*/  ISETP.GT.U32.AND P4, PT, R3, R115, PT ;  /* 0x000000730300720c */ /* 0x000fc60003f84070 */
[----:B------:R-:W-:-:S04]  /*19ab0*/  IMAD.HI.U32 R5, R4, R114, RZ ;  /* 0x0000007204057227 */ /* 0x000fc800078e00ff */
[----:B------:R-:W-:Y:S01]  /*19ac0*/  IMAD.MOV.U32 R142, RZ, RZ, R116 ;  /* 0x000000ffff8e7224 */ /* 0x000fe200078e0074 */
[----:B------:R-:W-:Y:S01]  /*19ad0*/  IABS R116, R155 ;  /* 0x0000009b00747213 */ /* 0x000fe20000000000 */
[----:B------:R-:W-:-:S04]  /*19ae0*/  IMAD.MOV R5, RZ, RZ, -R5 ;  /* 0x000000ffff057224 */ /* 0x000fc800078e0a05 */
[----:B------:R-:W-:Y:S02]  /*19af0*/  IMAD R114, R3, R5, R114 ;  /* 0x0000000503727224 */ /* 0x000fe400078e0272 */
[----:B------:R-:W-:-:S04]  /*19b00*/  IMAD.HI.U32 R5, R4, R116, RZ ;  /* 0x0000007404057227 */ /* 0x000fc800078e00ff */
[----:B------:R-:W-:Y:S02]  /*19b10*/  @!P4 IMAD.IADD R115, R115, 0x1, -R3 ;  /* 0x000000017373c824 */ /* 0x000fe400078e0a03 */
[----:B------:R-:W-:-:S03]  /*19b20*/  IMAD.MOV R5, RZ, RZ, -R5 ;  /* 0x000000ffff057224 */ /* 0x000fc600078e0a05 */
[C---:B------:R-:W-:Y:S01]  /*19b30*/  ISETP.GT.U32.AND P4, PT, R3.reuse, R115, PT ;  /* 0x000000730300720c */ /* 0x040fe20003f84070 */
[----:B------:R-:W-:Y:S02]  /*19b40*/  IMAD R116, R3, R5, R116 ;  /* 0x0000000503747224 */ /* 0x000fe400078e0274 */
[----:B------:R-:W-:-:S03]  /*19b50*/  @!P1 IMAD.MOV R112, RZ, RZ, -R112 ;  /* 0x000000ffff709224 */ /* 0x000fc600078e0a70 */
[----:B------:R-:W-:Y:S01]  /*19b60*/  ISETP.GT.U32.AND P1, PT, R3, R116, PT ;  /* 0x000000740300720c */ /* 0x000fe20003f24070 */
[----:B------:R-:W-:Y:S02]  /*19b70*/  IMAD.MOV.U32 R150, RZ, RZ, R120 ;  /* 0x000000ffff967224 */ /* 0x000fe400078e0078 */
[----:B------:R-:W-:-:S04]  /*19b80*/  @!P0 IMAD.MOV R107, RZ, RZ, -R107 ;  /* 0x000000ffff6b8224 */ /* 0x000fc800078e0a6b */
[----:B------:R-:W-:Y:S01]  /*19b90*/  @!P4 IMAD.IADD R115, R115, 0x1, -R3 ;  /* 0x000000017373c824 */ /* 0x000fe200078e0a03 */
[----:B------:R-:W-:Y:S01]  /*19ba0*/  ISETP.GE.AND P4, PT, R155, RZ, PT ;  /* 0x000000ff9b00720c */ /* 0x000fe20003f86270 */
[----:B------:R-:W-:Y:S01]  /*19bb0*/  IMAD.MOV.U32 R155, RZ, RZ, R150 ;  /* 0x000000ffff9b7224 */ /* 0x000fe200078e0096 */
[----:B------:R-:W-:Y:S01]  /*19bc0*/  ISETP.GE.AND P0, PT, R146, RZ, PT ;  /* 0x000000ff9200720c */ /* 0x000fe20003f06270 */
[----:B------:R-:W-:Y:S02]  /*19bd0*/  IMAD.MOV.U32 R146, RZ, RZ, R140 ;  /* 0x000000ffff927224 */ /* 0x000fe400078e008c */
[----:B------:R-:W-:Y:S02]  /*19be0*/  IMAD.MOV.U32 R140, RZ, RZ, R139 ;  /* 0x000000ffff8c7224 */ /* 0x000fe400078e008b */
[----:B------:R-:W-:Y:S01]  /*19bf0*/  IMAD.MOV.U32 R139, RZ, RZ, R117 ;  /* 0x000000ffff8b7224 */ /* 0x000fe200078e0075 */
[----:B------:R-:W-:Y:S01]  /*19c00*/  IABS R117, R151 ;  /* 0x0000009700757213 */ /* 0x000fe20000000000 */
[----:B------:R-:W-:Y:S01]  /*19c10*/  @!P1 IMAD.IADD R116, R116, 0x1, -R3 ;  /* 0x0000000174749824 */ /* 0x000fe200078e0a03 */
[----:B------:R-:W-:Y:S01]  /*19c20*/  ISETP.GE.AND P1, PT, R151, RZ, PT ;  /* 0x000000ff9700720c */ /* 0x000fe20003f26270 */
[----:B----4-:R-:W-:Y:S01]  /*19c30*/  IMAD.MOV.U32 R151, RZ, RZ, R149 ;  /* 0x000000ffff977224 */ /* 0x010fe200078e0095 */
[----:B------:R-:W-:Y:S01]  /*19c40*/  ISETP.GT.U32.AND P5, PT, R3, R111, PT ;  /* 0x0000006f0300720c */ /* 0x000fe20003fa4070 */
[----:B--2---:R-:W-:-:S02]  /*19c50*/  IMAD.MOV.U32 R150, RZ, RZ, R148 ;  /* 0x000000ffff967224 */ /* 0x004fc400078e0094 */
[----:B------:R-:W-:Y:S02]  /*19c60*/  IMAD.MOV.U32 R148, RZ, RZ, R144 ;  /* 0x000000ffff947224 */ /* 0x000fe400078e0090 */
[----:B------:R-:W-:Y:S02]  /*19c70*/  IMAD.MOV.U32 R144, RZ, RZ, R142 ;  /* 0x000000ffff907224 */ /* 0x000fe400078e008e */
[----:B------:R-:W-:Y:S02]  /*19c80*/  IMAD.MOV.U32 R142, RZ, RZ, R127 ;  /* 0x000000ffff8e7224 */ /* 0x000fe400078e007f */
[----:B------:R-:W-:Y:S02]  /*19c90*/  IMAD.MOV.U32 R127, RZ, RZ, R126 ;  /* 0x000000ffff7f7224 */ /* 0x000fe400078e007e */
[----:B------:R-:W-:Y:S02]  /*19ca0*/  IMAD.MOV.U32 R126, RZ, RZ, R129 ;  /* 0x000000ffff7e7224 */ /* 0x000fe400078e0081 */
[----:B------:R-:W2:Y:S04]  /*19cb0*/  LDL.LU R129, [R1+0x668] ;  /* 0x0006680001817983 */ /* 0x000ea80000300800 */
[----:B------:R-:W4:Y:S01]  /*19cc0*/  LDL.LU R149, [R1+0x620] ;  /* 0x0006200001957983 */ /* 0x000f220000300800 */
[----:B------:R-:W-:Y:S01]  /*19cd0*/  @!P5 IMAD.IADD R111, R111, 0x1, -R3 ;  /* 0x000000016f6fd824 */ /* 0x000fe200078e0a03 */
[----:B------:R-:W-:Y:S01]  /*19ce0*/  ISETP.GT.U32.AND P5, PT, R3, R114, PT ;  /* 0x000000720300720c */ /* 0x000fe20003fa4070 */
[----:B------:R-:W-:-:S04]  /*19cf0*/  IMAD.HI.U32 R2, R4, R117, RZ ;  /* 0x0000007504027227 */ /* 0x000fc800078e00ff */
[----:B------:R-:W-:Y:S02]  /*19d00*/  IMAD.MOV.U32 R152, RZ, RZ, R143 ;  /* 0x000000ffff987224 */ /* 0x000fe400078e008f */
[----:B------:R-:W-:Y:S01]  /*19d10*/  IMAD.MOV.U32 R143, RZ, RZ, R118 ;  /* 0x000000ffff8f7224 */ /* 0x000fe200078e0076 */
[----:B------:R-:W-:Y:S01]  /*19d20*/  IABS R118, R157 ;  /* 0x0000009d00767213 */ /* 0x000fe20000000000 */
[----:B------:R-:W-:-:S04]  /*19d30*/  IMAD.MOV R2, RZ, RZ, -R2 ;  /* 0x000000ffff027224 */ /* 0x000fc800078e0a02 */
[----:B------:R-:W-:Y:S01]  /*19d40*/  @!P5 IMAD.IADD R114, R114, 0x1, -R3 ;  /* 0x000000017272d824 */ /* 0x000fe200078e0a03 */
[C---:B------:R-:W-:Y:S01]  /*19d50*/  ISETP.GT.U32.AND P5, PT, R3.reuse, R113, PT ;  /* 0x000000710300720c */ /* 0x040fe20003fa4070 */
[----:B------:R-:W-:Y:S02]  /*19d60*/  @!P0 IMAD.MOV R111, RZ, RZ, -R111 ;  /* 0x000000ffff6f8224 */ /* 0x000fe400078e0a6f */
[C---:B------:R-:W-:Y:S01]  /*19d70*/  IMAD R117, R3.reuse, R2, R117 ;  /* 0x0000000203757224 */ /* 0x040fe200078e0275 */
[----:B------:R-:W-:Y:S01]  /*19d80*/  ISETP.GT.U32.AND P0, PT, R3, R114, PT ;  /* 0x000000720300720c */ /* 0x000fe20003f04070 */
[----:B------:R-:W-:-:S04]  /*19d90*/  IMAD.HI.U32 R2, R4, R118, RZ ;  /* 0x0000007604027227 */ /* 0x000fc800078e00ff */
[----:B------:R-:W-:-:S04]  /*19da0*/  IMAD.MOV R2, RZ, RZ, -R2 ;  /* 0x000000ffff027224 */ /* 0x000fc800078e0a02 */
[----:B------:R-:W-:Y:S02]  /*19db0*/  IMAD R118, R3, R2, R118 ;  /* 0x0000000203767224 */ /* 0x000fe400078e0276 */
[--C-:B------:R-:W-:Y:S01]  /*19dc0*/  @!P5 IMAD.IADD R113, R113, 0x1, -R3.reuse ;  /* 0x000000017171d824 */ /* 0x100fe200078e0a03 */
[C---:B------:R-:W-:Y:S01]  /*19dd0*/  ISETP.GT.U32.AND P5, PT, R3.reuse, R117, PT ;  /* 0x000000750300720c */ /* 0x040fe20003fa4070 */
[----:B------:R-:W-:Y:S01]  /*19de0*/  @!P0 IMAD.IADD R114, R114, 0x1, -R3 ;  /* 0x0000000172728824 */ /* 0x000fe200078e0a03 */
[----:B------:R-:W-:Y:S01]  /*19df0*/  ISETP.GT.U32.AND P0, PT, R3, R118, PT ;  /* 0x000000760300720c */ /* 0x000fe20003f04070 */
[----:B---3--:R-:W-:Y:S02]  /*19e00*/  IMAD.MOV.U32 R154, RZ, RZ, R147 ;  /* 0x000000ffff9a7224 */ /* 0x008fe400078e0093 */
[----:B------:R-:W-:Y:S02]  /*19e10*/  IMAD.MOV.U32 R147, RZ, RZ, R146 ;  /* 0x000000ffff937224 */ /* 0x000fe400078e0092 */
[----:B------:R-:W-:-:S02]  /*19e20*/  IMAD.MOV.U32 R146, RZ, RZ, R145 ;  /* 0x000000ffff927224 */ /* 0x000fc400078e0091 */
[----:B------:R-:W-:Y:S02]  /*19e30*/  IMAD.MOV.U32 R145, RZ, RZ, R121 ;  /* 0x000000ffff917224 */ /* 0x000fe400078e0079 */
[----:B------:R-:W-:Y:S01]  /*19e40*/  IMAD.MOV.U32 R121, RZ, RZ, R119 ;  /* 0x000000ffff797224 */ /* 0x000fe200078e0077 */
[----:B------:R-:W-:Y:S01]  /*19e50*/  IABS R119, R152 ;  /* 0x0000009800777213 */ /* 0x000fe20000000000 */
[--C-:B------:R-:W-:Y:S01]  /*19e60*/  @!P5 IMAD.IADD R117, R117, 0x1, -R3.reuse ;  /* 0x000000017575d824 */ /* 0x100fe200078e0a03 */
[----:B------:R-:W-:Y:S01]  /*19e70*/  ISETP.GT.U32.AND P5, PT, R3, R116, PT ;  /* 0x000000740300720c */ /* 0x000fe20003fa4070 */
[----:B------:R-:W-:Y:S02]  /*19e80*/  @!P0 IMAD.IADD R118, R118, 0x1, -R3 ;  /* 0x0000000176768824 */ /* 0x000fe400078e0a03 */
[----:B------:R-:W-:-:S03]  /*19e90*/  IMAD.HI.U32 R5, R4, R119, RZ ;  /* 0x0000007704057227 */ /* 0x000fc600078e00ff */
[----:B------:R-:W-:Y:S01]  /*19ea0*/  ISETP.GT.U32.AND P0, PT, R3, R118, PT ;  /* 0x000000760300720c */ /* 0x000fe20003f04070 */
[----:B------:R-:W-:-:S04]  /*19eb0*/  IMAD.MOV R5, RZ, RZ, -R5 ;  /* 0x000000ffff057224 */ /* 0x000fc800078e0a05 */
[C---:B------:R-:W-:Y:S02]  /*19ec0*/  IMAD R119, R3.reuse, R5, R119 ;  /* 0x0000000503777224 */ /* 0x040fe400078e0277 */
[----:B------:R-:W-:Y:S02]  /*19ed0*/  IMAD.MOV.U32 R164, RZ, RZ, R150 ;  /* 0x000000ffffa47224 */ /* 0x000fe400078e0096 */
[----:B------:R-:W-:Y:S02]  /*19ee0*/  IMAD.MOV.U32 R150, RZ, RZ, R121 ;  /* 0x000000ffff967224 */ /* 0x000fe400078e0079 */
[----:B------:R-:W-:Y:S01]  /*19ef0*/  @!P3 IMAD.MOV R115, RZ, RZ, -R115 ;  /* 0x000000ffff73b224 */ /* 0x000fe200078e0a73 */
[----:B------:R-:W-:Y:S01]  /*19f00*/  ISETP.GT.U32.AND P3, PT, R3, R119, PT ;  /* 0x000000770300720c */ /* 0x000fe20003f64070 */
[----:B------:R-:W-:Y:S01]  /*19f10*/  @!P5 IMAD.IADD R116, R116, 0x1, -R3 ;  /* 0x000000017474d824 */ /* 0x000fe200078e0a03 */
[----:B------:R-:W-:Y:S01]  /*19f20*/  ISETP.GE.AND P5, PT, R152, RZ, PT ;  /* 0x000000ff9800720c */ /* 0x000fe20003fa6270 */
[----:B------:R-:W-:-:S02]  /*19f30*/  IMAD.MOV.U32 R152, RZ, RZ, R151 ;  /* 0x000000ffff987224 */ /* 0x000fc400078e0097 */
[----:B------:R-:W-:Y:S01]  /*19f40*/  IMAD.MOV.U32 R151, RZ, RZ, R150 ;  /* 0x000000ffff977224 */ /* 0x000fe200078e0096 */
[----:B------:R-:W-:Y:S01]  /*19f50*/  IABS R120, R153 ;  /* 0x0000009900787213 */ /* 0x000fe20000000000 */
[----:B------:R-:W-:Y:S01]  /*19f60*/  @!P0 IMAD.IADD R118, R118, 0x1, -R3 ;  /* 0x0000000176768824 */ /* 0x000fe200078e0a03 */
[----:B------:R-:W-:Y:S01]  /*19f70*/  ISETP.GE.AND P0, PT, R153, RZ, PT ;  /* 0x000000ff9900720c */ /* 0x000fe20003f06270 */
[----:B------:R-:W-:Y:S02]  /*19f80*/  IMAD.MOV.U32 R153, RZ, RZ, R152 ;  /* 0x000000ffff997224 */ /* 0x000fe400078e0098 */
[----:B------:R-:W-:Y:S01]  /*19f90*/  IMAD.MOV.U32 R152, RZ, RZ, R151 ;  /* 0x000000ffff987224 */ /* 0x000fe200078e0097 */
[----:B------:R-:W-:Y:S01]  /*19fa0*/  IABS R121, R154 ;  /* 0x0000009a00797213 */ /* 0x000fe20000000000 */
[----:B------:R-:W-:Y:S01]  /*19fb0*/  @!P3 IMAD.IADD R119, R119, 0x1, -R3 ;  /* 0x000000017777b824 */ /* 0x000fe200078e0a03 */
[----:B------:R-:W-:Y:S01]  /*19fc0*/  ISETP.GE.AND P3, PT, R154, RZ, PT ;  /* 0x000000ff9a00720c */ /* 0x000fe20003f66270 */
[----:B------:R-:W-:-:S02]  /*19fd0*/  IMAD.MOV.U32 R160, RZ, RZ, R152 ;  /* 0x000000ffffa07224 */ /* 0x000fc400078e0098 */
[----:B------:R-:W-:Y:S02]  /*19fe0*/  IMAD.MOV.U32 R154, RZ, RZ, R124 ;  /* 0x000000ffff9a7224 */ /* 0x000fe400078e007c */
[----:B------:R-:W-:Y:S01]  /*19ff0*/  @!P2 IMAD.MOV R114, RZ, RZ, -R114 ;  /* 0x000000ffff72a224 */ /* 0x000fe200078e0a72 */
        /* <DEDUP_REMOVED lines=8> */
[----:B------:R-:W-:-:S04]  /*1a080*/  IMAD.HI.U32 R2, R4, R120, RZ ;  /* 0x0000007804027227 */ /* 0x000fc800078e00ff */
[----:B------:R-:W-:Y:S01]  /*1a090*/  @!P6 IMAD.MOV R113, RZ, RZ, -R113 ;  /* 0x000000ffff71e224 */ /* 0x000fe200078e0a71 */
[----:B------:R-:W-:Y:S01]  /*1a0a0*/  ISETP.GT.U32.AND P6, PT, R3, R117, PT ;  /* 0x000000750300720c */ /* 0x000fe20003fc4070 */
[----:B------:R-:W-:-:S04]  /*1a0b0*/  IMAD.MOV R2, RZ, RZ, -R2 ;  /* 0x000000ffff027224 */ /* 0x000fc800078e0a02 */
[----:B------:R-:W-:Y:S02]  /*1a0c0*/  IMAD R120, R3, R2, R120 ;  /* 0x0000000203787224 */ /* 0x000fe400078e0278 */
[----:B------:R-:W-:-:S04]  /*1a0d0*/  IMAD.HI.U32 R2, R4, R121, RZ ;  /* 0x0000007904027227 */ /* 0x000fc800078e00ff */
[----:B------:R-:W-:Y:S02]  /*1a0e0*/  IMAD.MOV R2, RZ, RZ, -R2 ;  /* 0x000000ffff027224 */ /* 0x000fe400078e0a02 */
[----:B------:R-:W-:Y:S02]  /*1a0f0*/  @!P6 IMAD.IADD R117, R117, 0x1, -R3 ;  /* 0x000000017575e824 */ /* 0x000fe400078e0a03 */
[----:B------:R-:W-:Y:S02]  /*1a100*/  IMAD R121, R3, R2, R121 ;  /* 0x0000000203797224 */ /* 0x000fe400078e0279 */
[----:B------:R-:W-:Y:S02]  /*1a110*/  @!P1 IMAD.MOV R117, RZ, RZ, -R117 ;  /* 0x000000ffff759224 */ /* 0x000fe400078e0a75 */
[----:B----4-:R-:W-:Y:S02]  /*1a120*/  IMAD.MOV.U32 R150, RZ, RZ, R149 ;  /* 0x000000ffff967224 */ /* 0x010fe400078e0095 */
        /* <DEDUP_REMOVED lines=14> */
[----:B------:R-:W3:Y:S01]  /*1a210*/  LDL.LU R147, [R1+0x69c] ;  /* 0x00069c0001937983 */ /* 0x000ee20000300800 */
[----:B------:R-:W-:Y:S02]  /*1a220*/  IMAD.MOV.U32 R159, RZ, RZ, R150 ;  /* 0x000000ffff9f7224 */ /* 0x000fe400078e0096 */
[----:B------:R-:W-:Y:S02]  /*1a230*/  IMAD.MOV.U32 R150, RZ, RZ, R149 ;  /* 0x000000ffff967224 */ /* 0x000fe400078e0095 */
[----:B------:R-:W-:Y:S02]  /*1a240*/  IMAD.MOV.U32 R154, RZ, RZ, R152 ;  /* 0x000000ffff9a7224 */ /* 0x000fe400078e0098 */
[----:B------:R-:W-:Y:S02]  /*1a250*/  IMAD.MOV.U32 R163, RZ, RZ, R151 ;  /* 0x000000ffffa37224 */ /* 0x000fe400078e0097 */
[----:B------:R-:W-:-:S02]  /*1a260*/  IMAD.MOV.U32 R153, RZ, RZ, R146 ;  /* 0x000000ffff997224 */ /* 0x000fc400078e0092 */
[----:B------:R-:W-:Y:S02]  /*1a270*/  IMAD.MOV.U32 R149, RZ, RZ, R145 ;  /* 0x000000ffff957224 */ /* 0x000fe400078e0091 */
[----:B------:R-:W-:Y:S02]  /*1a280*/  IMAD.MOV.U32 R151, RZ, RZ, R148 ;  /* 0x000000ffff977224 */ /* 0x000fe400078e0094 */
[----:B------:R-:W4:Y:S01]  /*1a290*/  LDL.LU R148, [R1+0x6a4] ;  /* 0x0006a40001947983 */ /* 0x000f220000300800 */
[----:B------:R-:W-:Y:S02]  /*1a2a0*/  IMAD.MOV.U32 R157, RZ, RZ, R154 ;  /* 0x000000ffff9d7224 */ /* 0x000fe400078e009a */
[----:B------:R-:W-:Y:S01]  /*1a2b0*/  IMAD.MOV.U32 R154, RZ, RZ, R153 ;  /* 0x000000ffff9a7224 */ /* 0x000fe200078e0099 */
[----:B------:R-:W3:Y:S01]  /*1a2c0*/  LDL.LU R146, [R1+0x6d8] ;  /* 0x0006d80001927983 */ /* 0x000ee20000300800 */
[----:B------:R-:W-:-:S03]  /*1a2d0*/  IMAD.MOV.U32 R153, RZ, RZ, R149 ;  /* 0x000000ffff997224 */ /* 0x000fc600078e0095 */
[----:B------:R-:W4:Y:S04]  /*1a2e0*/  LDL.LU R145, [R1+0x74c] ;  /* 0x00074c0001917983 */ /* 0x000f280000300800 */
[----:B------:R-:W4:Y:S04]  /*1a2f0*/  LDL.LU R135, [R1+0x68c] ;  /* 0x00068c0001877983 */ /* 0x000f280000300800 */
[----:B------:R-:W3:Y:S01]  /*1a300*/  LDL.LU R149, [R1+0x66c] ;  /* 0x00066c0001957983 */ /* 0x000ee20000300800 */
[----:B------:R-:W-:Y:S02]  /*1a310*/  IMAD.MOV.U32 R144, RZ, RZ, R141 ;  /* 0x000000ffff907224 */ /* 0x000fe400078e008d */
[----:B------:R-:W-:Y:S01]  /*1a320*/  IMAD.MOV.U32 R141, RZ, RZ, R123 ;  /* 0x000000ffff8d7224 */ /* 0x000fe200078e007b */
[----:B------:R-:W-:-:S02]  /*1a330*/  IABS R123, R155 ;  /* 0x0000009b007b7213 */ /* 0x000fc40000000000 */
[----:B------:R-:W-:-:S03]  /*1a340*/  ISETP.GT.U32.AND P1, PT, R3, R121, PT ;  /* 0x000000790300720c */ /* 0x000fc60003f24070 */
[----:B------:R-:W-:-:S04]  /*1a350*/  IMAD.HI.U32 R5, R4, R123, RZ ;  /* 0x0000007b04057227 */ /* 0x000fc800078e00ff */
[----:B------:R-:W-:Y:S01]  /*1a360*/  IMAD.MOV.U32 R143, RZ, RZ, R122 ;  /* 0x000000ffff8f7224 */ /* 0x000fe200078e007a */
[----:B------:R-:W-:Y:S01]  /*1a370*/  IABS R122, R156 ;  /* 0x0000009c007a7213 */ /* 0x000fe20000000000 */
[----:B------:R-:W-:Y:S02]  /*1a380*/  IMAD.MOV R5, RZ, RZ, -R5 ;  /* 0x000000ffff057224 */ /* 0x000fe400078e0a05 */
[----:B------:R-:W-:Y:S01]  /*1a390*/  @!P4 IMAD.MOV R116, RZ, RZ, -R116 ;  /* 0x000000ffff74c224 */ /* 0x000fe200078e0a74 */
[C---:B------:R-:W-:Y:S01]  /*1a3a0*/  ISETP.GT.U32.AND P4, PT, R3.reuse, R119, PT ;  /* 0x000000770300720c */ /* 0x040fe20003f84070 */
[C---:B------:R-:W-:Y:S02]  /*1a3b0*/  IMAD R123, R3.reuse, R5, R123 ;  /* 0x00000005037b7224 */ /* 0x040fe400078e027b */
[----:B------:R-:W-:Y:S01]  /*1a3c0*/  IMAD.HI.U32 R2, R4, R122, RZ ;  /* 0x0000007a04027227 */ /* 0x000fe200078e00ff */
[----:B------:R-:W-:-:S03]  /*1a3d0*/  ISETP.GT.U32.AND P6, PT, R3, R120, PT ;  /* 0x000000780300720c */ /* 0x000fc60003fc4070 */
[----:B------:R-:W-:Y:S01]  /*1a3e0*/  @!P1 IMAD.IADD R121, R121, 0x1, -R3 ;  /* 0x0000000179799824 */ /* 0x000fe200078e0a03 */
[----:B------:R-:W-:Y:S01]  /*1a3f0*/  ISETP.GT.U32.AND P1, PT, R3, R123, PT ;  /* 0x0000007b0300720c */ /* 0x000fe20003f24070 */
[----:B------:R-:W-:Y:S01]  /*1a400*/  IMAD.MOV R2, RZ, RZ, -R2 ;  /* 0x000000ffff027224 */ /* 0x000fe200078e0a02 */
[----:B------:R-:W-:-:S03]  /*1a410*/  IABS R124, R164 ;  /* 0x000000a4007c7213 */ /* 0x000fc60000000000 */
[----:B------:R-:W-:Y:S02]  /*1a420*/  IMAD R122, R3, R2, R122 ;  /* 0x00000002037a7224 */ /* 0x000fe400078e027a */
[--C-:B------:R-:W-:Y:S02]  /*1a430*/  @!P4 IMAD.IADD R119, R119, 0x1, -R3.reuse ;  /* 0x000000017777c824 */ /* 0x100fe400078e0a03 */
[----:B------:R-:W-:Y:S01]  /*1a440*/  IMAD.HI.U32 R2, R4, R124, RZ ;  /* 0x0000007c04027227 */ /* 0x000fe200078e00ff */
[----:B------:R-:W-:Y:S02]  /*1a450*/  ISETP.GT.U32.AND P4, PT, R3, R122, PT ;  /* 0x0000007a0300720c */ /* 0x000fe40003f84070 */
[----:B------:R-:W-:Y:S01]  /*1a460*/  IABS R127, R163 ;  /* 0x000000a3007f7213 */ /* 0x000fe20000000000 */
[--C-:B------:R-:W-:Y:S02]  /*1a470*/  @!P1 IMAD.IADD R123, R123, 0x1, -R3.reuse ;  /* 0x000000017b7b9824 */ /* 0x100fe400078e0a03 */
[----:B------:R-:W-:-:S02]  /*1a480*/  @!P6 IMAD.IADD R120, R120, 0x1, -R3 ;  /* 0x000000017878e824 */ /* 0x000fc400078e0a03 */
[----:B------:R-:W-:Y:S02]  /*1a490*/  IMAD.MOV R2, RZ, RZ, -R2 ;  /* 0x000000ffff027224 */ /* 0x000fe400078e0a02 */
[----:B------:R-:W-:Y:S01]  /*1a4a0*/  @!P5 IMAD.MOV R119, RZ, RZ, -R119 ;  /* 0x000000ffff77d224 */ /* 0x000fe200078e0a77 */
[C---:B------:R-:W-:Y:S01]  /*1a4b0*/  ISETP.GT.U32.AND P5, PT, R3.reuse, R123, PT ;  /* 0x0000007b0300720c */ /* 0x040fe20003fa4070 */
[C---:B------:R-:W-:Y:S01]  /*1a4c0*/  IMAD R124, R3.reuse, R2, R124 ;  /* 0x00000002037c7224 */ /* 0x040fe200078e027c */
[----:B------:R-:W-:Y:S01]  /*1a4d0*/  ISETP.GT.U32.AND P6, PT, R3, R120, PT ;  /* 0x000000780300720c */ /* 0x000fe20003fc4070 */
[----:B------:R-:W-:-:S04]  /*1a4e0*/  IMAD.HI.U32 R2, R4, R127, RZ ;  /* 0x0000007f04027227 */ /* 0x000fc800078e00ff */
[----:B------:R-:W-:Y:S02]  /*1a4f0*/  IMAD.MOV.U32 R152, RZ, RZ, R136 ;  /* 0x000000ffff987224 */ /* 0x000fe400078e0088 */
[----:B------:R-:W-:Y:S02]  /*1a500*/  IMAD.MOV.U32 R136, RZ, RZ, R130 ;  /* 0x000000ffff887224 */ /* 0x000fe400078e0082 */
[----:B------:R-:W-:Y:S01]  /*1a510*/  IMAD.MOV.U32 R130, RZ, RZ, R126 ;  /* 0x000000ffff827224 */ /* 0x000fe200078e007e */
[----:B------:R-:W-:Y:S01]  /*1a520*/  IABS R126, R159 ;  /* 0x0000009f007e7213 */ /* 0x000fe20000000000 */
[----:B------:R-:W-:Y:S02]  /*1a530*/  @!P4 IMAD.IADD R122, R122, 0x1, -R3 ;  /* 0x000000017a7ac824 */ /* 0x000fe400078e0a03 */
[----:B------:R-:W-:Y:S02]  /*1a540*/  IMAD.MOV R2, RZ, RZ, -R2 ;  /* 0x000000ffff027224 */ /* 0x000fe400078e0a02 */
[----:B------:R-:W-:Y:S01]  /*1a550*/  IMAD.HI.U32 R5, R4, R126, RZ ;  /* 0x0000007e04057227 */ /* 0x000fe200078e00ff */
[----:B------:R-:W-:-:S03]  /*1a560*/  ISETP.GT.U32.AND P1, PT, R3, R122, PT ;  /* 0x0000007a0300720c */ /* 0x000fc60003f24070 */
        /* <DEDUP_REMOVED lines=8> */
[----:B------:R-:W-:-:S02]  /*1a5f0*/  IMAD R126, R3, R5, R126 ;  /* 0x00000005037e7224 */ /* 0x000fc400078e027e */
[----:B------:R-:W-:-:S03]  /*1a600*/  @!P1 IMAD.IADD R122, R122, 0x1, -R3 ;  /* 0x000000017a7a9824 */ /* 0x000fc600078e0a03 */
[----:B------:R-:W-:Y:S02]  /*1a610*/  ISETP.GT.U32.AND P1, PT, R3, R126, PT ;  /* 0x0000007e0300720c */ /* 0x000fe40003f24070 */
[----:B------:R-:W-:Y:S01]  /*1a620*/  ISETP.GE.AND P6, PT, R155, RZ, PT ;  /* 0x000000ff9b00720c */ /* 0x000fe20003fc6270 */
[--C-:B------:R-:W-:Y:S02]  /*1a630*/  @!P5 IMAD.IADD R127, R127, 0x1, -R3.reuse ;  /* 0x000000017f7fd824 */ /* 0x100fe400078e0a03 */
[--C-:B------:R-:W-:Y:S01]  /*1a640*/  @!P4 IMAD.IADD R121, R121, 0x1, -R3.reuse ;  /* 0x000000017979c824 */ /* 0x100fe200078e0a03 */
[----:B------:R-:W-:Y:S01]  /*1a650*/  ISETP.GE.AND P4, PT, R164, RZ, PT ;  /* 0x000000ffa400720c */ /* 0x000fe20003f86270 */
[----:B------:R-:W-:Y:S01]  /*1a660*/  @!P0 IMAD.IADD R124, R124, 0x1, -R3 ;  /* 0x000000017c7c8824 */ /* 0x000fe200078e0a03 */
[----:B------:R-:W-:Y:S01]  /*1a670*/  ISETP.GT.U32.AND P5, PT, R3, R127, PT ;  /* 0x0000007f0300720c */ /* 0x000fe20003fa4070 */
[----:B------:R-:W-:Y:S01]  /*1a680*/  IMAD.MOV.U32 R164, RZ, RZ, R158 ;  /* 0x000000ffffa47224 */ /* 0x000fe200078e009e */
[----:B------:R-:W-:Y:S01]  /*1a690*/  ISETP.GE.AND P0, PT, R159, RZ, PT ;  /* 0x000000ff9f00720c */ /* 0x000fe20003f06270 */
[----:B------:R-:W-:-:S02]  /*1a6a0*/  IMAD.MOV.U32 R159, RZ, RZ, R153 ;  /* 0x000000ffff9f7224 */ /* 0x000fc400078e0099 */
[----:B------:R-:W-:Y:S02]  /*1a6b0*/  IMAD.MOV.U32 R158, RZ, RZ, R154 ;  /* 0x000000ffff9e7224 */ /* 0x000fe400078e009a */
[----:B------:R-:W-:Y:S01]  /*1a6c0*/  @!P1 IMAD.IADD R126, R126, 0x1, -R3 ;  /* 0x000000017e7e9824 */ /* 0x000fe200078e0a03 */
[----:B------:R-:W-:Y:S01]  /*1a6d0*/  ISETP.GE.AND P1, PT, R163, RZ, PT ;  /* 0x000000ffa300720c */ /* 0x000fe20003f26270 */
[----:B------:R-:W-:Y:S02]  /*1a6e0*/  IMAD.MOV.U32 R155, RZ, RZ, R150 ;  /* 0x000000ffff9b7224 */ /* 0x000fe400078e0096 */
[----:B------:R-:W-:Y:S02]  /*1a6f0*/  IMAD.MOV.U32 R163, RZ, RZ, R159 ;  /* 0x000000ffffa37224 */ /* 0x000fe400078e009f */
[----:B------:R-:W-:Y:S02]  /*1a700*/  IMAD.MOV.U32 R150, RZ, RZ, R138 ;  /* 0x000000ffff967224 */ /* 0x000fe400078e008a */
[----:B------:R-:W-:-:S02]  /*1a710*/  IMAD.MOV.U32 R159, RZ, RZ, R158 ;  /* 0x000000ffff9f7224 */ /* 0x000fc400078e009e */
[----:B------:R-:W-:Y:S01]  /*1a720*/  @!P2 IMAD.MOV R118, RZ, RZ, -R118 ;  /* 0x000000ffff76a224 */ /* 0x000fe200078e0a76 */
[----:B------:R-:W-:Y:S01]  /*1a730*/  ISETP.GE.AND P2, PT, R156, RZ, PT ;  /* 0x000000ff9c00720c */ /* 0x000fe20003f46270 */
        /* <DEDUP_REMOVED lines=8> */
[----:B------:R-:W-:Y:S02]  /*1a7c0*/  IMAD.MOV.U32 R160, RZ, RZ, R159 ;  /* 0x000000ffffa07224 */ /* 0x000fe400078e009f */
[----:B------:R-:W-:Y:S02]  /*1a7d0*/  IMAD.MOV.U32 R137, RZ, RZ, R133 ;  /* 0x000000ffff897224 */ /* 0x000fe400078e0085 */
[----:B------:R-:W-:Y:S02]  /*1a7e0*/  IMAD.MOV.U32 R159, RZ, RZ, R158 ;  /* 0x000000ffff9f7224 */ /* 0x000fe400078e009e */
[----:B--2---:R-:W-:Y:S01]  /*1a7f0*/  IMAD.MOV.U32 R133, RZ, RZ, R129 ;  /* 0x000000ffff857224 */ /* 0x004fe200078e0081 */
[----:B------:R-:W-:Y:S01]  /*1a800*/  IABS R129, R161 ;  /* 0x000000a100817213 */ /* 0x000fe20000000000 */
[----:B------:R-:W-:Y:S01]  /*1a810*/  @!P5 IMAD.IADD R127, R127, 0x1, -R3 ;  /* 0x000000017f7fd824 */ /* 0x000fe200078e0a03 */
[----:B------:R-:W-:Y:S01]  /*1a820*/  ISETP.GE.AND P5, PT, R161, RZ, PT ;  /* 0x000000ffa100720c */ /* 0x000fe20003fa6270 */
[----:B------:R-:W-:-:S02]  /*1a830*/  IMAD.MOV.U32 R161, RZ, RZ, R160 ;  /* 0x000000ffffa17224 */ /* 0x000fc400078e00a0 */
[----:B------:R-:W-:Y:S02]  /*1a840*/  IMAD.MOV.U32 R160, RZ, RZ, R159 ;  /* 0x000000ffffa07224 */ /* 0x000fe400078e009f */
[----:B------:R-:W-:Y:S02]  /*1a850*/  IMAD.MOV.U32 R154, RZ, RZ, R138 ;  /* 0x000000ffff9a7224 */ /* 0x000fe400078e008a */
[----:B------:R-:W-:Y:S01]  /*1a860*/  IMAD.MOV.U32 R157, RZ, RZ, R156 ;  /* 0x000000ffff9d7224 */ /* 0x000fe200078e009c */
[----:B------:R-:W2:Y:S01]  /*1a870*/  LDL.LU R138, [R1+0x6b8] ;  /* 0x0006b800018a7983 */ /* 0x000ea20000300800 */
[----:B------:R-:W-:Y:S02]  /*1a880*/  IMAD.MOV.U32 R156, RZ, RZ, R155 ;  /* 0x000000ffff9c7224 */ /* 0x000fe400078e009b */
[----:B------:R-:W-:Y:S01]  /*1a890*/  IMAD.MOV.U32 R174, RZ, RZ, R160 ;  /* 0x000000ffffae7224 */ /* 0x000fe200078e00a0 */
[----:B------:R-:W2:Y:S01]  /*1a8a0*/  LDL.LU R155, [R1+0x6b4] ;  /* 0x0006b400019b7983 */ /* 0x000ea20000300800 */
[----:B------:R-:W-:-:S03]  /*1a8b0*/  IMAD.HI.U32 R2, R4, R129, RZ ;  /* 0x0000008104027227 */ /* 0x000fc600078e00ff */
[----:B------:R-:W4:Y:S01]  /*1a8c0*/  LDL.LU R160, [R1+0x63c] ;  /* 0x00063c0001a07983 */ /* 0x000f220000300800 */
[----:B------:R-:W-:Y:S02]  /*1a8d0*/  IMAD.MOV.U32 R153, RZ, RZ, R140 ;  /* 0x000000ffff997224 */ /* 0x000fe400078e008c */
[----:B------:R-:W-:Y:S02]  /*1a8e0*/  IMAD.MOV.U32 R140, RZ, RZ, R133 ;  /* 0x000000ffff8c7224 */ /* 0x000fe400078e0085 */
[----:B------:R-:W-:Y:S01]  /*1a8f0*/  IMAD.MOV.U32 R133, RZ, RZ, R130 ;  /* 0x000000ffff857224 */ /* 0x000fe200078e0082 */
[----:B------:R-:W-:Y:S01]  /*1a900*/  IABS R130, R162 ;  /* 0x000000a200827213 */ /* 0x000fe20000000000 */
[----:B------:R-:W-:Y:S02]  /*1a910*/  IMAD.MOV R2, RZ, RZ, -R2 ;  /* 0x000000ffff027224 */ /* 0x000fe400078e0a02 */
[----:B------:R-:W-:Y:S01]  /*1a920*/  @!P3 IMAD.MOV R121, RZ, RZ, -R121 ;  /* 0x000000ffff79b224 */ /* 0x000fe200078e0a79 */
[----:B------:R-:W-:Y:S01]  /*1a930*/  ISETP.GT.U32.AND P3, PT, R3, R124, PT ;  /* 0x0000007c0300720c */ /* 0x000fe20003f64070 */
[----:B------:R-:W-:-:S04]  /*1a940*/  IMAD.HI.U32 R5, R4, R128, RZ ;  /* 0x0000008004057227 */ /* 0x000fc800078e00ff */
[----:B------:R-:W-:Y:S01]  /*1a950*/  @!P2 IMAD.MOV R122, RZ, RZ, -R122 ;  /* 0x000000ffff7aa224 */ /* 0x000fe200078e0a7a */
[C---:B------:R-:W-:Y:S01]  /*1a960*/  ISETP.GT.U32.AND P2, PT, R3.reuse, R126, PT ;  /* 0x0000007e0300720c */ /* 0x040fe20003f44070 */
[----:B------:R-:W-:Y:S02]  /*1a970*/  IMAD R129, R3, R2, R129 ;  /* 0x0000000203817224 */ /* 0x000fe400078e0281 */
[----:B------:R-:W-:-:S04]  /*1a980*/  IMAD.HI.U32 R2, R4, R130, RZ ;  /* 0x0000008204027227 */ /* 0x000fc800078e00ff */
[----:B------:R-:W-:Y:S02]  /*1a990*/  IMAD.MOV R5, RZ, RZ, -R5 ;  /* 0x000000ffff057224 */ /* 0x000fe400078e0a05 */
[----:B------:R-:W-:Y:S02]  /*1a9a0*/  IMAD.MOV R2, RZ, RZ, -R2 ;  /* 0x000000ffff027224 */ /* 0x000fe400078e0a02 */
[C---:B------:R-:W-:Y:S02]  /*1a9b0*/  IMAD R128, R3.reuse, R5, R128 ;  /* 0x0000000503807224 */ /* 0x040fe400078e0280 */
[C---:B------:R-:W-:Y:S02]  /*1a9c0*/  IMAD R130, R3.reuse, R2, R130 ;  /* 0x0000000203827224 */ /* 0x040fe400078e0282 */
[--C-:B------:R-:W-:Y:S01]  /*1a9d0*/  @!P3 IMAD.IADD R124, R124, 0x1, -R3.reuse ;  /* 0x000000017c7cb824 */ /* 0x100fe200078e0a03 */
[C---:B------:R-:W-:Y:S01]  /*1a9e0*/  ISETP.GT.U32.AND P3, PT, R3.reuse, R128, PT ;  /* 0x000000800300720c */ /* 0x040fe20003f64070 */
[----:B------:R-:W-:Y:S01]  /*1a9f0*/  @!P2 IMAD.IADD R126, R126, 0x1, -R3 ;  /* 0x000000017e7ea824 */ /* 0x000fe200078e0a03 */
[C---:B------:R-:W-:Y:S01]  /*1aa00*/  ISETP.GT.U32.AND P2, PT, R3.reuse, R130, PT ;  /* 0x000000820300720c */ /* 0x040fe20003f44070 */
[----:B------:R-:W-:Y:S01]  /*1aa10*/  @!P4 IMAD.MOV R124, RZ, RZ, -R124 ;  /* 0x000000ffff7cc224 */ /* 0x000fe200078e0a7c */
[----:B------:R-:W-:Y:S01]  /*1aa20*/  ISETP.GT.U32.AND P4, PT, R3, R129, PT ;  /* 0x000000810300720c */ /* 0x000fe20003f84070 */
[----:B------:R-:W-:-:S08]  /*1aa30*/  IMAD.MOV.U32 R158, RZ, RZ, R157 ;  /* 0x000000ffff9e7224 */ /* 0x000fd000078e009d */
[--C-:B------:R-:W-:Y:S02]  /*1aa40*/  @!P3 IMAD.IADD R128, R128, 0x1, -R3.reuse ;  /* 0x000000018080b824 */ /* 0x100fe400078e0a03 */
[--C-:B------:R-:W-:Y:S02]  /*1aa50*/  @!P2 IMAD.IADD R130, R130, 0x1, -R3.reuse ;  /* 0x000000018282a824 */ /* 0x100fe400078e0a03 */
[----:B------:R-:W-:Y:S01]  /*1aa60*/  @!P4 IMAD.IADD R129, R129, 0x1, -R3 ;  /* 0x000000018181c824 */ /* 0x000fe200078e0a03 */
[C---:B------:R-:W-:Y:S01]  /*1aa70*/  ISETP.GT.U32.AND P4, PT, R3.reuse, R128, PT ;  /* 0x000000800300720c */ /* 0x040fe20003f84070 */
[----:B------:R-:W-:Y:S01]  /*1aa80*/  IMAD.MOV.U32 R157, RZ, RZ, R143 ;  /* 0x000000ffff9d7224 */ /* 0x000fe200078e008f */
[----:B------:R-:W-:Y:S01]  /*1aa90*/  ISETP.GT.U32.AND P2, PT, R3, R130, PT ;  /* 0x000000820300720c */ /* 0x000fe20003f44070 */
[----:B------:R-:W-:Y:S02]  /*1aaa0*/  IMAD.MOV.U32 R143, RZ, RZ, R131 ;  /* 0x000000ffff8f7224 */ /* 0x000fe400078e0083 */
[----:B------:R-:W-:-:S02]  /*1aab0*/  IMAD.MOV.U32 R159, RZ, RZ, R158 ;  /* 0x000000ffff9f7224 */ /* 0x000fc400078e009e */
[----:B------:R-:W-:Y:S01]  /*1aac0*/  IMAD.MOV.U32 R158, RZ, RZ, R143 ;  /* 0x000000ffff9e7224 */ /* 0x000fe200078e008f */
[----:B------:R-:W-:Y:S01]  /*1aad0*/  IABS R131, R165 ;  /* 0x000000a500837213 */ /* 0x000fe20000000000 */
[----:B------:R-:W-:Y:S02]  /*1aae0*/  IMAD.MOV.U32 R143, RZ, RZ, R140 ;  /* 0x000000ffff8f7224 */ /* 0x000fe400078e008c */
[----:B------:R-:W-:Y:S01]  /*1aaf0*/  @!P1 IMAD.MOV R127, RZ, RZ, -R127 ;  /* 0x000000ffff7f9224 */ /* 0x000fe200078e0a7f */
[----:B------:R-:W-:Y:S01]  /*1ab00*/  ISETP.GE.AND P1, PT, R165, RZ, PT ;  /* 0x000000ffa500720c */ /* 0x000fe20003f26270 */
[----:B------:R-:W-:Y:S02]  /*1ab10*/  IMAD.MOV.U32 R140, RZ, RZ, R132 ;  /* 0x000000ffff8c7224 */ /* 0x000fe400078e0084 */
[----:B------:R-:W-:Y:S01]  /*1ab20*/  IMAD.MOV.U32 R165, RZ, RZ, R136 ;  /* 0x000000ffffa57224 */ /* 0x000fe200078e0088 */
[----:B------:R-:W-:Y:S01]  /*1ab30*/  ISETP.GE.AND P3, PT, R162, RZ, PT ;  /* 0x000000ffa200720c */ /* 0x000fe20003f66270 */
[----:B------:R-:W-:Y:S01]  /*1ab40*/  IMAD.MOV.U32 R175, RZ, RZ, R159 ;  /* 0x000000ffffaf7224 */ /* 0x000fe200078e009f */
[----:B------:R-:W-:Y:S01]  /*1ab50*/  IABS R132, R164 ;  /* 0x000000a400847213 */ /* 0x000fe20000000000 */
[----:B------:R-:W-:-:S02]  /*1ab60*/  IMAD.MOV.U32 R169, RZ, RZ, R161 ;  /* 0x000000ffffa97224 */ /* 0x000fc400078e00a1 */
[----:B------:R-:W-:Y:S02]  /*1ab70*/  IMAD.MOV.U32 R159, RZ, RZ, R143 ;  /* 0x000000ffff9f7224 */ /* 0x000fe400078e008f */
[----:B------:R-:W-:Y:S02]  /*1ab80*/  IMAD.MOV.U32 R162, RZ, RZ, R140 ;  /* 0x000000ffffa27224 */ /* 0x000fe400078e008c */
[----:B------:R-:W-:Y:S01]  /*1ab90*/  @!P4 IMAD.IADD R128, R128, 0x1, -R3 ;  /* 0x000000018080c824 */ /* 0x000fe200078e0a03 */
[----:B------:R-:W-:Y:S01]  /*1aba0*/  ISETP.GE.AND P4, PT, R164, RZ, PT ;  /* 0x000000ffa400720c */ /* 0x000fe20003f86270 */
[----:B------:R-:W-:Y:S01]  /*1abb0*/  IMAD.MOV.U32 R161, RZ, RZ, R139 ;  /* 0x000000ffffa17224 */ /* 0x000fe200078e008b */
[----:B------:R-:W2:Y:S01]  /*1abc0*/  LDL.LU R140, [R1+0x6c4] ;  /* 0x0006c400018c7983 */ /* 0x000ea20000300800 */
[----:B------:R-:W-:Y:S02]  /*1abd0*/  IMAD.MOV.U32 R172, RZ, RZ, R165 ;  /* 0x000000ffffac7224 */ /* 0x000fe400078e00a5 */
[----:B------:R-:W-:Y:S01]  /*1abe0*/  IMAD.MOV.U32 R139, RZ, RZ, R133 ;  /* 0x000000ffff8b7224 */ /* 0x000fe200078e0085 */
[----:B------:R-:W2:Y:S01]  /*1abf0*/  LDL.LU R143, [R1+0x760] ;  /* 0x00076000018f7983 */ /* 0x000ea20000300800 */
[----:B------:R-:W-:Y:S01]  /*1ac00*/  @!P2 IMAD.IADD R130, R130, 0x1, -R3 ;  /* 0x000000018282a824 */ /* 0x000fe200078e0a03 */
[----:B------:R-:W-:Y:S01]  /*1ac10*/  IABS R133, R163 ;  /* 0x000000a300857213 */ /* 0x000fe20000000000 */
[----:B------:R-:W-:Y:S01]  /*1ac20*/  IMAD.MOV.U32 R164, RZ, RZ, R157 ;  /* 0x000000ffffa47224 */ /* 0x000fe200078e009d */
[----:B------:R-:W-:Y:S01]  /*1ac30*/  ISETP.GE.AND P2, PT, R163, RZ, PT ;  /* 0x000000ffa300720c */ /* 0x000fe20003f46270 */
[----:B------:R-:W-:-:S02]  /*1ac40*/  IMAD.MOV.U32 R165, RZ, RZ, R154 ;  /* 0x000000ffffa57224 */ /* 0x000fc400078e009a */
[----:B------:R-:W-:Y:S02]  /*1ac50*/  IMAD.MOV.U32 R157, RZ, RZ, R251 ;  /* 0x000000ffff9d7224 */ /* 0x000fe400078e00fb */
[----:B------:R-:W-:Y:S01]  /*1ac60*/  IMAD.MOV.U32 R154, RZ, RZ, R152 ;  /* 0x000000ffff9a7224 */ /* 0x000fe200078e0098 */
[----:B------:R-:W2:Y:S01]  /*1ac70*/  LDL.LU R251, [R1+0x758] ;  /* 0x0007580001fb7983 */ /* 0x000ea20000300800 */
[----:B------:R-:W-:Y:S02]  /*1ac80*/  IMAD.MOV.U32 R173, RZ, RZ, R162 ;  /* 0x000000ffffad7224 */ /* 0x000fe400078e00a2 */
[----:B------:R-:W-:Y:S02]  /*1ac90*/  IMAD.MOV.U32 R163, RZ, RZ, R158 ;  /* 0x000000ffffa37224 */ /* 0x000fe400078e009e */
[----:B------:R-:W-:Y:S01]  /*1aca0*/  IMAD.MOV.U32 R152, RZ, RZ, R151 ;  /* 0x000000ffff987224 */ /* 0x000fe200078e0097 */
[----:B------:R-:W2:Y:S01]  /*1acb0*/  LDL.LU R158, [R1+0x6cc] ;  /* 0x0006cc00019e7983 */ /* 0x000ea20000300800 */
[----:B------:R-:W-:-:S03]  /*1acc0*/  IMAD.MOV.U32 R162, RZ, RZ, R159 ;  /* 0x000000ffffa27224 */ /* 0x000fc600078e009f */
[----:B------:R-:W2:Y:S01]  /*1acd0*/  LDL.LU R159, [R1+0x6ec] ;  /* 0x0006ec00019f7983 */ /* 0x000ea20000300800 */
[----:B---3--:R-:W-:Y:S02]  /*1ace0*/  IMAD.MOV.U32 R151, RZ, RZ, R149 ;  /* 0x000000ffff977224 */ /* 0x008fe400078e0095 */
[----:B------:R-:W-:Y:S02]  /*1acf0*/  IMAD.MOV.U32 R149, RZ, RZ, R146 ;  /* 0x000000ffff957224 */ /* 0x000fe400078e0092 */
[----:B------:R-:W3:Y:S01]  /*1ad00*/  LDL.LU R146, [R1+0x680] ;  /* 0x0006800001927983 */ /* 0x000ee20000300800 */
[----:B------:R-:W-:Y:S01]  /*1ad10*/  @!P0 IMAD.MOV R126, RZ, RZ, -R126 ;  /* 0x000000ffff7e8224 */ /* 0x000fe200078e0a7e */
[----:B------:R-:W-:Y:S01]  /*1ad20*/  ISETP.GT.U32.AND P0, PT, R3, R129, PT ;  /* 0x000000810300720c */ /* 0x000fe20003f04070 */
[----:B------:R-:W-:-:S04]  /*1ad30*/  IMAD.HI.U32 R6, R4, R131, RZ ;  /* 0x0000008304067227 */ /* 0x000fc800078e00ff */
[----:B------:R-:W-:-:S04]  /*1ad40*/  IMAD.MOV R6, RZ, RZ, -R6 ;  /* 0x000000ffff067224 */ /* 0x000fc800078e0a06 */
[----:B------:R-:W-:-:S04]  /*1ad50*/  IMAD R131, R3, R6, R131 ;  /* 0x0000000603837224 */ /* 0x000fc800078e0283 */
[----:B------:R-:W-:Y:S01]  /*1ad60*/  @!P0 IMAD.IADD R129, R129, 0x1, -R3 ;  /* 0x0000000181818824 */ /* 0x000fe200078e0a03 */
[----:B------:R-:W-:Y:S01]  /*1ad70*/  ISETP.GT.U32.AND P0, PT, R3, R131, PT ;  /* 0x000000830300720c */ /* 0x000fe20003f04070 */
[----:B------:R-:W-:-:S04]  /*1ad80*/  IMAD.HI.U32 R2, R4, R132, RZ ;  /* 0x0000008404027227 */ /* 0x000fc800078e00ff */
[----:B------:R-:W-:-:S04]  /*1ad90*/  IMAD.HI.U32 R5, R4, R133, RZ ;  /* 0x0000008504057227 */ /* 0x000fc800078e00ff */
[----:B------:R-:W-:-:S04]  /*1ada0*/  IMAD.MOV R2, RZ, RZ, -R2 ;  /* 0x000000ffff027224 */ /* 0x000fc800078e0a02 */
[----:B------:R-:W-:Y:S02]  /*1adb0*/  @!P0 IMAD.IADD R131, R131, 0x1, -R3 ;  /* 0x0000000183838824 */ /* 0x000fe400078e0a03 */
[----:B------:R-:W-:Y:S02]  /*1adc0*/  IMAD.MOV R5, RZ, RZ, -R5 ;  /* 0x000000ffff057224 */ /* 0x000fe400078e0a05 */
[C---:B------:R-:W-:Y:S01]  /*1add0*/  IMAD R132, R3.reuse, R2, R132 ;  /* 0x0000000203847224 */ /* 0x040fe200078e0284 */
[C---:B------:R-:W-:Y:S01]  /*1ade0*/  ISETP.GT.U32.AND P0, PT, R3.reuse, R131, PT ;  /* 0x000000830300720c */ /* 0x040fe20003f04070 */
[----:B------:R-:W-:Y:S02]  /*1adf0*/  IMAD.MOV.U32 R170, RZ, RZ, R161 ;  /* 0x000000ffffaa7224 */ /* 0x000fe400078e00a1 */
[C---:B------:R-:W-:Y:S02]  /*1ae00*/  IMAD R133, R3.reuse, R5, R133 ;  /* 0x0000000503857224 */ /* 0x040fe400078e0285 */
[----:B------:R-:W-:Y:S01]  /*1ae10*/  @!P6 IMAD.MOV R128, RZ, RZ, -R128 ;  /* 0x000000ffff80e224 */ /* 0x000fe200078e0a80 */
[----:B------:R-:W-:Y:S01]  /*1ae20*/  ISETP.GT.U32.AND P6, PT, R3, R132, PT ;  /* 0x000000840300720c */ /* 0x000fe20003fc4070 */
[----:B------:R-:W-:-:S02]  /*1ae30*/  IMAD.MOV.U32 R161, RZ, RZ, R134 ;  /* 0x000000ffffa17224 */ /* 0x000fc400078e0086 */
[----:B------:R-:W-:Y:S01]  /*1ae40*/  @!P5 IMAD.MOV R129, RZ, RZ, -R129 ;  /* 0x000000ffff81d224 */ /* 0x000fe200078e0a81 */
[----:B------:R-:W-:-:S03]  /*1ae50*/  ISETP.GT.U32.AND P5, PT, R3, R133, PT ;  /* 0x000000850300720c */ /* 0x000fc60003fa4070 */
[----:B------:R-:W-:Y:S01]  /*1ae60*/  @!P0 IMAD.IADD R131, R131, 0x1, -R3 ;  /* 0x0000000183838824 */ /* 0x000fe200078e0a03 */
[----:B------:R-:W-:-:S03]  /*1ae70*/  IABS R136, R174 ;  /* 0x000000ae00887213 */ /* 0x000fc60000000000 */
[----:B------:R-:W-:Y:S02]  /*1ae80*/  @!P1 IMAD.MOV R131, RZ, RZ, -R131 ;  /* 0x000000ffff839224 */ /* 0x000fe400078e0a83 */
[----:B------:R-:W-:Y:S02]  /*1ae90*/  @!P6 IMAD.IADD R132, R132, 0x1, -R3 ;  /* 0x000000018484e824 */ /* 0x000fe400078e0a03 */
[----:B------:R-:W-:Y:S01]  /*1aea0*/  IMAD.MOV.U32 R166, RZ, RZ, R137 ;  /* 0x000000ffffa67224 */ /* 0x000fe200078e0089 */
[----:B------:R-:W-:Y:S01]  /*1aeb0*/  IABS R137, R169 ;  /* 0x000000a900897213 */ /* 0x000fe20000000000 */
[----:B------:R-:W-:Y:S01]  /*1aec0*/  @!P5 IMAD.IADD R133, R133, 0x1, -R3 ;  /* 0x000000018585d824 */ /* 0x000fe200078e0a03 */
[----:B------:R-:W-:-:S04]  /*1aed0*/  ISETP.GT.U32.AND P6, PT, R3, R132, PT ;  /* 0x000000840300720c */ /* 0x000fc80003fc4070 */
[----:B------:R-:W-:Y:S01]  /*1aee0*/  ISETP.GT.U32.AND P5, PT, R3, R133, PT ;  /* 0x000000850300720c */ /* 0x000fe20003fa4070 */
[----:B------:R-:W-:-:S08]  /*1aef0*/  IMAD.MOV.U32 R168, RZ, RZ, R162 ;  /* 0x000000ffffa87224 */ /* 0x000fd000078e00a2 */
[----:B------:R-:W-:-:S04]  /*1af00*/  @!P6 IMAD.IADD R132, R132, 0x1, -R3 ;  /* 0x000000018484e824 */ /* 0x000fc800078e0a03 */
[----:B------:R-:W-:Y:S02]  /*1af10*/  @!P5 IMAD.IADD R133, R133, 0x1, -R3 ;  /* 0x000000018585d824 */ /* 0x000fe400078e0a03 */
[----:B------:R-:W-:Y:S02]  /*1af20*/  @!P3 IMAD.MOV R130, RZ, RZ, -R130 ;  /* 0x000000ffff82b224 */ /* 0x000fe400078e0a82 */
[----:B------:R-:W-:Y:S02]  /*1af30*/  IMAD.MOV.U32 R171, RZ, RZ, R166 ;  /* 0x000000ffffab7224 */ /* 0x000fe400078e00a6 */
[----:B------:R-:W-:Y:S02]  /*1af40*/  IMAD.MOV.U32 R166, RZ, RZ, R164 ;  /* 0x000000ffffa67224 */ /* 0x000fe400078e00a4 */
[----:B------:R-:W-:Y:S02]  /*1af50*/  IMAD.MOV.U32 R164, RZ, RZ, R153 ;  /* 0x000000ffffa47224 */ /* 0x000fe400078e0099 */
[----:B----4-:R-:W-:-:S02]  /*1af60*/  IMAD.MOV.U32 R167, RZ, RZ, R160 ;  /* 0x000000ffffa77224 */ /* 0x010fc400078e00a0 */
[----:B------:R-:W-:Y:S02]  /*1af70*/  IMAD.MOV.U32 R160, RZ, RZ, R142 ;  /* 0x000000ffffa07224 */ /* 0x000fe400078e008e */
[----:B------:R-:W-:Y:S01]  /*1af80*/  IMAD.MOV.U32 R142, RZ, RZ, R135 ;  /* 0x000000ffff8e7224 */ /* 0x000fe200078e0087 */
[----:B------:R-:W-:Y:S02]  /*1af90*/  IABS R135, R175 ;  /* 0x000000af00877213 */ /* 0x000fe40000000000 */
[----:B------:R-:W-:-:S03]  /*1afa0*/  IABS R134, R167 ;  /* 0x000000a700867213 */ /* 0x000fc60000000000 */
[----:B------:R-:W-:-:S04]  /*1afb0*/  IMAD.HI.U32 R2, R4, R135, RZ ;  /* 0x0000008704027227 */ /* 0x000fc800078e00ff */
[----:B------:R-:W-:Y:S02]  /*1afc0*/  IMAD.MOV R2, RZ, RZ, -R2 ;  /* 0x000000ffff027224 */ /* 0x000fe400078e0a02 */
[----:B------:R-:W-:-:S04]  /*1afd0*/  IMAD.HI.U32 R5, R4, R134, RZ ;  /* 0x0000008604057227 */ /* 0x000fc800078e00ff */
[----:B------:R-:W-:Y:S02]  /*1afe0*/  IMAD R135, R3, R2, R135 ;  /* 0x0000000203877224 */ /* 0x000fe400078e0287 */
[----:B------:R-:W-:-:S03]  /*1aff0*/  IMAD.MOV R5, RZ, RZ, -R5 ;  /* 0x000000ffff057224 */ /* 0x000fc600078e0a05 */
[C---:B------:R-:W-:Y:S01]  /*1b000*/  ISETP.GT.U32.AND P1, PT, R3.reuse, R135, PT ;  /* 0x000000870300720c */ /* 0x040fe20003f24070 */
[----:B------:R-:W-:Y:S02]  /*1b010*/  IMAD R134, R3, R5, R134 ;  /* 0x0000000503867224 */ /* 0x000fe400078e0286 */
[----:B------:R-:W-:-:S03]  /*1b020*/  IMAD.HI.U32 R5, R4, R136, RZ ;  /* 0x0000008804057227 */ /* 0x000fc600078e00ff */
[----:B------:R-:W-:Y:S01]  /*1b030*/  ISETP.GT.U32.AND P0, PT, R3, R134, PT ;  /* 0x000000860300720c */ /* 0x000fe20003f04070 */
[----:B------:R-:W-:Y:S02]  /*1b040*/  IMAD.MOV R5, RZ, RZ, -R5 ;  /* 0x000000ffff057224 */ /* 0x000fe400078e0a05 */
[----:B------:R-:W-:-:S04]  /*1b050*/  IMAD.HI.U32 R2, R4, R137, RZ ;  /* 0x0000008904027227 */ /* 0x000fc800078e00ff */
[----:B--2---:R-:W-:Y:S01]  /*1b060*/  IMAD.MOV.U32 R162, RZ, RZ, R138 ;  /* 0x000000ffffa27224 */ /* 0x004fe200078e008a */
[----:B------:R-:W-:Y:S01]  /*1b070*/  IABS R138, R170 ;  /* 0x000000aa008a7213 */ /* 0x000fe20000000000 */
[----:B------:R-:W-:Y:S02]  /*1b080*/  IMAD R136, R3, R5, R136 ;  /* 0x0000000503887224 */ /* 0x000fe400078e0288 */
[----:B------:R-:W-:Y:S02]  /*1b090*/  IMAD.MOV R2, RZ, RZ, -R2 ;  /* 0x000000ffff027224 */ /* 0x000fe400078e0a02 */
[----:B------:R-:W-:Y:S01]  /*1b0a0*/  @!P1 IMAD.IADD R135, R135, 0x1, -R3 ;  /* 0x0000000187879824 */ /* 0x000fe200078e0a03 */
[C---:B------:R-:W-:Y:S01]  /*1b0b0*/  ISETP.GT.U32.AND P6, PT, R3.reuse, R136, PT ;  /* 0x000000880300720c */ /* 0x040fe20003fc4070 */
[C---:B------:R-:W-:Y:S02]  /*1b0c0*/  IMAD R137, R3.reuse, R2, R137 ;  /* 0x0000000203897224 */ /* 0x040fe400078e0289 */
[----:B------:R-:W-:Y:S01]  /*1b0d0*/  @!P0 IMAD.IADD R134, R134, 0x1, -R3 ;  /* 0x0000000186868824 */ /* 0x000fe200078e0a03 */
[C---:B------:R-:W-:Y:S01]  /*1b0e0*/  ISETP.GT.U32.AND P1, PT, R3.reuse, R135, PT ;  /* 0x000000870300720c */ /* 0x040fe20003f24070 */
[----:B------:R-:W-:Y:S01]  /*1b0f0*/  IMAD.HI.U32 R5, R4, R138, RZ ;  /* 0x0000008a04057227 */ /* 0x000fe200078e00ff */
[----:B------:R-:W-:-:S02]  /*1b100*/  ISETP.GT.U32.AND P5, PT, R3, R137, PT ;  /* 0x000000890300720c */ /* 0x000fc40003fa4070 */
[----:B------:R-:W-:Y:S01]  /*1b110*/  ISETP.GT.U32.AND P0, PT, R3, R134, PT ;  /* 0x000000860300720c */ /* 0x000fe20003f04070 */
[----:B------:R-:W-:Y:S01]  /*1b120*/  IMAD.MOV R5, RZ, RZ, -R5 ;  /* 0x000000ffff057224 */ /* 0x000fe200078e0a05 */
[----:B------:R-:W-:-:S03]  /*1b130*/  ISETP.GE.AND P3, PT, R167, RZ, PT ;  /* 0x000000ffa700720c */ /* 0x000fc60003f66270 */
[----:B------:R-:W-:Y:S02]  /*1b140*/  IMAD R138, R3, R5, R138 ;  /* 0x00000005038a7224 */ /* 0x000fe400078e028a */
[--C-:B------:R-:W-:Y:S02]  /*1b150*/  @!P6 IMAD.IADD R136, R136, 0x1, -R3.reuse ;  /* 0x000000018888e824 */ /* 0x100fe400078e0a03 */
[----:B------:R-:W-:Y:S01]  /*1b160*/  @!P1 IMAD.IADD R135, R135, 0x1, -R3 ;  /* 0x0000000187879824 */ /* 0x000fe200078e0a03 */
[----:B------:R-:W-:Y:S01]  /*1b170*/  ISETP.GT.U32.AND P1, PT, R3, R138, PT ;  /* 0x0000008a0300720c */ /* 0x000fe20003f24070 */
[----:B------:R-:W-:Y:S01]  /*1b180*/  IMAD.MOV.U32 R167, RZ, RZ, R163 ;  /* 0x000000ffffa77224 */ /* 0x000fe200078e00a3 */
[----:B------:R-:W-:Y:S01]  /*1b190*/  ISETP.GE.AND P6, PT, R169, RZ, PT ;  /* 0x000000ffa900720c */ /* 0x000fe20003fc6270 */
[----:B------:R-:W-:Y:S02]  /*1b1a0*/  IMAD.MOV.U32 R169, RZ, RZ, R168 ;  /* 0x000000ffffa97224 */ /* 0x000fe400078e00a8 */
[--C-:B------:R-:W-:Y:S01]  /*1b1b0*/  @!P5 IMAD.IADD R137, R137, 0x1, -R3.reuse ;  /* 0x000000018989d824 */ /* 0x100fe200078e0a03 */
[----:B------:R-:W-:Y:S01]  /*1b1c0*/  ISETP.GT.U32.AND P5, PT, R3, R136, PT ;  /* 0x000000880300720c */ /* 0x000fe20003fa4070 */
[----:B------:R-:W-:-:S02]  /*1b1d0*/  @!P0 IMAD.IADD R134, R134, 0x1, -R3 ;  /* 0x0000000186868824 */ /* 0x000fc400078e0a03 */
[----:B------:R-:W-:Y:S02]  /*1b1e0*/  IMAD.MOV.U32 R168, RZ, RZ, R167 ;  /* 0x000000ffffa87224 */ /* 0x000fe400078e00a7 */
[----:B------:R-:W-:Y:S02]  /*1b1f0*/  IMAD.MOV.U32 R167, RZ, RZ, R166 ;  /* 0x000000ffffa77224 */ /* 0x000fe400078e00a6 */
[----:B------:R-:W-:Y:S02]  /*1b200*/  IMAD.MOV.U32 R153, RZ, RZ, R150 ;  /* 0x000000ffff997224 */ /* 0x000fe400078e0096 */
[----:B------:R-:W-:Y:S01]  /*1b210*/  @!P3 IMAD.MOV R134, RZ, RZ, -R134 ;  /* 0x000000ffff86b224 */ /* 0x000fe200078e0a86 */
[----:B------:R-:W-:Y:S01]  /*1b220*/  ISETP.GE.AND P3, PT, R170, RZ, PT ;  /* 0x000000ffaa00720c */ /* 0x000fe20003f66270 */
        /* <DEDUP_REMOVED lines=10> */
[----:B------:R-:W-:Y:S01]  /*1b2d0*/  @!P1 IMAD.IADD R138, R138, 0x1, -R3 ;  /* 0x000000018a8a9824 */ /* 0x000fe200078e0a03 */
[----:B------:R-:W-:Y:S01]  /*1b2e0*/  ISETP.GE.AND P1, PT, R171, RZ, PT ;  /* 0x000000ffab00720c */ /* 0x000fe20003f26270 */
[----:B------:R-:W-:Y:S01]  /*1b2f0*/  IMAD.MOV.U32 R178, RZ, RZ, R167 ;  /* 0x000000ffffb27224 */ /* 0x000fe200078e00a7 */
[----:B------:R-:W4:Y:S01]  /*1b300*/  LDL.LU R153, [R1+0x748] ;  /* 0x0007480001997983 */ /* 0x000f220000300800 */
[----:B------:R-:W-:Y:S02]  /*1b310*/  IMAD.MOV.U32 R151, RZ, RZ, R150 ;  /* 0x000000ffff977224 */ /* 0x000fe400078e0096 */
[----:B------:R-:W-:Y:S02]  /*1b320*/  IMAD.MOV.U32 R167, RZ, RZ, R154 ;  /* 0x000000ffffa77224 */ /* 0x000fe400078e009a */
[----:B------:R-:W-:-:S02]  /*1b330*/  IMAD.MOV.U32 R150, RZ, RZ, R149 ;  /* 0x000000ffff967224 */ /* 0x000fc400078e0095 */
[----:B------:R-:W-:Y:S01]  /*1b340*/  IMAD.MOV.U32 R154, RZ, RZ, R148 ;  /* 0x000000ffff9a7224 */ /* 0x000fe200078e0094 */
[----:B------:R-:W4:Y:S01]  /*1b350*/  LDL.LU R149, [R1+0x6b0] ;  /* 0x0006b00001957983 */ /* 0x000f220000300800 */
[----:B------:R-:W-:Y:S01]  /*1b360*/  @!P5 IMAD.IADD R136, R136, 0x1, -R3 ;  /* 0x000000018888d824 */ /* 0x000fe200078e0a03 */
[----:B------:R-:W-:Y:S02]  /*1b370*/  IABS R139, R173 ;  /* 0x000000ad008b7213 */ /* 0x000fe40000000000 */
[----:B------:R-:W4:Y:S01]  /*1b380*/  LDL.LU R148, [R1+0x708] ;  /* 0x0007080001947983 */ /* 0x000f220000300800 */
[----:B------:R-:W-:Y:S01]  /*1b390*/  ISETP.GE.AND P5, PT, R173, RZ, PT ;  /* 0x000000ffad00720c */ /* 0x000fe20003fa6270 */
[----:B------:R-:W-:Y:S01]  /*1b3a0*/  @!P4 IMAD.MOV R132, RZ, RZ, -R132 ;  /* 0x000000ffff84c224 */ /* 0x000fe200078e0a84 */
[----:B------:R-:W-:Y:S02]  /*1b3b0*/  ISETP.GE.AND P0, PT, R174, RZ, PT ;  /* 0x000000ffae00720c */ /* 0x000fe40003f06270 */
[----:B------:R-:W-:Y:S01]  /*1b3c0*/  ISETP.GE.AND P4, PT, R175, RZ, PT ;  /* 0x000000ffaf00720c */ /* 0x000fe20003f86270 */
[----:B---3--:R-:W-:-:S04]  /*1b3d0*/  IMAD.MOV.U32 R166, RZ, RZ, R146 ;  /* 0x000000ffffa67224 */ /* 0x008fc800078e0092 */
[----:B------:R-:W-:Y:S02]  /*1b3e0*/  IMAD.MOV.U32 R170, RZ, RZ, R166 ;  /* 0x000000ffffaa7224 */ /* 0x000fe400078e00a6 */
[----:B------:R-:W-:Y:S02]  /*1b3f0*/  IMAD.MOV.U32 R166, RZ, RZ, R164 ;  /* 0x000000ffffa67224 */ /* 0x000fe400078e00a4 */
[----:B------:R-:W-:Y:S01]  /*1b400*/  IMAD.MOV.U32 R164, RZ, RZ, R141 ;  /* 0x000000ffffa47224 */ /* 0x000fe200078e008d */
[----:B------:R-:W-:Y:S01]  /*1b410*/  IABS R141, R171 ;  /* 0x000000ab008d7213 */ /* 0x000fe20000000000 */
[----:B------:R-:W-:Y:S02]  /*1b420*/  IMAD.MOV.U32 R171, RZ, RZ, R169 ;  /* 0x000000ffffab7224 */ /* 0x000fe400078e00a9 */
[----:B------:R-:W-:Y:S02]  /*1b430*/  IMAD.MOV.U32 R169, RZ, RZ, R164 ;  /* 0x000000ffffa97224 */ /* 0x000fe400078e00a4 */
[----:B------:R-:W-:-:S02]  /*1b440*/  IMAD.MOV.U32 R164, RZ, RZ, R155 ;  /* 0x000000ffffa47224 */ /* 0x000fc400078e009b */
[----:B------:R-:W3:Y:S04]  /*1b450*/  LDL.LU R155, [R1+0x6e4] ;  /* 0x0006e400019b7983 */ /* 0x000ee80000300800 */
[----:B------:R-:W4:Y:S04]  /*1b460*/  LDL.LU R173, [R1+0x674] ;  /* 0x0006740001ad7983 */ /* 0x000f280000300800 */
[----:B------:R-:W3:Y:S04]  /*1b470*/  LDL.LU R174, [R1+0x678] ;  /* 0x0006780001ae7983 */ /* 0x000ee80000300800 */
[----:B------:R-:W4:Y:S01]  /*1b480*/  LDL.LU R175, [R1+0x67c] ;  /* 0x00067c0001af7983 */ /* 0x000f220000300800 */
[----:B------:R-:W-:-:S04]  /*1b490*/  IMAD.HI.U32 R2, R4, R139, RZ ;  /* 0x0000008b04027227 */ /* 0x000fc800078e00ff */
[----:B------:R-:W-:-:S04]  /*1b4a0*/  IMAD.MOV R2, RZ, RZ, -R2 ;  /* 0x000000ffff027224 */ /* 0x000fc800078e0a02 */
[C---:B------:R-:W-:Y:S02]  /*1b4b0*/  IMAD R139, R3.reuse, R2, R139 ;  /* 0x00000002038b7224 */ /* 0x040fe400078e028b */
[----:B------:R-:W-:Y:S01]  /*1b4c0*/  @!P2 IMAD.MOV R133, RZ, RZ, -R133 ;  /* 0x000000ffff85a224 */ /* 0x000fe200078e0a85 */
[C---:B------:R-:W-:Y:S01]  /*1b4d0*/  ISETP.GT.U32.AND P2, PT, R3.reuse, R137, PT ;  /* 0x000000890300720c */ /* 0x040fe20003f44070 */
[----:B------:R-:W-:Y:S01]  /*1b4e0*/  @!P4 IMAD.MOV R135, RZ, RZ, -R135 ;  /* 0x000000ffff87c224 */ /* 0x000fe200078e0a87 */
[----:B------:R-:W-:-:S11]  /*1b4f0*/  ISETP.GT.U32.AND P4, PT, R3, R139, PT ;  /* 0x0000008b0300720c */ /* 0x000fd60003f84070 */
[--C-:B------:R-:W-:Y:S02]  /*1b500*/  @!P2 IMAD.IADD R137, R137, 0x1, -R3.reuse ;  /* 0x000000018989a824 */ /* 0x100fe400078e0a03 */
[----:B------:R-:W-:Y:S02]  /*1b510*/  @!P4 IMAD.IADD R139, R139, 0x1, -R3 ;  /* 0x000000018b8bc824 */ /* 0x000fe400078e0a03 */
[----:B------:R-:W-:-:S03]  /*1b520*/  @!P6 IMAD.MOV R137, RZ, RZ, -R137 ;  /* 0x000000ffff89e224 */ /* 0x000fc600078e0a89 */
[----:B------:R-:W-:Y:S01]  /*1b530*/  ISETP.GT.U32.AND P6, PT, R3, R139, PT ;  /* 0x0000008b0300720c */ /* 0x000fe20003fc4070 */
[----:B------:R-:W-:Y:S02]  /*1b540*/  IMAD.MOV.U32 R176, RZ, RZ, R169 ;  /* 0x000000ffffb07224 */ /* 0x000fe400078e00a9 */
[----:B------:R-:W-:Y:S02]  /*1b550*/  IMAD.MOV.U32 R184, RZ, RZ, R171 ;  /* 0x000000ffffb87224 */ /* 0x000fe400078e00ab */
[----:B------:R-:W-:Y:S02]  /*1b560*/  IMAD.MOV.U32 R171, RZ, RZ, R167 ;  /* 0x000000ffffab7224 */ /* 0x000fe400078e00a7 */
[----:B------:R-:W-:Y:S01]  /*1b570*/  IMAD.MOV.U32 R167, RZ, RZ, R156 ;  /* 0x000000ffffa77224 */ /* 0x000fe200078e009c */
[----:B------:R-:W-:Y:S01]  /*1b580*/  ISETP.GE.AND P2, PT, R172, RZ, PT ;  /* 0x000000ffac00720c */ /* 0x000fe20003f46270 */
[----:B------:R-:W-:-:S04]  /*1b590*/  IMAD.MOV.U32 R146, RZ, RZ, R140 ;  /* 0x000000ffff927224 */ /* 0x000fc800078e008c */
[----:B------:R-:W-:Y:S01]  /*1b5a0*/  @!P6 IMAD.IADD R139, R139, 0x1, -R3 ;  /* 0x000000018b8be824 */ /* 0x000fe200078e0a03 */
[----:B------:R-:W-:Y:S01]  /*1b5b0*/  IABS R140, R172 ;  /* 0x000000ac008c7213 */ /* 0x000fe20000000000 */
[----:B------:R-:W-:Y:S02]  /*1b5c0*/  IMAD.MOV.U32 R172, RZ, RZ, R170 ;  /* 0x000000ffffac7224 */ /* 0x000fe400078e00aa */
[----:B------:R-:W-:Y:S01]  /*1b5d0*/  @!P5 IMAD.MOV R139, RZ, RZ, -R139 ;  /* 0x000000ffff8bd224 */ /* 0x000fe200078e0a8b */
[----:B------:R-:W-:Y:S01]  /*1b5e0*/  ISETP.GE.AND P5, PT, R176, RZ, PT ;  /* 0x000000ffb000720c */ /* 0x000fe20003fa6270 */
[----:B------:R-:W-:Y:S02]  /*1b5f0*/  IMAD.MOV.U32 R170, RZ, RZ, R168 ;  /* 0x000000ffffaa7224 */ /* 0x000fe400078e00a8 */
[----:B------:R-:W-:Y:S01]  /*1b600*/  IMAD.MOV.U32 R168, RZ, RZ, R142 ;  /* 0x000000ffffa87224 */ /* 0x000fe200078e008e */
[----:B------:R-:W-:Y:S02]  /*1b610*/  IABS R142, R172 ;  /* 0x000000ac008e7213 */ /* 0x000fe40000000000 */
[----:B------:R-:W-:Y:S01]  /*1b620*/  ISETP.GE.AND P4, PT, R172, RZ, PT ;  /* 0x000000ffac00720c */ /* 0x000fe20003f86270 */
[----:B------:R-:W-:-:S02]  /*1b630*/  IMAD.MOV.U32 R172, RZ, RZ, R168 ;  /* 0x000000ffffac7224 */ /* 0x000fc400078e00a8 */
[----:B--2---:R-:W-:Y:S01]  /*1b640*/  IMAD.MOV.U32 R156, RZ, RZ, R143 ;  /* 0x000000ffff9c7224 */ /* 0x004fe200078e008f */
[----:B------:R-:W-:Y:S01]  /*1b650*/  IABS R143, R176 ;  /* 0x000000b0008f7213 */ /* 0x000fe20000000000 */
[----:B----4-:R-:W-:Y:S02]  /*1b660*/  IMAD.MOV.U32 R181, RZ, RZ, R175 ;  /* 0x000000ffffb57224 */ /* 0x010fe400078e00af */
[----:B------:R-:W2:Y:S04]  /*1b670*/  LDL.LU R175, [R1+0x694] ;  /* 0x0006940001af7983 */ /* 0x000ea80000300800 */
[----:B------:R-:W4:Y:S01]  /*1b680*/  LDL.LU R176, [R1+0x690] ;  /* 0x0006900001b07983 */ /* 0x000f220000300800 */
[----:B------:R-:W-:Y:S02]  /*1b690*/  IMAD.MOV.U32 R183, RZ, RZ, R173 ;  /* 0x000000ffffb77224 */ /* 0x000fe400078e00ad */
[----:B------:R-:W-:-:S02]  /*1b6a0*/  IMAD.MOV.U32 R173, RZ, RZ, R172 ;  /* 0x000000ffffad7224 */ /* 0x000fc400078e00ac */
[----:B------:R-:W4:Y:S01]  /*1b6b0*/  LDL.LU R172, [R1+0x684] ;  /* 0x0006840001ac7983 */ /* 0x000f220000300800 */
[----:B------:R-:W-:Y:S01]  /*1b6c0*/  @!P0 IMAD.MOV R136, RZ, RZ, -R136 ;  /* 0x000000ffff888224 */ /* 0x000fe200078e0a88 */
[----:B------:R-:W-:Y:S01]  /*1b6d0*/  ISETP.GT.U32.AND P0, PT, R3, R138, PT ;  /* 0x0000008a0300720c */ /* 0x000fe20003f04070 */
[----:B------:R-:W-:-:S04]  /*1b6e0*/  IMAD.HI.U32 R5, R4, R140, RZ ;  /* 0x0000008c04057227 */ /* 0x000fc800078e00ff */
[----:B------:R-:W-:Y:S02]  /*1b6f0*/  IMAD.MOV R5, RZ, RZ, -R5 ;  /* 0x000000ffff057224 */ /* 0x000fe400078e0a05 */
[----:B------:R-:W-:-:S04]  /*1b700*/  IMAD.HI.U32 R2, R4, R141, RZ ;  /* 0x0000008d04027227 */ /* 0x000fc800078e00ff */
[C---:B------:R-:W-:Y:S02]  /*1b710*/  IMAD R140, R3.reuse, R5, R140 ;  /* 0x00000005038c7224 */ /* 0x040fe400078e028c */
[----:B------:R-:W-:Y:S02]  /*1b720*/  IMAD.MOV R2, RZ, RZ, -R2 ;  /* 0x000000ffff027224 */ /* 0x000fe400078e0a02 */
[----:B------:R-:W-:Y:S01]  /*1b730*/  @!P0 IMAD.IADD R138, R138, 0x1, -R3 ;  /* 0x000000018a8a8824 */ /* 0x000fe200078e0a03 */
[C---:B------:R-:W-:Y:S01]  /*1b740*/  ISETP.GT.U32.AND P0, PT, R3.reuse, R140, PT ;  /* 0x0000008c0300720c */ /* 0x040fe20003f04070 */
[----:B------:R-:W-:Y:S02]  /*1b750*/  IMAD R141, R3, R2, R141 ;  /* 0x00000002038d7224 */ /* 0x000fe400078e028d */
[----:B------:R-:W-:-:S03]  /*1b760*/  IMAD.HI.U32 R2, R4, R142, RZ ;  /* 0x0000008e04027227 */ /* 0x000fc600078e00ff */
[----:B------:R-:W-:Y:S01]  /*1b770*/  ISETP.GT.U32.AND P6, PT, R3, R141, PT ;  /* 0x0000008d0300720c */ /* 0x000fe20003fc4070 */
[----:B------:R-:W-:-:S04]  /*1b780*/  IMAD.MOV R2, RZ, RZ, -R2 ;  /* 0x000000ffff027224 */ /* 0x000fc800078e0a02 */
[----:B------:R-:W-:Y:S02]  /*1b790*/  IMAD R142, R3, R2, R142 ;  /* 0x00000002038e7224 */ /* 0x000fe400078e028e */
[----:B------:R-:W-:-:S03]  /*1b7a0*/  @!P0 IMAD.IADD R140, R140, 0x1, -R3 ;  /* 0x000000018c8c8824 */ /* 0x000fc600078e0a03 */
[----:B------:R-:W-:Y:S01]  /*1b7b0*/  ISETP.GT.U32.AND P0, PT, R3, R142, PT ;  /* 0x0000008e0300720c */ /* 0x000fe20003f04070 */
[----:B------:R-:W-:Y:S02]  /*1b7c0*/  IMAD.MOV.U32 R168, RZ, RZ, R163 ;  /* 0x000000ffffa87224 */ /* 0x000fe400078e00a3 */
[----:B------:R-:W-:Y:S01]  /*1b7d0*/  IMAD.MOV.U32 R163, RZ, RZ, R144 ;  /* 0x000000ffffa37224 */ /* 0x000fe200078e0090 */
[----:B------:R-:W-:Y:S01]  /*1b7e0*/  IABS R144, R178 ;  /* 0x000000b200907213 */ /* 0x000fe20000000000 */
[----:B------:R-:W-:Y:S02]  /*1b7f0*/  @!P6 IMAD.IADD R141, R141, 0x1, -R3 ;  /* 0x000000018d8de824 */ /* 0x000fe400078e0a03 */
[----:B------:R-:W-:Y:S01]  /*1b800*/  IMAD.MOV.U32 R169, RZ, RZ, R165 ;  /* 0x000000ffffa97224 */ /* 0x000fe200078e00a5 */
[C---:B------:R-:W-:Y:S01]  /*1b810*/  ISETP.GT.U32.AND P6, PT, R3.reuse, R140, PT ;  /* 0x0000008c0300720c */ /* 0x040fe20003fc4070 */
[----:B------:R-:W-:Y:S01]  /*1b820*/  IMAD.MOV.U32 R165, RZ, RZ, R145 ;  /* 0x000000ffffa57224 */ /* 0x000fe200078e0091 */
[----:B------:R-:W-:Y:S01]  /*1b830*/  IABS R145, R177 ;  /* 0x000000b100917213 */ /* 0x000fe20000000000 */
[----:B------:R-:W-:Y:S01]  /*1b840*/  @!P3 IMAD.MOV R138, RZ, RZ, -R138 ;  /* 0x000000ffff8ab224 */ /* 0x000fe200078e0a8a */
[----:B------:R-:W-:Y:S01]  /*1b850*/  ISETP.GT.U32.AND P3, PT, R3, R141, PT ;  /* 0x0000008d0300720c */ /* 0x000fe20003f64070 */
[----:B------:R-:W-:-:S02]  /*1b860*/  IMAD.MOV.U32 R185, RZ, RZ, R170 ;  /* 0x000000ffffb97224 */ /* 0x000fc400078e00aa */
[----:B------:R-:W-:-:S04]  /*1b870*/  IMAD.HI.U32 R6, R4, R144, RZ ;  /* 0x0000009004067227 */ /* 0x000fc800078e00ff */
[----:B------:R-:W-:Y:S02]  /*1b880*/  IMAD.MOV.U32 R170, RZ, RZ, R166 ;  /* 0x000000ffffaa7224 */ /* 0x000fe400078e00a6 */
[----:B------:R-:W-:Y:S01]  /*1b890*/  IMAD.MOV.U32 R166, RZ, RZ, R146 ;  /* 0x000000ffffa67224 */ /* 0x000fe200078e0092 */
[----:B------:R-:W-:Y:S01]  /*1b8a0*/  IABS R146, R179 ;  /* 0x000000b300927213 */ /* 0x000fe20000000000 */
[----:B------:R-:W-:Y:S02]  /*1b8b0*/  @!P0 IMAD.IADD R142, R142, 0x1, -R3 ;  /* 0x000000018e8e8824 */ /* 0x000fe400078e0a03 */
[----:B------:R-:W-:-:S04]  /*1b8c0*/  IMAD.HI.U32 R5, R4, R145, RZ ;  /* 0x0000009104057227 */ /* 0x000fc800078e00ff */
[----:B------:R-:W-:Y:S01]  /*1b8d0*/  IMAD.MOV R6, RZ, RZ, -R6 ;  /* 0x000000ffff067224 */ /* 0x000fe200078e0a06 */
[----:B------:R-:W-:Y:S01]  /*1b8e0*/  ISETP.GT.U32.AND P0, PT, R3, R142, PT ;  /* 0x0000008e0300720c */ /* 0x000fe20003f04070 */
[----:B------:R-:W-:-:S04]  /*1b8f0*/  IMAD.HI.U32 R2, R4, R146, RZ ;  /* 0x0000009204027227 */ /* 0x000fc800078e00ff */
[----:B------:R-:W-:Y:S02]  /*1b900*/  IMAD.MOV R5, RZ, RZ, -R5 ;  /* 0x000000ffff057224 */ /* 0x000fe400078e0a05 */
[C---:B------:R-:W-:Y:S02]  /*1b910*/  IMAD R144, R3.reuse, R6, R144 ;  /* 0x0000000603907224 */ /* 0x040fe400078e0290 */
[----:B------:R-:W-:Y:S02]  /*1b920*/  IMAD.MOV R2, RZ, RZ, -R2 ;  /* 0x000000ffff027224 */ /* 0x000fe400078e0a02 */
[----:B------:R-:W-:Y:S02]  /*1b930*/  IMAD R145, R3, R5, R145 ;  /* 0x0000000503917224 */ /* 0x000fe400078e0291 */
[--C-:B------:R-:W-:Y:S02]  /*1b940*/  @!P6 IMAD.IADD R140, R140, 0x1, -R3.reuse ;  /* 0x000000018c8ce824 */ /* 0x100fe400078e0a03 */
[----:B------:R-:W-:Y:S01]  /*1b950*/  @!P3 IMAD.IADD R141, R141, 0x1, -R3 ;  /* 0x000000018d8db824 */ /* 0x000fe200078e0a03 */
[C---:B------:R-:W-:Y:S01]  /*1b960*/  ISETP.GT.U32.AND P3, PT, R3.reuse, R144, PT ;  /* 0x000000900300720c */ /* 0x040fe20003f64070 */
[----:B------:R-:W-:-:S02]  /*1b970*/  IMAD R146, R3, R2, R146 ;  /* 0x0000000203927224 */ /* 0x000fc400078e0292 */
[----:B------:R-:W-:Y:S01]  /*1b980*/  @!P2 IMAD.MOV R140, RZ, RZ, -R140 ;  /* 0x000000ffff8ca224 */ /* 0x000fe200078e0a8c */
[C---:B------:R-:W-:Y:S01]  /*1b990*/  ISETP.GT.U32.AND P2, PT, R3.reuse, R145, PT ;  /* 0x000000910300720c */ /* 0x040fe20003f44070 */
[----:B---3--:R-:W-:Y:S02]  /*1b9a0*/  IMAD.MOV.U32 R182, RZ, RZ, R174 ;  /* 0x000000ffffb67224 */ /* 0x008fe400078e00ae */
[----:B------:R-:W-:Y:S02]  /*1b9b0*/  IMAD.MOV.U32 R174, RZ, RZ, R164 ;  /* 0x000000ffffae7224 */ /* 0x000fe400078e00a4 */
[----:B------:R-:W-:Y:S01]  /*1b9c0*/  @!P0 IMAD.IADD R142, R142, 0x1, -R3 ;  /* 0x000000018e8e8824 */ /* 0x000fe200078e0a03 */
[----:B------:R-:W-:Y:S01]  /*1b9d0*/  ISETP.GT.U32.AND P0, PT, R3, R146, PT ;  /* 0x000000920300720c */ /* 0x000fe20003f04070 */
[----:B------:R-:W-:Y:S01]  /*1b9e0*/  IMAD.MOV.U32 R164, RZ, RZ, R147 ;  /* 0x000000ffffa47224 */ /* 0x000fe200078e0093 */
[----:B------:R-:W-:Y:S01]  /*1b9f0*/  IABS R147, R185 ;  /* 0x000000b900937213 */ /* 0x000fe20000000000 */
[----:B------:R-:W-:-:S04]  /*1ba00*/  IMAD.HI.U32 R7, R4, R143, RZ ;  /* 0x0000008f04077227 */ /* 0x000fc800078e00ff */
[----:B------:R-:W-:Y:S01]  /*1ba10*/  @!P1 IMAD.MOV R141, RZ, RZ, -R141 ;  /* 0x000000ffff8d9224 */ /* 0x000fe200078e0a8d */
[----:B------:R-:W-:Y:S01]  /*1ba20*/  ISETP.GE.AND P1, PT, R178, RZ, PT ;  /* 0x000000ffb200720c */ /* 0x000fe20003f26270 */
[----:B------:R-:W-:Y:S02]  /*1ba30*/  IMAD.MOV.U32 R178, RZ, RZ, R173 ;  /* 0x000000ffffb27224 */ /* 0x000fe400078e00ad */
[----:B------:R-:W-:Y:S02]  /*1ba40*/  IMAD.MOV.U32 R173, RZ, RZ, R168 ;  /* 0x000000ffffad7224 */ /* 0x000fe400078e00a8 */
[----:B------:R-:W-:Y:S02]  /*1ba50*/  IMAD.MOV R7, RZ, RZ, -R7 ;  /* 0x000000ffff077224 */ /* 0x000fe400078e0a07 */
[----:B------:R-:W-:Y:S02]  /*1ba60*/  IMAD.MOV.U32 R168, RZ, RZ, R167 ;  /* 0x000000ffffa87224 */ /* 0x000fe400078e00a7 */
[----:B------:R-:W-:-:S02]  /*1ba70*/  @!P3 IMAD.IADD R144, R144, 0x1, -R3 ;  /* 0x000000019090b824 */ /* 0x000fc400078e0a03 */
[----:B------:R-:W-:-:S04]  /*1ba80*/  IMAD.HI.U32 R2, R4, R147, RZ ;  /* 0x0000009304027227 */ /* 0x000fc800078e00ff */
[----:B------:R-:W-:Y:S02]  /*1ba90*/  IMAD.MOV.U32 R167, RZ, RZ, R166 ;  /* 0x000000ffffa77224 */ /* 0x000fe400078e00a6 */
[----:B------:R-:W-:Y:S02]  /*1baa0*/  IMAD.MOV.U32 R166, RZ, RZ, R163 ;  /* 0x000000ffffa67224 */ /* 0x000fe400078e00a3 */
[----:B------:R-:W-:Y:S02]  /*1bab0*/  IMAD.MOV.U32 R163, RZ, RZ, R154 ;  /* 0x000000ffffa37224 */ /* 0x000fe400078e009a */
[----:B------:R-:W-:Y:S02]  /*1bac0*/  IMAD R143, R3, R7, R143 ;  /* 0x00000007038f7224 */ /* 0x000fe400078e028f */
[----:B------:R-:W-:Y:S01]  /*1bad0*/  IMAD.MOV.U32 R154, RZ, RZ, R148 ;  /* 0x000000ffff9a7224 */ /* 0x000fe200078e0094 */
[----:B------:R-:W-:Y:S01]  /*1bae0*/  IABS R148, R184 ;  /* 0x000000b800947213 */ /* 0x000fe20000000000 */
[--C-:B------:R-:W-:Y:S01]  /*1baf0*/  @!P2 IMAD.IADD R145, R145, 0x1, -R3.reuse ;  /* 0x000000019191a824 */ /* 0x100fe200078e0a03 */
[C---:B------:R-:W-:Y:S01]  /*1bb00*/  ISETP.GT.U32.AND P2, PT, R3.reuse, R144, PT ;  /* 0x000000900300720c */ /* 0x040fe20003f44070 */
[----:B------:R-:W-:Y:S01]  /*1bb10*/  IMAD.MOV R2, RZ, RZ, -R2 ;  /* 0x000000ffff027224 */ /* 0x000fe200078e0a02 */
[C---:B------:R-:W-:Y:S01]  /*1bb20*/  ISETP.GT.U32.AND P6, PT, R3.reuse, R143, PT ;  /* 0x0000008f0300720c */ /* 0x040fe20003fc4070 */
[----:B------:R-:W-:Y:S01]  /*1bb30*/  @!P0 IMAD.IADD R146, R146, 0x1, -R3 ;  /* 0x0000000192928824 */ /* 0x000fe200078e0a03 */
[C---:B------:R-:W-:Y:S01]  /*1bb40*/  ISETP.GT.U32.AND P0, PT, R3.reuse, R145, PT ;  /* 0x000000910300720c */ /* 0x040fe20003f04070 */
[----:B------:R-:W-:-:S02]  /*1bb50*/  IMAD R147, R3, R2, R147 ;  /* 0x0000000203937224 */ /* 0x000fc400078e0293 */
[----:B------:R-:W-:-:S04]  /*1bb60*/  IMAD.HI.U32 R2, R4, R148, RZ ;  /* 0x0000009404027227 */ /* 0x000fc800078e00ff */
[----:B------:R-:W-:Y:S02]  /*1bb70*/  IMAD.MOV R2, RZ, RZ, -R2 ;  /* 0x000000ffff027224 */ /* 0x000fe400078e0a02 */
[--C-:B------:R-:W-:Y:S01]  /*1bb80*/  @!P2 IMAD.IADD R144, R144, 0x1, -R3.reuse ;  /* 0x000000019090a824 */ /* 0x100fe200078e0a03 */
[C---:B------:R-:W-:Y:S01]  /*1bb90*/  ISETP.GT.U32.AND P2, PT, R3.reuse, R147, PT ;  /* 0x000000930300720c */ /* 0x040fe20003f44070 */
[----:B------:R-:W-:Y:S02]  /*1bba0*/  IMAD R148, R3, R2, R148 ;  /* 0x0000000203947224 */ /* 0x000fe400078e0294 */
[--C-:B------:R-:W-:Y:S02]  /*1bbb0*/  @!P6 IMAD.IADD R143, R143, 0x1, -R3.reuse ;  /* 0x000000018f8fe824 */ /* 0x100fe400078e0a03 */
[----:B------:R-:W-:Y:S01]  /*1bbc0*/  @!P0 IMAD.IADD R145, R145, 0x1, -R3 ;  /* 0x0000000191918824 */ /* 0x000fe200078e0a03 */
[C---:B------:R-:W-:Y:S02]  /*1bbd0*/  ISETP.GT.U32.AND P0, PT, R3.reuse, R148, PT ;  /* 0x000000940300720c */ /* 0x040fe40003f04070 */
[----:B------:R-:W-:Y:S01]  /*1bbe0*/  ISETP.GT.U32.AND P3, PT, R3, R143, PT ;  /* 0x0000008f0300720c */ /* 0x000fe20003f64070 */
[----:B------:R-:W-:-:S04]  /*1bbf0*/  @!P4 IMAD.MOV R142, RZ, RZ, -R142 ;  /* 0x000000ffff8ec224 */ /* 0x000fc800078e0a8e */
[----:B------:R-:W-:Y:S01]  /*1bc00*/  @!P2 IMAD.IADD R147, R147, 0x1, -R3 ;  /* 0x000000019393a824 */ /* 0x000fe200078e0a03 */
[----:B------:R-:W-:Y:S02]  /*1bc10*/  ISETP.GT.U32.AND P4, PT, R3, R146, PT ;  /* 0x000000920300720c */ /* 0x000fe40003f84070 */
[----:B------:R-:W-:-:S03]  /*1bc20*/  ISETP.GE.AND P6, PT, R177, RZ, PT ;  /* 0x000000ffb100720c */ /* 0x000fc60003fc6270 */
[--C-:B------:R-:W-:Y:S01]  /*1bc30*/  @!P0 IMAD.IADD R148, R148, 0x1, -R3.reuse ;  /* 0x0000000194948824 */ /* 0x100fe200078e0a03 */
[----:B------:R-:W-:Y:S01]  /*1bc40*/  ISETP.GT.U32.AND P0, PT, R3, R147, PT ;  /* 0x000000930300720c */ /* 0x000fe20003f04070 */
[----:B------:R-:W-:Y:S02]  /*1bc50*/  IMAD.MOV.U32 R177, RZ, RZ, R174 ;  /* 0x000000ffffb17224 */ /* 0x000fe400078e00ae */
[----:B------:R-:W-:Y:S01]  /*1bc60*/  @!P3 IMAD.IADD R143, R143, 0x1, -R3 ;  /* 0x000000018f8fb824 */ /* 0x000fe200078e0a03 */
[----:B------:R-:W-:Y:S01]  /*1bc70*/  ISETP.GE.AND P3, PT, R179, RZ, PT ;  /* 0x000000ffb300720c */ /* 0x000fe20003f66270 */
[----:B------:R-:W-:Y:S02]  /*1bc80*/  IMAD.MOV.U32 R180, RZ, RZ, R178 ;  /* 0x000000ffffb47224 */ /* 0x000fe400078e00b2 */
[----:B------:R-:W-:Y:S02]  /*1bc90*/  IMAD.MOV.U32 R179, RZ, RZ, R177 ;  /* 0x000000ffffb37224 */ /* 0x000fe400078e00b1 */
[----:B------:R-:W-:-:S02]  /*1bca0*/  IMAD.MOV.U32 R199, RZ, RZ, R180 ;  /* 0x000000ffffc77224 */ /* 0x000fc400078e00b4 */
[----:B------:R-:W-:Y:S02]  /*1bcb0*/  IMAD.MOV.U32 R200, RZ, RZ, R179 ;  /* 0x000000ffffc87224 */ /* 0x000fe400078e00b3 */
[--C-:B------:R-:W-:Y:S02]  /*1bcc0*/  @!P4 IMAD.IADD R146, R146, 0x1, -R3.reuse ;  /* 0x000000019292c824 */ /* 0x100fe400078e0a03 */
[----:B------:R-:W-:Y:S01]  /*1bcd0*/  @!P0 IMAD.IADD R147, R147, 0x1, -R3 ;  /* 0x0000000193938824 */ /* 0x000fe200078e0a03 */
[----:B------:R-:W-:Y:S01]  /*1bce0*/  ISETP.GE.AND P0, PT, R181, RZ, PT ;  /* 0x000000ffb500720c */ /* 0x000fe20003f06270 */
[----:B------:R-:W-:Y:S02]  /*1bcf0*/  IMAD.MOV.U32 R174, RZ, RZ, R171 ;  /* 0x000000ffffae7224 */ /* 0x000fe400078e00ab */
[----:B------:R-:W-:Y:S02]  /*1bd00*/  IMAD.MOV.U32 R171, RZ, RZ, R170 ;  /* 0x000000ffffab7224 */ /* 0x000fe400078e00aa */
[----:B------:R-:W-:Y:S01]  /*1bd10*/  @!P3 IMAD.MOV R146, RZ, RZ, -R146 ;  /* 0x000000ffff92b224 */ /* 0x000fe200078e0a92 */
[----:B------:R-:W-:Y:S01]  /*1bd20*/  ISETP.GE.AND P3, PT, R182, RZ, PT ;  /* 0x000000ffb600720c */ /* 0x000fe20003f66270 */
[----:B------:R-:W-:-:S02]  /*1bd30*/  IMAD.MOV.U32 R170, RZ, RZ, R169 ;  /* 0x000000ffffaa7224 */ /* 0x000fc400078e00a9 */
[----:B------:R-:W-:Y:S02]  /*1bd40*/  IMAD.MOV.U32 R169, RZ, RZ, R156 ;  /* 0x000000ffffa97224 */ /* 0x000fe400078e009c */
[----:B------:R-:W-:Y:S02]  /*1bd50*/  IMAD.MOV.U32 R156, RZ, RZ, R153 ;  /* 0x000000ffff9c7224 */ /* 0x000fe400078e0099 */
[----:B------:R-:W-:Y:S02]  /*1bd60*/  IMAD.MOV.U32 R153, RZ, RZ, R149 ;  /* 0x000000ffff997224 */ /* 0x000fe400078e0095 */
[----:B--2---:R-:W-:Y:S02]  /*1bd70*/  IMAD.MOV.U32 R178, RZ, RZ, R175 ;  /* 0x000000ffffb27224 */ /* 0x004fe400078e00af */
[----:B------:R-:W-:Y:S02]  /*1bd80*/  IMAD.MOV.U32 R175, RZ, RZ, R151 ;  /* 0x000000ffffaf7224 */ /* 0x000fe400078e0097 */
[----:B----4-:R-:W-:-:S02]  /*1bd90*/  IMAD.MOV.U32 R177, RZ, RZ, R176 ;  /* 0x000000ffffb17224 */ /* 0x010fc400078e00b0 */
[----:B------:R-:W-:Y:S02]  /*1bda0*/  IMAD.MOV.U32 R176, RZ, RZ, R164 ;  /* 0x000000ffffb07224 */ /* 0x000fe400078e00a4 */
[----:B------:R-:W-:Y:S02]  /*1bdb0*/  IMAD.MOV.U32 R180, RZ, RZ, R175 ;  /* 0x000000ffffb47224 */ /* 0x000fe400078e00af */
[----:B------:R-:W-:Y:S01]  /*1bdc0*/  IMAD.MOV.U32 R179, RZ, RZ, R176 ;  /* 0x000000ffffb37224 */ /* 0x000fe200078e00b0 */
[----:B------:R-:W-:Y:S01]  /*1bdd0*/  IABS R151, R181 ;  /* 0x000000b500977213 */ /* 0x000fe20000000000 */
[----:B------:R-:W-:Y:S02]  /*1bde0*/  IMAD.MOV.U32 R181, RZ, RZ, R180 ;  /* 0x000000ffffb57224 */ /* 0x000fe400078e00b4 */
[----:B------:R-:W-:Y:S02]  /*1bdf0*/  IMAD.MOV.U32 R180, RZ, RZ, R179 ;  /* 0x000000ffffb47224 */ /* 0x000fe400078e00b3 */
[----:B------:R-:W-:Y:S01]  /*1be00*/  IMAD.MOV.U32 R164, RZ, RZ, R150 ;  /* 0x000000ffffa47224 */ /* 0x000fe200078e0096 */
[----:B------:R-:W-:Y:S01]  /*1be10*/  IABS R150, R182 ;  /* 0x000000b600967213 */ /* 0x000fe20000000000 */
[----:B------:R-:W-:-:S02]  /*1be20*/  IMAD.MOV.U32 R179, RZ, RZ, R178 ;  /* 0x000000ffffb37224 */ /* 0x000fc400078e00b2 */
[----:B------:R-:W-:Y:S02]  /*1be30*/  IMAD.MOV.U32 R178, RZ, RZ, R177 ;  /* 0x000000ffffb27224 */ /* 0x000fe400078e00b1 */
[----:B------:R-:W-:Y:S02]  /*1be40*/  IMAD.MOV.U32 R177, RZ, RZ, R172 ;  /* 0x000000ffffb17224 */ /* 0x000fe400078e00ac */
[----:B------:R-:W-:Y:S02]  /*1be50*/  IMAD.MOV.U32 R182, RZ, RZ, R181 ;  /* 0x000000ffffb67224 */ /* 0x000fe400078e00b5 */
[----:B------:R-:W-:Y:S02]  /*1be60*/  IMAD.MOV.U32 R175, RZ, RZ, R155 ;  /* 0x000000ffffaf7224 */ /* 0x000fe400078e009b */
[----:B------:R-:W-:Y:S01]  /*1be70*/  IMAD.MOV.U32 R181, RZ, RZ, R180 ;  /* 0x000000ffffb57224 */ /* 0x000fe200078e00b4 */
[----:B------:R-:W2:Y:S01]  /*1be80*/  LDL.LU R155, [R1+0x73c] ;  /* 0x00073c00019b7983 */ /* 0x000ea20000300800 */
        /* <DEDUP_REMOVED lines=10> */
[----:B------:R-:W-:Y:S01]  /*1bf30*/  IMAD.MOV.U32 R168, RZ, RZ, R167 ;  /* 0x000000ffffa87224 */ /* 0x000fe200078e00a7 */
[----:B------:R-:W4:Y:S04]  /*1bf40*/  LDL.LU R172, [R1+0x710] ;  /* 0x0007100001ac7983 */ /* 0x000f280000300800 */
[----:B------:R-:W2:Y:S01]  /*1bf50*/  LDL.LU R167, [R1+0x6bc] ;  /* 0x0006bc0001a77983 */ /* 0x000ea20000300800 */
[----:B------:R-:W-:Y:S01]  /*1bf60*/  ISETP.GE.AND P2, PT, R184, RZ, PT ;  /* 0x000000ffb800720c */ /* 0x000fe20003f46270 */
[----:B------:R-:W-:Y:S01]  /*1bf70*/  @!P6 IMAD.MOV R145, RZ, RZ, -R145 ;  /* 0x000000ffff91e224 */ /* 0x000fe200078e0a91 */
[----:B------:R-:W-:Y:S01]  /*1bf80*/  IABS R149, R183 ;  /* 0x000000b700957213 */ /* 0x000fe20000000000 */
[----:B------:R-:W4:Y:S01]  /*1bf90*/  LDL.LU R184, [R1+0x6ac] ;  /* 0x0006ac0001b87983 */ /* 0x000f220000300800 */
[----:B------:R-:W-:-:S03]  /*1bfa0*/  ISETP.GE.AND P6, PT, R183, RZ, PT ;  /* 0x000000ffb700720c */ /* 0x000fc60003fc6270 */
[----:B------:R-:W4:Y:S01]  /*1bfb0*/  LDL.LU R183, [R1+0x6a8] ;  /* 0x0006a80001b77983 */ /* 0x000f220000300800 */
        /* <DEDUP_REMOVED lines=14> */
[----:B------:R-:W-:Y:S01]  /*1c0a0*/  @!P5 IMAD.MOV R143, RZ, RZ, -R143 ;  /* 0x000000ffff8fd224 */ /* 0x000fe200078e0a8f */
[----:B------:R-:W-:Y:S01]  /*1c0b0*/  ISETP.GT.U32.AND P5, PT, R3, R148, PT ;  /* 0x000000940300720c */ /* 0x000fe20003fa4070 */
[----:B------:R-:W-:-:S04]  /*1c0c0*/  IMAD.HI.U32 R2, R4, R149, RZ ;  /* 0x0000009504027227 */ /* 0x000fc800078e00ff */
[----:B------:R-:W-:-:S04]  /*1c0d0*/  IMAD.HI.U32 R5, R4, R150, RZ ;  /* 0x0000009604057227 */ /* 0x000fc800078e00ff */
[----:B------:R-:W-:Y:S02]  /*1c0e0*/  IMAD.MOV R2, RZ, RZ, -R2 ;  /* 0x000000ffff027224 */ /* 0x000fe400078e0a02 */
[----:B------:R-:W-:Y:S02]  /*1c0f0*/  IMAD.MOV R5, RZ, RZ, -R5 ;  /* 0x000000ffff057224 */ /* 0x000fe400078e0a05 */
[C---:B------:R-:W-:Y:S02]  /*1c100*/  IMAD R149, R3.reuse, R2, R149 ;  /* 0x0000000203957224 */ /* 0x040fe400078e0295 */
[C---:B------:R-:W-:Y:S02]  /*1c110*/  IMAD R150, R3.reuse, R5, R150 ;  /* 0x0000000503967224 */ /* 0x040fe400078e0296 */
[----:B------:R-:W-:Y:S01]  /*1c120*/  @!P1 IMAD.MOV R144, RZ, RZ, -R144 ;  /* 0x000000ffff909224 */ /* 0x000fe200078e0a90 */
[C---:B------:R-:W-:Y:S01]  /*1c130*/  ISETP.GT.U32.AND P1, PT, R3.reuse, R149, PT ;  /* 0x000000950300720c */ /* 0x040fe20003f24070 */
[----:B------:R-:W-:Y:S01]  /*1c140*/  @!P5 IMAD.IADD R148, R148, 0x1, -R3 ;  /* 0x000000019494d824 */ /* 0x000fe200078e0a03 */
[----:B------:R-:W-:Y:S01]  /*1c150*/  ISETP.GT.U32.AND P5, PT, R3, R150, PT ;  /* 0x000000960300720c */ /* 0x000fe20003fa4070 */
[----:B------:R-:W-:-:S04]  /*1c160*/  IMAD.HI.U32 R2, R4, R151, RZ ;  /* 0x0000009704027227 */ /* 0x000fc800078e00ff */
[----:B------:R-:W-:-:S06]  /*1c170*/  IMAD.MOV R2, RZ, RZ, -R2 ;  /* 0x000000ffff027224 */ /* 0x000fcc00078e0a02 */
[--C-:B------:R-:W-:Y:S01]  /*1c180*/  @!P1 IMAD.IADD R149, R149, 0x1, -R3.reuse ;  /* 0x0000000195959824 */ /* 0x100fe200078e0a03 */
[----:B------:R-:W-:Y:S01]  /*1c190*/  ISETP.GE.AND P1, PT, R152, RZ, PT ;  /* 0x000000ff9800720c */ /* 0x000fe20003f26270 */
[----:B------:R-:W-:Y:S01]  /*1c1a0*/  @!P5 IMAD.IADD R150, R150, 0x1, -R3 ;  /* 0x000000019696d824 */ /* 0x000fe200078e0a03 */
[----:B------:R-:W-:Y:S01]  /*1c1b0*/  IABS R152, R152 ;  /* 0x0000009800987213 */ /* 0x000fe20000000000 */
[----:B------:R-:W-:-:S03]  /*1c1c0*/  IMAD R151, R3, R2, R151 ;  /* 0x0000000203977224 */ /* 0x000fc600078e0297 */
[----:B------:R-:W-:Y:S01]  /*1c1d0*/  ISETP.GT.U32.AND P5, PT, R3, R150, PT ;  /* 0x000000960300720c */ /* 0x000fe20003fa4070 */
[----:B------:R-:W-:-:S04]  /*1c1e0*/  IMAD.HI.U32 R2, R4, R152, RZ ;  /* 0x0000009804027227 */ /* 0x000fc800078e00ff */
[----:B------:R-:W-:Y:S02]  /*1c1f0*/  IMAD.MOV R2, RZ, RZ, -R2 ;  /* 0x000000ffff027224 */ /* 0x000fe400078e0a02 */
[----:B------:R-:W-:Y:S01]  /*1c200*/  @!P4 IMAD.MOV R147, RZ, RZ, -R147 ;  /* 0x000000ffff93c224 */ /* 0x000fe200078e0a93 */
[C---:B------:R-:W-:Y:S01]  /*1c210*/  ISETP.GT.U32.AND P4, PT, R3.reuse, R149, PT ;  /* 0x000000950300720c */ /* 0x040fe20003f84070 */
[----:B------:R-:W-:Y:S02]  /*1c220*/  IMAD R152, R3, R2, R152 ;  /* 0x0000000203987224 */ /* 0x000fe400078e0298 */
[----:B--2---:R-:W-:Y:S02]  /*1c230*/  IMAD.MOV.U32 R182, RZ, RZ, R167 ;  /* 0x000000ffffb67224 */ /* 0x004fe400078e00a7 */
[----:B------:R-:W2:Y:S02]  /*1c240*/  LDL.LU R167, [R1+0x724] ;  /* 0x0007240001a77983 */ /* 0x000ea40000300800 */
[----:B------:R-:W-:-:S02]  /*1c250*/  IMAD.MOV.U32 R185, RZ, RZ, R182 ;  /* 0x000000ffffb97224 */ /* 0x000fc400078e00b6 */
[----:B------:R-:W2:Y:S01]  /*1c260*/  LDL.LU R168, [R1+0x71c] ;  /* 0x00071c0001a87983 */ /* 0x000ea20000300800 */
[----:B------:R-:W-:-:S03]  /*1c270*/  IMAD.MOV.U32 R182, RZ, RZ, R169 ;  /* 0x000000ffffb67224 */ /* 0x000fc600078e00a9 */
[----:B------:R-:W2:Y:S04]  /*1c280*/  LDL.LU R174, [R1+0x740] ;  /* 0x0007400001ae7983 */ /* 0x000ea80000300800 */
[----:B------:R-:W2:Y:S04]  /*1c290*/  LDL.LU R169, [R1+0x6e0] ;  /* 0x0006e00001a97983 */ /* 0x000ea80000300800 */
[----:B------:R-:W2:Y:S04]  /*1c2a0*/  LDL.LU R177, [R1+0x6d0] ;  /* 0x0006d00001b17983 */ /* 0x000ea80000300800 */
[----:B------:R-:W2:Y:S01]  /*1c2b0*/  LDL.LU R176, [R1+0x6d4] ;  /* 0x0006d40001b07983 */ /* 0x000ea20000300800 */
[----:B------:R-:W-:Y:S01]  /*1c2c0*/  @!P5 IMAD.IADD R150, R150, 0x1, -R3 ;  /* 0x000000019696d824 */ /* 0x000fe200078e0a03 */
[----:B------:R-:W-:Y:S01]  /*1c2d0*/  ISETP.GT.U32.AND P5, PT, R3, R152, PT ;  /* 0x000000980300720c */ /* 0x000fe20003fa4070 */
[----:B------:R-:W-:Y:S01]  /*1c2e0*/  @!P2 IMAD.MOV R148, RZ, RZ, -R148 ;  /* 0x000000ffff94a224 */ /* 0x000fe200078e0a94 */
[----:B---3--:R-:W-:-:S02]  /*1c2f0*/  ISETP.GE.AND P2, PT, R153, RZ, PT ;  /* 0x000000ff9900720c */ /* 0x008fc40003f46270 */
[----:B------:R-:W-:Y:S01]  /*1c300*/  IABS R153, R153 ;  /* 0x0000009900997213 */ /* 0x000fe20000000000 */
[----:B------:R-:W-:Y:S01]  /*1c310*/  @!P4 IMAD.IADD R149, R149, 0x1, -R3 ;  /* 0x000000019595c824 */ /* 0x000fe200078e0a03 */
[----:B------:R-:W-:Y:S01]  /*1c320*/  ISETP.GT.U32.AND P4, PT, R3, R151, PT ;  /* 0x000000970300720c */ /* 0x000fe20003f84070 */
[----:B------:R-:W-:Y:S02]  /*1c330*/  IMAD.MOV.U32 R186, RZ, RZ, R178 ;  /* 0x000000ffffba7224 */ /* 0x000fe400078e00b2 */
[----:B------:R-:W-:-:S04]  /*1c340*/  IMAD.HI.U32 R7, R4, R153, RZ ;  /* 0x0000009904077227 */ /* 0x000fc800078e00ff */
[----:B------:R-:W-:Y:S02]  /*1c350*/  IMAD.MOV.U32 R178, RZ, RZ, R175 ;  /* 0x000000ffffb27224 */ /* 0x000fe400078e00af */
[----:B------:R-:W-:Y:S01]  /*1c360*/  IMAD.MOV.U32 R175, RZ, RZ, R155 ;  /* 0x000000ffffaf7224 */ /* 0x000fe200078e009b */
[----:B------:R-:W-:Y:S01]  /*1c370*/  IABS R155, R200 ;  /* 0x000000c8009b7213 */ /* 0x000fe20000000000 */
[----:B------:R-:W-:Y:S02]  /*1c380*/  IMAD.MOV R7, RZ, RZ, -R7 ;  /* 0x000000ffff077224 */ /* 0x000fe400078e0a07 */
[----:B------:R-:W-:Y:S02]  /*1c390*/  @!P5 IMAD.IADD R152, R152, 0x1, -R3 ;  /* 0x000000019898d824 */ /* 0x000fe400078e0a03 */
[----:B------:R-:W-:Y:S01]  /*1c3a0*/  IMAD.MOV.U32 R173, RZ, RZ, R156 ;  /* 0x000000ffffad7224 */ /* 0x000fe200078e009c */
[----:B------:R-:W-:Y:S01]  /*1c3b0*/  IABS R156, R199 ;  /* 0x000000c7009c7213 */ /* 0x000fe20000000000 */
[C---:B------:R-:W-:Y:S01]  /*1c3c0*/  IMAD R153, R3.reuse, R7, R153 ;  /* 0x0000000703997224 */ /* 0x040fe200078e0299 */
[----:B------:R-:W-:Y:S01]  /*1c3d0*/  ISETP.GT.U32.AND P5, PT, R3, R152, PT ;  /* 0x000000980300720c */ /* 0x000fe20003fa4070 */
[----:B------:R-:W-:Y:S01]  /*1c3e0*/  IMAD.HI.U32 R5, R4, R155, RZ ;  /* 0x0000009b04057227 */ /* 0x000fe200078e00ff */
[----:B------:R-:W-:-:S03]  /*1c3f0*/  IABS R154, R186 ;  /* 0x000000ba009a7213 */ /* 0x000fc60000000000 */
[----:B------:R-:W-:Y:S01]  /*1c400*/  @!P3 IMAD.MOV R150, RZ, RZ, -R150 ;  /* 0x000000ffff96b224 */ /* 0x000fe200078e0a96 */
[----:B------:R-:W-:Y:S01]  /*1c410*/  ISETP.GT.U32.AND P3, PT, R3, R153, PT ;  /* 0x000000990300720c */ /* 0x000fe20003f64070 */
[----:B------:R-:W-:-:S04]  /*1c420*/  IMAD.HI.U32 R2, R4, R156, RZ ;  /* 0x0000009c04027227 */ /* 0x000fc800078e00ff */
[----:B------:R-:W-:Y:S02]  /*1c430*/  IMAD.MOV R5, RZ, RZ, -R5 ;  /* 0x000000ffff057224 */ /* 0x000fe400078e0a05 */
[----:B------:R-:W-:Y:S02]  /*1c440*/  @!P4 IMAD.IADD R151, R151, 0x1, -R3 ;  /* 0x000000019797c824 */ /* 0x000fe400078e0a03 */
[----:B------:R-:W-:Y:S02]  /*1c450*/  IMAD.MOV R2, RZ, RZ, -R2 ;  /* 0x000000ffff027224 */ /* 0x000fe400078e0a02 */
[C---:B------:R-:W-:Y:S02]  /*1c460*/  IMAD R155, R3.reuse, R5, R155 ;  /* 0x00000005039b7224 */ /* 0x040fe400078e029b */
[----:B------:R-:W-:Y:S01]  /*1c470*/  @!P6 IMAD.MOV R149, RZ, RZ, -R149 ;  /* 0x000000ffff95e224 */ /* 0x000fe200078e0a95 */
[----:B------:R-:W-:Y:S01]  /*1c480*/  ISETP.GT.U32.AND P6, PT, R3, R151, PT ;  /* 0x000000970300720c */ /* 0x000fe20003fc4070 */
[----:B------:R-:W-:-:S04]  /*1c490*/  IMAD.HI.U32 R6, R4, R154, RZ ;  /* 0x0000009a04067227 */ /* 0x000fc800078e00ff */
[C---:B------:R-:W-:Y:S02]  /*1c4a0*/  IMAD R156, R3.reuse, R2, R156 ;  /* 0x00000002039c7224 */ /* 0x040fe400078e029c */
[--C-:B------:R-:W-:Y:S01]  /*1c4b0*/  @!P5 IMAD.IADD R152, R152, 0x1, -R3.reuse ;  /* 0x000000019898d824 */ /* 0x100fe200078e0a03 */
[----:B------:R-:W-:Y:S01]  /*1c4c0*/  ISETP.GT.U32.AND P5, PT, R3, R155, PT ;  /* 0x0000009b0300720c */ /* 0x000fe20003fa4070 */
[----:B------:R-:W-:Y:S02]  /*1c4d0*/  IMAD.MOV R6, RZ, RZ, -R6 ;  /* 0x000000ffff067224 */ /* 0x000fe400078e0a06 */
[----:B------:R-:W-:Y:S01]  /*1c4e0*/  @!P3 IMAD.IADD R153, R153, 0x1, -R3 ;  /* 0x000000019999b824 */ /* 0x000fe200078e0a03 */
[C---:B------:R-:W-:Y:S01]  /*1c4f0*/  ISETP.GT.U32.AND P3, PT, R3.reuse, R156, PT ;  /* 0x0000009c0300720c */ /* 0x040fe20003f64070 */
[----:B------:R-:W-:Y:S02]  /*1c500*/  IMAD R154, R3, R6, R154 ;  /* 0x00000006039a7224 */ /* 0x000fe400078e029a */
[----:B------:R-:W-:Y:S01]  /*1c510*/  IMAD.MOV.U32 R187, RZ, RZ, R157 ;  /* 0x000000ffffbb7224 */ /* 0x000fe200078e009d */
[----:B------:R-:W-:Y:S01]  /*1c520*/  IABS R157, R196 ;  /* 0x000000c4009d7213 */ /* 0x000fe20000000000 */
[----:B------:R-:W-:Y:S01]  /*1c530*/  @!P6 IMAD.IADD R151, R151, 0x1, -R3 ;  /* 0x000000019797e824 */ /* 0x000fe200078e0a03 */
[----:B------:R-:W-:-:S03]  /*1c540*/  ISETP.GT.U32.AND P6, PT, R3, R154, PT ;  /* 0x0000009a0300720c */ /* 0x000fc60003fc4070 */
[----:B------:R-:W-:Y:S01]  /*1c550*/  @!P5 IMAD.IADD R155, R155, 0x1, -R3 ;  /* 0x000000019b9bd824 */ /* 0x000fe200078e0a03 */
[----:B------:R-:W-:Y:S01]  /*1c560*/  ISETP.GE.AND P4, PT, R186, RZ, PT ;  /* 0x000000ffba00720c */ /* 0x000fe20003f86270 */
[----:B------:R-:W-:-:S04]  /*1c570*/  IMAD.HI.U32 R2, R4, R157, RZ ;  /* 0x0000009d04027227 */ /* 0x000fc800078e00ff */
[----:B----4-:R-:W-:Y:S02]  /*1c580*/  IMAD.MOV.U32 R195, RZ, RZ, R183 ;  /* 0x000000ffffc37224 */ /* 0x010fe400078e00b7 */
[----:B------:R-:W-:Y:S02]  /*1c590*/  IMAD.MOV.U32 R183, RZ, RZ, R166 ;  /* 0x000000ffffb77224 */ /* 0x000fe400078e00a6 */
[----:B------:R-:W-:Y:S02]  /*1c5a0*/  IMAD.MOV.U32 R186, RZ, RZ, R163 ;  /* 0x000000ffffba7224 */ /* 0x000fe400078e00a3 */
[----:B------:R-:W-:Y:S01]  /*1c5b0*/  @!P3 IMAD.IADD R156, R156, 0x1, -R3 ;  /* 0x000000019c9cb824 */ /* 0x000fe200078e0a03 */
[----:B------:R-:W-:Y:S01]  /*1c5c0*/  ISETP.GT.U32.AND P3, PT, R3, R155, PT ;  /* 0x0000009b0300720c */ /* 0x000fe20003f64070 */
[----:B------:R-:W-:Y:S01]  /*1c5d0*/  IMAD.MOV.U32 R166, RZ, RZ, R160 ;  /* 0x000000ffffa67224 */ /* 0x000fe200078e00a0 */
[----:B------:R-:W-:Y:S01]  /*1c5e0*/  IABS R160, R197 ;  /* 0x000000c500a07213 */ /* 0x000fe20000000000 */
[----:B------:R-:W-:Y:S01]  /*1c5f0*/  IMAD.MOV.U32 R163, RZ, RZ, R159 ;  /* 0x000000ffffa37224 */ /* 0x000fe200078e009f */
[----:B------:R-:W-:Y:S01]  /*1c600*/  IABS R159, R198 ;  /* 0x000000c6009f7213 */ /* 0x000fe20000000000 */
[----:B------:R-:W-:-:S02]  /*1c610*/  IMAD.MOV.U32 R188, RZ, RZ, R181 ;  /* 0x000000ffffbc7224 */ /* 0x000fc400078e00b5 */
[----:B------:R-:W-:Y:S02]  /*1c620*/  IMAD.MOV R2, RZ, RZ, -R2 ;  /* 0x000000ffff027224 */ /* 0x000fe400078e0a02 */
[----:B------:R-:W-:Y:S02]  /*1c630*/  IMAD.MOV.U32 R181, RZ, RZ, R172 ;  /* 0x000000ffffb57224 */ /* 0x000fe400078e00ac */
[----:B------:R-:W-:Y:S01]  /*1c640*/  IMAD.MOV.U32 R172, RZ, RZ, R158 ;  /* 0x000000ffffac7224 */ /* 0x000fe200078e009e */
[----:B------:R-:W-:Y:S01]  /*1c650*/  IABS R158, R192 ;  /* 0x000000c0009e7213 */ /* 0x000fe20000000000 */
[----:B------:R-:W-:Y:S01]  /*1c660*/  @!P1 IMAD.MOV R152, RZ, RZ, -R152 ;  /* 0x000000ffff989224 */ /* 0x000fe200078e0a98 */
[C---:B------:R-:W-:Y:S01]  /*1c670*/  ISETP.GT.U32.AND P1, PT, R3.reuse, R156, PT ;  /* 0x0000009c0300720c */ /* 0x040fe20003f24070 */
[----:B------:R-:W-:Y:S02]  /*1c680*/  IMAD R157, R3, R2, R157 ;  /* 0x00000002039d7224 */ /* 0x000fe400078e029d */
[----:B------:R-:W-:-:S02]  /*1c690*/  @!P6 IMAD.IADD R154, R154, 0x1, -R3 ;  /* 0x000000019a9ae824 */ /* 0x000fc400078e0a03 */
[----:B------:R-:W-:Y:S01]  /*1c6a0*/  IMAD.HI.U32 R5, R4, R159, RZ ;  /* 0x0000009f04057227 */ /* 0x000fe200078e00ff */
[----:B------:R-:W-:-:S03]  /*1c6b0*/  ISETP.GT.U32.AND P5, PT, R3, R153, PT ;  /* 0x000000990300720c */ /* 0x000fc60003fa4070 */
[----:B------:R-:W-:-:S04]  /*1c6c0*/  IMAD.HI.U32 R2, R4, R160, RZ ;  /* 0x000000a004027227 */ /* 0x000fc800078e00ff */
[----:B------:R-:W-:Y:S02]  /*1c6d0*/  IMAD.MOV.U32 R194, RZ, RZ, R184 ;  /* 0x000000ffffc27224 */ /* 0x000fe400078e00b8 */
[----:B------:R-:W-:Y:S02]  /*1c6e0*/  IMAD.MOV.U32 R184, RZ, RZ, R165 ;  /* 0x000000ffffb87224 */ /* 0x000fe400078e00a5 */
[----:B------:R-:W-:Y:S01]  /*1c6f0*/  IMAD.MOV.U32 R165, RZ, RZ, R161 ;  /* 0x000000ffffa57224 */ /* 0x000fe200078e00a1 */
[----:B------:R-:W-:Y:S01]  /*1c700*/  IABS R161, R195 ;  /* 0x000000c300a17213 */ /* 0x000fe20000000000 */
[----:B------:R-:W-:-:S04]  /*1c710*/  IMAD.HI.U32 R6, R4, R158, RZ ;  /* 0x0000009e04067227 */ /* 0x000fc800078e00ff */
[----:B------:R-:W-:Y:S01]  /*1c720*/  @!P0 IMAD.MOV R151, RZ, RZ, -R151 ;  /* 0x000000ffff978224 */ /* 0x000fe200078e0a97 */
[----:B------:R-:W-:Y:S01]  /*1c730*/  ISETP.GT.U32.AND P0, PT, R3, R154, PT ;  /* 0x0000009a0300720c */ /* 0x000fe20003f04070 */
[----:B------:R-:W-:Y:S02]  /*1c740*/  IMAD.MOV R5, RZ, RZ, -R5 ;  /* 0x000000ffff057224 */ /* 0x000fe400078e0a05 */
[----:B------:R-:W-:Y:S02]  /*1c750*/  IMAD.MOV R2, RZ, RZ, -R2 ;  /* 0x000000ffff027224 */ /* 0x000fe400078e0a02 */
[----:B------:R-:W-:Y:S02]  /*1c760*/  IMAD.MOV R6, RZ, RZ, -R6 ;  /* 0x000000ffff067224 */ /* 0x000fe400078e0a06 */
[----:B------:R-:W-:Y:S01]  /*1c770*/  @!P3 IMAD.IADD R155, R155, 0x1, -R3 ;  /* 0x000000019b9bb824 */ /* 0x000fe200078e0a03 */
[----:B------:R-:W-:Y:S01]  /*1c780*/  ISETP.GE.AND P3, PT, R200, RZ, PT ;  /* 0x000000ffc800720c */ /* 0x000fe20003f66270 */
[----:B------:R-:W-:-:S02]  /*1c790*/  IMAD R159, R3, R5, R159 ;  /* 0x00000005039f7224 */ /* 0x000fc400078e029f */
[----:B------:R-:W-:Y:S02]  /*1c7a0*/  IMAD R160, R3, R2, R160 ;  /* 0x0000000203a07224 */ /* 0x000fe400078e02a0 */
[----:B------:R-:W-:-:S04]  /*1c7b0*/  IMAD.HI.U32 R5, R4, R161, RZ ;  /* 0x000000a104057227 */ /* 0x000fc800078e00ff */
[C---:B------:R-:W-:Y:S02]  /*1c7c0*/  IMAD R158, R3.reuse, R6, R158 ;  /* 0x00000006039e7224 */ /* 0x040fe400078e029e */
[----:B------:R-:W-:Y:S01]  /*1c7d0*/  @!P1 IMAD.IADD R156, R156, 0x1, -R3 ;  /* 0x000000019c9c9824 */ /* 0x000fe200078e0a03 */
[----:B------:R-:W-:Y:S01]  /*1c7e0*/  ISETP.GT.U32.AND P1, PT, R3, R160, PT ;  /* 0x000000a00300720c */ /* 0x000fe20003f24070 */
[----:B------:R-:W-:Y:S02]  /*1c7f0*/  IMAD.MOV R5, RZ, RZ, -R5 ;  /* 0x000000ffff057224 */ /* 0x000fe400078e0a05 */
[--C-:B------:R-:W-:Y:S01]  /*1c800*/  @!P5 IMAD.IADD R153, R153, 0x1, -R3.reuse ;  /* 0x000000019999d824 */ /* 0x100fe200078e0a03 */
[C---:B------:R-:W-:Y:S01]  /*1c810*/  ISETP.GT.U32.AND P5, PT, R3.reuse, R158, PT ;  /* 0x0000009e0300720c */ /* 0x040fe20003fa4070 */
[----:B------:R-:W-:Y:S01]  /*1c820*/  @!P0 IMAD.IADD R154, R154, 0x1, -R3 ;  /* 0x000000019a9a8824 */ /* 0x000fe200078e0a03 */
[C---:B------:R-:W-:Y:S01]  /*1c830*/  ISETP.GT.U32.AND P0, PT, R3.reuse, R159, PT ;  /* 0x0000009f0300720c */ /* 0x040fe20003f04070 */
[----:B------:R-:W-:-:S02]  /*1c840*/  IMAD R161, R3, R5, R161 ;  /* 0x0000000503a17224 */ /* 0x000fc400078e02a1 */
[----:B------:R-:W-:-:S03]  /*1c850*/  @!P3 IMAD.MOV R155, RZ, RZ, -R155 ;  /* 0x000000ffff9bb224 */ /* 0x000fc600078e0a9b */
[C---:B------:R-:W-:Y:S01]  /*1c860*/  ISETP.GT.U32.AND P3, PT, R3.reuse, R161, PT ;  /* 0x000000a10300720c */ /* 0x040fe20003f64070 */
[--C-:B------:R-:W-:Y:S02]  /*1c870*/  @!P1 IMAD.IADD R160, R160, 0x1, -R3.reuse ;  /* 0x00000001a0a09824 */ /* 0x100fe400078e0a03 */
[----:B------:R-:W-:Y:S02]  /*1c880*/  IMAD.MOV.U32 R191, RZ, RZ, R162 ;  /* 0x000000ffffbf7224 */ /* 0x000fe400078e00a2 */
[--C-:B------:R-:W-:Y:S01]  /*1c890*/  @!P5 IMAD.IADD R158, R158, 0x1, -R3.reuse ;  /* 0x000000019e9ed824 */ /* 0x100fe200078e0a03 */
[----:B------:R-:W-:Y:S01]  /*1c8a0*/  ISETP.GE.AND P5, PT, R196, RZ, PT ;  /* 0x000000ffc400720c */ /* 0x000fe20003fa6270 */
[----:B------:R-:W-:Y:S01]  /*1c8b0*/  @!P4 IMAD.MOV R154, RZ, RZ, -R154 ;  /* 0x000000ffff9ac224 */ /* 0x000fe200078e0a9a */
[----:B------:R-:W-:Y:S01]  /*1c8c0*/  ISETP.GT.U32.AND P4, PT, R3, R160, PT ;  /* 0x000000a00300720c */ /* 0x000fe20003f84070 */
[----:B------:R-:W-:Y:S01]  /*1c8d0*/  @!P0 IMAD.IADD R159, R159, 0x1, -R3 ;  /* 0x000000019f9f8824 */ /* 0x000fe200078e0a03 */
[----:B------:R-:W-:Y:S01]  /*1c8e0*/  ISETP.GE.AND P0, PT, R192, RZ, PT ;  /* 0x000000ffc000720c */ /* 0x000fe20003f06270 */
[----:B------:R-:W-:-:S02]  /*1c8f0*/  IMAD.MOV.U32 R196, RZ, RZ, R191 ;  /* 0x000000ffffc47224 */ /* 0x000fc400078e00bf */
[----:B------:R-:W-:Y:S02]  /*1c900*/  IMAD.MOV.U32 R191, RZ, RZ, R189 ;  /* 0x000000ffffbf7224 */ /* 0x000fe400078e00bd */
[----:B------:R-:W-:Y:S02]  /*1c910*/  IMAD.MOV.U32 R192, RZ, RZ, R188 ;  /* 0x000000ffffc07224 */ /* 0x000fe400078e00bc */
[----:B------:R-:W-:Y:S02]  /*1c920*/  IMAD.MOV.U32 R189, RZ, RZ, R187 ;  /* 0x000000ffffbd7224 */ /* 0x000fe400078e00bb */
[--C-:B------:R-:W-:Y:S01]  /*1c930*/  @!P3 IMAD.IADD R161, R161, 0x1, -R3.reuse ;  /* 0x00000001a1a1b824 */ /* 0x100fe200078e0a03 */
[----:B------:R-:W-:Y:S01]  /*1c940*/  ISETP.GE.AND P3, PT, R193, RZ, PT ;  /* 0x000000ffc100720c */ /* 0x000fe20003f66270 */
[----:B------:R-:W-:Y:S01]  /*1c950*/  @!P4 IMAD.IADD R160, R160, 0x1, -R3 ;  /* 0x00000001a0a0c824 */ /* 0x000fe200078e0a03 */
[----:B------:R-:W-:Y:S02]  /*1c960*/  IABS R162, R194 ;  /* 0x000000c200a27213 */ /* 0x000fe40000000000 */
[----:B------:R-:W-:Y:S01]  /*1c970*/  ISETP.GE.AND P4, PT, R194, RZ, PT ;  /* 0x000000ffc200720c */ /* 0x000fe20003f86270 */
[----:B--2---:R-:W-:-:S02]  /*1c980*/  IMAD.MOV.U32 R187, RZ, RZ, R177 ;  /* 0x000000ffffbb7224 */ /* 0x004fc400078e00b1 */
[----:B------:R-:W-:Y:S01]  /*1c990*/  IMAD.MOV.U32 R177, RZ, RZ, R163 ;  /* 0x000000ffffb17224 */ /* 0x000fe200078e00a3 */
[----:B------:R-:W-:Y:S01]  /*1c9a0*/  IABS R163, R193 ;  /* 0x000000c100a37213 */ /* 0x000fe20000000000 */
[----:B------:R-:W-:Y:S02]  /*1c9b0*/  IMAD.MOV.U32 R188, RZ, RZ, R176 ;  /* 0x000000ffffbc7224 */ /* 0x000fe400078e00b0 */
[----:B------:R-:W-:Y:S01]  /*1c9c0*/  IMAD.MOV.U32 R193, RZ, RZ, R192 ;  /* 0x000000ffffc17224 */ /* 0x000fe200078e00c0 */
[----:B------:R-:W2:Y:S01]  /*1c9d0*/  LDL.LU R176, [R1+0x704] ;  /* 0x0007040001b07983 */ /* 0x000ea20000300800 */
        /* <DEDUP_REMOVED lines=8> */
[----:B------:R-:W-:Y:S02]  /*1ca60*/  IMAD.MOV.U32 R194, RZ, RZ, R189 ;  /* 0x000000ffffc27224 */ /* 0x000fe400078e00bd */
[----:B------:R-:W-:Y:S01]  /*1ca70*/  IMAD.MOV.U32 R205, RZ, RZ, R192 ;  /* 0x000000ffffcd7224 */ /* 0x000fe200078e00c0 */
[----:B------:R-:W4:Y:S01]  /*1ca80*/  LDL.LU R189, [R1+0x728] ;  /* 0x0007280001bd7983 */ /* 0x000f220000300800 */
[----:B------:R-:W-:-:S02]  /*1ca90*/  IMAD.MOV.U32 R193, RZ, RZ, R188 ;  /* 0x000000ffffc17224 */ /* 0x000fc400078e00bc */
[----:B------:R-:W-:Y:S01]  /*1caa0*/  IMAD.MOV.U32 R192, RZ, RZ, R187 ;  /* 0x000000ffffc07224 */ /* 0x000fe200078e00bb */
[----:B------:R-:W2:Y:S04]  /*1cab0*/  LDL.LU R188, [R1+0x754] ;  /* 0x0007540001bc7983 */ /* 0x000ea80000300800 */
[----:B------:R-:W3:Y:S01]  /*1cac0*/  LDL.LU R187, [R1+0x750] ;  /* 0x0007500001bb7983 */ /* 0x000ee20000300800 */
[C---:B------:R-:W-:Y:S01]  /*1cad0*/  ISETP.GT.U32.AND P6, PT, R3.reuse, R157, PT ;  /* 0x0000009d0300720c */ /* 0x040fe20003fc4070 */
[----:B------:R-:W-:Y:S01]  /*1cae0*/  @!P2 IMAD.MOV R153, RZ, RZ, -R153 ;  /* 0x000000ffff99a224 */ /* 0x000fe200078e0a99 */
[----:B------:R-:W-:Y:S01]  /*1caf0*/  ISETP.GT.U32.AND P2, PT, R3, R159, PT ;  /* 0x0000009f0300720c */ /* 0x000fe20003f44070 */
[----:B------:R-:W-:-:S10]  /*1cb00*/  IMAD.HI.U32 R2, R4, R162, RZ ;  /* 0x000000a204027227 */ /* 0x000fd400078e00ff */
[----:B------:R-:W-:-:S05]  /*1cb10*/  @!P6 IMAD.IADD R157, R157, 0x1, -R3 ;  /* 0x000000019d9de824 */ /* 0x000fca00078e0a03 */
[C---:B------:R-:W-:Y:S02]  /*1cb20*/  ISETP.GT.U32.AND P6, PT, R3.reuse, R157, PT ;  /* 0x0000009d0300720c */ /* 0x040fe40003fc4070 */
[----:B------:R-:W-:Y:S01]  /*1cb30*/  ISETP.GT.U32.AND P1, PT, R3, R158, PT ;  /* 0x0000009e0300720c */ /* 0x000fe20003f24070 */
[----:B------:R-:W-:-:S04]  /*1cb40*/  IMAD.MOV R2, RZ, RZ, -R2 ;  /* 0x000000ffff027224 */ /* 0x000fc800078e0a02 */
[----:B------:R-:W-:Y:S02]  /*1cb50*/  IMAD R162, R3, R2, R162 ;  /* 0x0000000203a27224 */ /* 0x000fe400078e02a2 */
[----:B------:R-:W-:-:S04]  /*1cb60*/  @!P2 IMAD.IADD R159, R159, 0x1, -R3 ;  /* 0x000000019f9fa824 */ /* 0x000fc800078e0a03 */
[----:B------:R-:W-:Y:S01]  /*1cb70*/  @!P6 IMAD.IADD R157, R157, 0x1, -R3 ;  /* 0x000000019d9de824 */ /* 0x000fe200078e0a03 */
[----:B------:R-:W-:Y:S01]  /*1cb80*/  ISETP.GE.AND P2, PT, R195, RZ, PT ;  /* 0x000000ffc300720c */ /* 0x000fe20003f46270 */
[----:B------:R-:W-:Y:S02]  /*1cb90*/  IMAD.MOV.U32 R195, RZ, RZ, R190 ;  /* 0x000000ffffc37224 */ /* 0x000fe400078e00be */
[----:B------:R-:W-:Y:S01]  /*1cba0*/  @!P5 IMAD.MOV R157, RZ, RZ, -R157 ;  /* 0x000000ffff9dd224 */ /* 0x000fe200078e0a9d */
[----:B------:R-:W-:Y:S01]  /*1cbb0*/  ISETP.GT.U32.AND P5, PT, R3, R162, PT ;  /* 0x000000a20300720c */ /* 0x000fe20003fa4070 */
[----:B------:R-:W-:Y:S01]  /*1cbc0*/  @!P1 IMAD.IADD R158, R158, 0x1, -R3 ;  /* 0x000000019e9e9824 */ /* 0x000fe200078e0a03 */
        /* <DEDUP_REMOVED lines=8> */
[----:B------:R-:W-:-:S05]  /*1cc50*/  @!P5 IMAD.IADD R162, R162, 0x1, -R3 ;  /* 0x00000001a2a2d824 */ /* 0x000fca00078e0a03 */
[----:B------:R-:W-:Y:S01]  /*1cc60*/  ISETP.GT.U32.AND P5, PT, R3, R162, PT ;  /* 0x000000a20300720c */ /* 0x000fe20003fa4070 */
[----:B------:R-:W-:Y:S02]  /*1cc70*/  IMAD.MOV.U32 R201, RZ, RZ, R193 ;  /* 0x000000ffffc97224 */ /* 0x000fe400078e00c1 */
[----:B------:R-:W-:Y:S02]  /*1cc80*/  IMAD.MOV.U32 R185, RZ, RZ, R177 ;  /* 0x000000ffffb97224 */ /* 0x000fe400078e00b1 */
[----:B------:R-:W-:Y:S02]  /*1cc90*/  IMAD.MOV.U32 R206, RZ, RZ, R194 ;  /* 0x000000ffffce7224 */ /* 0x000fe400078e00c2 */
[----:B------:R-:W-:Y:S01]  /*1cca0*/  IMAD.MOV.U32 R177, RZ, RZ, R166 ;  /* 0x000000ffffb17224 */ /* 0x000fe200078e00a6 */
[----:B------:R-:W-:Y:S01]  /*1ccb0*/  IABS R166, R196 ;  /* 0x000000c400a67213 */ /* 0x000fe20000000000 */
[----:B------:R-:W-:-:S04]  /*1ccc0*/  IMAD.MOV.U32 R202, RZ, RZ, R192 ;  /* 0x000000ffffca7224 */ /* 0x000fc800078e00c0 */
[----:B------:R-:W-:Y:S01]  /*1ccd0*/  @!P5 IMAD.IADD R162, R162, 0x1, -R3 ;  /* 0x00000001a2a2d824 */ /* 0x000fe200078e0a03 */
[----:B------:R-:W-:Y:S01]  /*1cce0*/  ISETP.GE.AND P5, PT, R196, RZ, PT ;  /* 0x000000ffc400720c */ /* 0x000fe20003fa6270 */
[----:B----4-:R-:W-:Y:S02]  /*1ccf0*/  IMAD.MOV.U32 R191, RZ, RZ, R189 ;  /* 0x000000ffffbf7224 */ /* 0x010fe400078e00bd */
[----:B--2---:R-:W-:Y:S02]  /*1cd00*/  IMAD.MOV.U32 R189, RZ, RZ, R188 ;  /* 0x000000ffffbd7224 */ /* 0x004fe400078e00bc */
[----:B---3--:R-:W-:Y:S02]  /*1cd10*/  IMAD.MOV.U32 R188, RZ, RZ, R187 ;  /* 0x000000ffffbc7224 */ /* 0x008fe400078e00bb */
        /* <DEDUP_REMOVED lines=10> */
[----:B------:R-:W2:Y:S01]  /*1cdc0*/  LDL.LU R170, [R1+0x6dc] ;  /* 0x0006dc0001aa7983 */ /* 0x000ea20000300800 */
        /* <DEDUP_REMOVED lines=8> */
[----:B------:R-:W4:Y:S01]  /*1ce50*/  LDL.LU R183, [R1+0x784] ;  /* 0x0007840001b77983 */ /* 0x000f220000300800 */
[----:B------:R-:W-:-:S03]  /*1ce60*/  IMAD.MOV.U32 R180, RZ, RZ, R251 ;  /* 0x000000ffffb47224 */ /* 0x000fc600078e00fb */
[----:B------:R-:W4:Y:S04]  /*1ce70*/  LDL.LU R182, [R1+0x738] ;  /* 0x0007380001b67983 */ /* 0x000f280000300800 */
[----:B------:R-:W4:Y:S01]  /*1ce80*/  LDL.LU R251, [R1+0x768] ;  /* 0x0007680001fb7983 */ /* 0x000f220000300800 */
[----:B------:R-:W-:Y:S01]  /*1ce90*/  ISETP.GE.AND P6, PT, R199, RZ, PT ;  /* 0x000000ffc700720c */ /* 0x000fe20003fc6270 */
[----:B------:R-:W-:-:S04]  /*1cea0*/  IMAD.HI.U32 R2, R4, R163, RZ ;  /* 0x000000a304027227 */ /* 0x000fc800078e00ff */
[----:B------:R-:W-:-:S08]  /*1ceb0*/  IMAD.MOV R2, RZ, RZ, -R2 ;  /* 0x000000ffff027224 */ /* 0x000fd000078e0a02 */
[----:B------:R-:W-:Y:S01]  /*1cec0*/  @!P6 IMAD.MOV R156, RZ, RZ, -R156 ;  /* 0x000000ffff9ce224 */ /* 0x000fe200078e0a9c */
[----:B------:R-:W-:Y:S01]  /*1ced0*/  ISETP.GE.AND P6, PT, R198, RZ, PT ;  /* 0x000000ffc600720c */ /* 0x000fe20003fc6270 */
[----:B------:R-:W-:Y:S02]  /*1cee0*/  IMAD R163, R3, R2, R163 ;  /* 0x0000000203a37224 */ /* 0x000fe400078e02a3 */
[----:B------:R-:W-:-:S03]  /*1cef0*/  @!P1 IMAD.MOV R160, RZ, RZ, -R160 ;  /* 0x000000ffffa09224 */ /* 0x000fc600078e0aa0 */
[C---:B------:R-:W-:Y:S01]  /*1cf00*/  ISETP.GT.U32.AND P1, PT, R3.reuse, R163, PT ;  /* 0x000000a30300720c */ /* 0x040fe20003f24070 */
[----:B------:R-:W-:Y:S01]  /*1cf10*/  @!P0 IMAD.MOV R158, RZ, RZ, -R158 ;  /* 0x000000ffff9e8224 */ /* 0x000fe200078e0a9e */
[----:B------:R-:W-:-:S05]  /*1cf20*/  ISETP.GT.U32.AND P0, PT, R3, R161, PT ;  /* 0x000000a10300720c */ /* 0x000fca0003f04070 */
[----:B------:R-:W-:Y:S01]  /*1cf30*/  @!P6 IMAD.MOV R159, RZ, RZ, -R159 ;  /* 0x000000ffff9fe224 */ /* 0x000fe200078e0a9f */
[----:B------:R-:W-:Y:S02]  /*1cf40*/  ISETP.GE.AND P6, PT, R164, RZ, PT ;  /* 0x000000ffa400720c */ /* 0x000fe40003fc6270 */
[----:B------:R-:W-:Y:S01]  /*1cf50*/  IABS R164, R164 ;  /* 0x000000a400a47213 */ /* 0x000fe20000000000 */
[----:B------:R-:W-:Y:S01]  /*1cf60*/  IMAD.MOV.U32 R190, RZ, RZ, R165 ;  /* 0x000000ffffbe7224 */ /* 0x000fe200078e00a5 */
[----:B------:R-:W-:-:S03]  /*1cf70*/  IABS R165, R197 ;  /* 0x000000c500a57213 */ /* 0x000fc60000000000 */
[----:B------:R-:W-:-:S04]  /*1cf80*/  IMAD.HI.U32 R6, R4, R164, RZ ;  /* 0x000000a404067227 */ /* 0x000fc800078e00ff */
[----:B------:R-:W-:-:S04]  /*1cf90*/  IMAD.HI.U32 R5, R4, R165, RZ ;  /* 0x000000a504057227 */ /* 0x000fc800078e00ff */
[----:B------:R-:W-:Y:S02]  /*1cfa0*/  IMAD.MOV R6, RZ, RZ, -R6 ;  /* 0x000000ffff067224 */ /* 0x000fe400078e0a06 */
[--C-:B------:R-:W-:Y:S02]  /*1cfb0*/  @!P1 IMAD.IADD R163, R163, 0x1, -R3.reuse ;  /* 0x00000001a3a39824 */ /* 0x100fe400078e0a03 */
[----:B------:R-:W-:Y:S02]  /*1cfc0*/  @!P0 IMAD.IADD R161, R161, 0x1, -R3 ;  /* 0x00000001a1a18824 */ /* 0x000fe400078e0a03 */
[----:B------:R-:W-:Y:S01]  /*1cfd0*/  IMAD.MOV R5, RZ, RZ, -R5 ;  /* 0x000000ffff057224 */ /* 0x000fe200078e0a05 */
[C---:B------:R-:W-:Y:S01]  /*1cfe0*/  ISETP.GT.U32.AND P1, PT, R3.reuse, R163, PT ;  /* 0x000000a30300720c */ /* 0x040fe20003f24070 */
        /* <DEDUP_REMOVED lines=10> */
[----:B------:R-:W-:Y:S01]  /*1d090*/  @!P1 IMAD.IADD R163, R163, 0x1, -R3 ;  /* 0x00000001a3a39824 */ /* 0x000fe200078e0a03 */
[----:B------:R-:W-:Y:S01]  /*1d0a0*/  ISETP.GT.U32.AND P1, PT, R3, R166, PT ;  /* 0x000000a60300720c */ /* 0x000fe20003f24070 */
[----:B------:R-:W-:Y:S02]  /*1d0b0*/  IMAD.MOV.U32 R195, RZ, RZ, R188 ;  /* 0x000000ffffc37224 */ /* 0x000fe400078e00bc */
[----:B------:R-:W-:Y:S02]  /*1d0c0*/  IMAD.MOV.U32 R188, RZ, RZ, R181 ;  /* 0x000000ffffbc7224 */ /* 0x000fe400078e00b5 */
[----:B------:R-:W-:Y:S02]  /*1d0d0*/  IMAD.MOV.U32 R181, RZ, RZ, R179 ;  /* 0x000000ffffb57224 */ /* 0x000fe400078e00b3 */
[----:B------:R-:W-:Y:S01]  /*1d0e0*/  IMAD.MOV.U32 R179, RZ, RZ, R168 ;  /* 0x000000ffffb37224 */ /* 0x000fe200078e00a8 */
[----:B------:R-:W-:Y:S01]  /*1d0f0*/  IABS R168, R205 ;  /* 0x000000cd00a87213 */ /* 0x000fe20000000000 */
[----:B------:R-:W-:-:S02]  /*1d100*/  @!P2 IMAD.IADD R164, R164, 0x1, -R3 ;  /* 0x00000001a4a4a824 */ /* 0x000fc400078e0a03 */
[----:B------:R-:W-:Y:S02]  /*1d110*/  @!P4 IMAD.IADD R165, R165, 0x1, -R3 ;  /* 0x00000001a5a5c824 */ /* 0x000fe400078e0a03 */
[----:B------:R-:W-:Y:S01]  /*1d120*/  IMAD.HI.U32 R5, R4, R168, RZ ;  /* 0x000000a804057227 */ /* 0x000fe200078e00ff */
[----:B------:R-:W-:-:S03]  /*1d130*/  ISETP.GT.U32.AND P4, PT, R3, R164, PT ;  /* 0x000000a40300720c */ /* 0x000fc60003f84070 */
[----:B------:R-:W-:Y:S02]  /*1d140*/  IMAD.MOV R5, RZ, RZ, -R5 ;  /* 0x000000ffff057224 */ /* 0x000fe400078e0a05 */
[----:B------:R-:W-:Y:S02]  /*1d150*/  @!P1 IMAD.IADD R166, R166, 0x1, -R3 ;  /* 0x00000001a6a69824 */ /* 0x000fe400078e0a03 */
[----:B------:R-:W-:-:S03]  /*1d160*/  IMAD R168, R3, R5, R168 ;  /* 0x0000000503a87224 */ /* 0x000fc600078e02a8 */
[----:B------:R-:W-:-:S03]  /*1d170*/  ISETP.GT.U32.AND P1, PT, R3, R166, PT ;  /* 0x000000a60300720c */ /* 0x000fc60003f24070 */
[----:B------:R-:W-:Y:S01]  /*1d180*/  @!P4 IMAD.IADD R164, R164, 0x1, -R3 ;  /* 0x00000001a4a4c824 */ /* 0x000fe200078e0a03 */
[----:B------:R-:W-:Y:S01]  /*1d190*/  ISETP.GT.U32.AND P4, PT, R3, R168, PT ;  /* 0x000000a80300720c */ /* 0x000fe20003f84070 */
[----:B------:R-:W-:Y:S01]  /*1d1a0*/  IMAD.MOV.U32 R200, RZ, RZ, R169 ;  /* 0x000000ffffc87224 */ /* 0x000fe200078e00a9 */
[----:B------:R-:W-:Y:S01]  /*1d1b0*/  ISETP.GE.AND P0, PT, R197, RZ, PT ;  /* 0x000000ffc500720c */ /* 0x000fe20003f06270 */
[----:B------:R-:W-:Y:S02]  /*1d1c0*/  IMAD.MOV.U32 R197, RZ, RZ, R178 ;  /* 0x000000ffffc57224 */ /* 0x000fe400078e00b2 */
[----:B------:R-:W-:Y:S01]  /*1d1d0*/  IMAD.MOV.U32 R178, RZ, RZ, R167 ;  /* 0x000000ffffb27224 */ /* 0x000fe200078e00a7 */
[----:B------:R-:W-:-:S03]  /*1d1e0*/  IABS R167, R202 ;  /* 0x000000ca00a77213 */ /* 0x000fc60000000000 */
[--C-:B------:R-:W-:Y:S01]  /*1d1f0*/  @!P1 IMAD.IADD R166, R166, 0x1, -R3.reuse ;  /* 0x00000001a6a69824 */ /* 0x100fe200078e0a03 */
[----:B------:R-:W-:Y:S01]  /*1d200*/  ISETP.GE.AND P1, PT, R202, RZ, PT ;  /* 0x000000ffca00720c */ /* 0x000fe20003f26270 */
[----:B------:R-:W-:Y:S02]  /*1d210*/  IMAD.MOV.U32 R202, RZ, RZ, R200 ;  /* 0x000000ffffca7224 */ /* 0x000fe400078e00c8 */
[----:B------:R-:W-:Y:S02]  /*1d220*/  IMAD.MOV.U32 R200, RZ, RZ, R196 ;  /* 0x000000ffffc87224 */ /* 0x000fe400078e00c4 */
[----:B------:R-:W-:Y:S01]  /*1d230*/  @!P4 IMAD.IADD R168, R168, 0x1, -R3 ;  /* 0x00000001a8a8c824 */ /* 0x000fe200078e0a03 */
[----:B------:R-:W-:Y:S01]  /*1d240*/  ISETP.GE.AND P4, PT, R205, RZ, PT ;  /* 0x000000ffcd00720c */ /* 0x000fe20003f86270 */
[----:B--2---:R-:W-:-:S04]  /*1d250*/  IMAD.MOV.U32 R199, RZ, RZ, R170 ;  /* 0x000000ffffc77224 */ /* 0x004fc800078e00aa */
[----:B------:R-:W-:-:S04]  /*1d260*/  IMAD.MOV.U32 R204, RZ, RZ, R199 ;  /* 0x000000ffffcc7224 */ /* 0x000fc800078e00c7 */
[----:B------:R-:W-:Y:S02]  /*1d270*/  IMAD.MOV.U32 R205, RZ, RZ, R204 ;  /* 0x000000ffffcd7224 */ /* 0x000fe400078e00cc */
[----:B------:R-:W-:Y:S02]  /*1d280*/  IMAD.MOV.U32 R204, RZ, RZ, R200 ;  /* 0x000000ffffcc7224 */ /* 0x000fe400078e00c8 */
[----:B---3--:R-:W-:Y:S02]  /*1d290*/  IMAD.MOV.U32 R200, RZ, RZ, R184 ;  /* 0x000000ffffc87224 */ /* 0x008fe400078e00b8 */
[----:B----4-:R-:W-:Y:S02]  /*1d2a0*/  IMAD.MOV.U32 R184, RZ, RZ, R183 ;  /* 0x000000ffffb87224 */ /* 0x010fe400078e00b7 */
[----:B------:R-:W-:Y:S02]  /*1d2b0*/  IMAD.MOV.U32 R183, RZ, RZ, R182 ;  /* 0x000000ffffb77224 */ /* 0x000fe400078e00b6 */
[----:B------:R-:W-:-:S02]  /*1d2c0*/  IMAD.MOV.U32 R182, RZ, RZ, R251 ;  /* 0x000000ffffb67224 */ /* 0x000fc400078e00fb */
[----:B------:R-:W2:Y:S04]  /*1d2d0*/  LDL.LU R251, [R1+0x770] ;  /* 0x0007700001fb7983 */ /* 0x000ea80000300800 */
[----:B------:R-:W3:Y:S04]  /*1d2e0*/  LDL.LU R215, [R1+0x6f0] ;  /* 0x0006f00001d77983 */ /* 0x000ee80000300800 */
[----:B------:R-:W4:Y:S04]  /*1d2f0*/  LDL.LU R214, [R1+0x6f4] ;  /* 0x0006f40001d67983 */ /* 0x000f280000300800 */
[----:B------:R-:W2:Y:S01]  /*1d300*/  LDL.LU R213, [R1+0x6f8] ;  /* 0x0006f80001d57983 */ /* 0x000ea20000300800 */
[----:B------:R-:W-:-:S04]  /*1d310*/  IMAD.HI.U32 R2, R4, R167, RZ ;  /* 0x000000a704027227 */ /* 0x000fc800078e00ff */
[----:B------:R-:W-:Y:S01]  /*1d320*/  IMAD.MOV R2, RZ, RZ, -R2 ;  /* 0x000000ffff027224 */ /* 0x000fe200078e0a02 */
[----:B------:R-:W-:-:S03]  /*1d330*/  IABS R169, R208 ;  /* 0x000000d000a97213 */ /* 0x000fc60000000000 */
[C---:B------:R-:W-:Y:S02]  /*1d340*/  IMAD R167, R3.reuse, R2, R167 ;  /* 0x0000000203a77224 */ /* 0x040fe400078e02a7 */
[----:B------:R-:W-:Y:S01]  /*1d350*/  @!P3 IMAD.MOV R163, RZ, RZ, -R163 ;  /* 0x000000ffffa3b224 */ /* 0x000fe200078e0aa3 */
[C---:B------:R-:W-:Y:S02]  /*1d360*/  ISETP.GT.U32.AND P3, PT, R3.reuse, R165, PT ;  /* 0x000000a50300720c */ /* 0x040fe40003f64070 */
[----:B------:R-:W-:Y:S01]  /*1d370*/  ISETP.GT.U32.AND P2, PT, R3, R167, PT ;  /* 0x000000a70300720c */ /* 0x000fe20003f44070 */
[----:B------:R-:W-:-:S04]  /*1d380*/  IMAD.HI.U32 R2, R4, R169, RZ ;  /* 0x000000a904027227 */ /* 0x000fc800078e00ff */
[----:B------:R-:W-:Y:S01]  /*1d390*/  IMAD.MOV R2, RZ, RZ, -R2 ;  /* 0x000000ffff027224 */ /* 0x000fe200078e0a02 */
[----:B------:R-:W-:-:S03]  /*1d3a0*/  IABS R170, R203 ;  /* 0x000000cb00aa7213 */ /* 0x000fc60000000000 */
[----:B------:R-:W-:Y:S02]  /*1d3b0*/  IMAD R169, R3, R2, R169 ;  /* 0x0000000203a97224 */ /* 0x000fe400078e02a9 */
[--C-:B------:R-:W-:Y:S02]  /*1d3c0*/  @!P3 IMAD.IADD R165, R165, 0x1, -R3.reuse ;  /* 0x00000001a5a5b824 */ /* 0x100fe400078e0a03 */
[----:B------:R-:W-:Y:S01]  /*1d3d0*/  @!P2 IMAD.IADD R167, R167, 0x1, -R3 ;  /* 0x00000001a7a7a824 */ /* 0x000fe200078e0a03 */
[----:B------:R-:W-:Y:S01]  /*1d3e0*/  ISETP.GT.U32.AND P3, PT, R3, R169, PT ;  /* 0x000000a90300720c */ /* 0x000fe20003f64070 */
[----:B------:R-:W-:-:S03]  /*1d3f0*/  IMAD.HI.U32 R2, R4, R170, RZ ;  /* 0x000000aa04027227 */ /* 0x000fc600078e00ff */
[----:B------:R-:W-:Y:S01]  /*1d400*/  ISETP.GT.U32.AND P2, PT, R3, R167, PT ;  /* 0x000000a70300720c */ /* 0x000fe20003f44070 */
[----:B------:R-:W-:Y:S01]  /*1d410*/  IMAD.MOV.U32 R198, RZ, RZ, R171 ;  /* 0x000000ffffc67224 */ /* 0x000fe200078e00ab */
[----:B------:R-:W-:Y:S01]  /*1d420*/  IABS R171, R201 ;  /* 0x000000c900ab7213 */ /* 0x000fe20000000000 */
[----:B------:R-:W-:-:S04]  /*1d430*/  IMAD.MOV R2, RZ, RZ, -R2 ;  /* 0x000000ffff027224 */ /* 0x000fc800078e0a02 */
[----:B------:R-:W-:Y:S02]  /*1d440*/  IMAD R170, R3, R2, R170 ;  /* 0x0000000203aa7224 */ /* 0x000fe400078e02aa */
[----:B------:R-:W-:-:S04]  /*1d450*/  IMAD.HI.U32 R2, R4, R171, RZ ;  /* 0x000000ab04027227 */ /* 0x000fc800078e00ff */
[----:B------:R-:W-:Y:S02]  /*1d460*/  IMAD.MOV.U32 R199, RZ, RZ, R197 ;  /* 0x000000ffffc77224 */ /* 0x000fe400078e00c5 */
[----:B------:R-:W-:Y:S02]  /*1d470*/  IMAD.MOV.U32 R197, RZ, RZ, R176 ;  /* 0x000000ffffc57224 */ /* 0x000fe400078e00b0 */
[----:B------:R-:W-:Y:S01]  /*1d480*/  IMAD.MOV.U32 R176, RZ, RZ, R172 ;  /* 0x000000ffffb07224 */ /* 0x000fe200078e00ac */
[----:B------:R-:W-:Y:S01]  /*1d490*/  IABS R172, R206 ;  /* 0x000000ce00ac7213 */ /* 0x000fe20000000000 */
[----:B------:R-:W-:Y:S02]  /*1d4a0*/  IMAD.MOV R2, RZ, RZ, -R2 ;  /* 0x000000ffff027224 */ /* 0x000fe400078e0a02 */
[--C-:B------:R-:W-:Y:S02]  /*1d4b0*/  @!P3 IMAD.IADD R169, R169, 0x1, -R3.reuse ;  /* 0x00000001a9a9b824 */ /* 0x100fe400078e0a03 */
[----:B------:R-:W-:Y:S01]  /*1d4c0*/  @!P2 IMAD.IADD R167, R167, 0x1, -R3 ;  /* 0x00000001a7a7a824 */ /* 0x000fe200078e0a03 */
[----:B------:R-:W-:Y:S01]  /*1d4d0*/  ISETP.GT.U32.AND P2, PT, R3, R170, PT ;  /* 0x000000aa0300720c */ /* 0x000fe20003f44070 */
[----:B------:R-:W-:-:S02]  /*1d4e0*/  IMAD.MOV.U32 R196, RZ, RZ, R185 ;  /* 0x000000ffffc47224 */ /* 0x000fc400078e00b9 */
[----:B------:R-:W-:Y:S01]  /*1d4f0*/  IMAD.MOV.U32 R185, RZ, RZ, R173 ;  /* 0x000000ffffb97224 */ /* 0x000fe200078e00ad */
[----:B------:R-:W-:Y:S01]  /*1d500*/  IABS R173, R207 ;  /* 0x000000cf00ad7213 */ /* 0x000fe20000000000 */
[C---:B------:R-:W-:Y:S02]  /*1d510*/  IMAD R171, R3.reuse, R2, R171 ;  /* 0x0000000203ab7224 */ /* 0x040fe400078e02ab */
[----:B------:R-:W-:Y:S01]  /*1d520*/  @!P0 IMAD.MOV R165, RZ, RZ, -R165 ;  /* 0x000000ffffa58224 */ /* 0x000fe200078e0aa5 */
        /* <DEDUP_REMOVED lines=8> */
[----:B------:R-:W-:Y:S01]  /*1d5b0*/  @!P2 IMAD.IADD R170, R170, 0x1, -R3 ;  /* 0x00000001aaaaa824 */ /* 0x000fe200078e0a03 */
[C---:B------:R-:W-:Y:S01]  /*1d5c0*/  ISETP.GT.U32.AND P2, PT, R3.reuse, R168, PT ;  /* 0x000000a80300720c */ /* 0x040fe20003f44070 */
[----:B------:R-:W-:Y:S02]  /*1d5d0*/  IMAD R173, R3, R2, R173 ;  /* 0x0000000203ad7224 */ /* 0x000fe400078e02ad */
[--C-:B------:R-:W-:Y:S01]  /*1d5e0*/  @!P0 IMAD.IADD R169, R169, 0x1, -R3.reuse ;  /* 0x00000001a9a98824 */ /* 0x100fe200078e0a03 */
[----:B------:R-:W-:Y:S01]  /*1d5f0*/  ISETP.GT.U32.AND P0, PT, R3, R172, PT ;  /* 0x000000ac0300720c */ /* 0x000fe20003f04070 */
[----:B------:R-:W-:Y:S01]  /*1d600*/  @!P1 IMAD.IADD R171, R171, 0x1, -R3 ;  /* 0x00000001abab9824 */ /* 0x000fe200078e0a03 */
[----:B------:R-:W-:Y:S01]  /*1d610*/  ISETP.GT.U32.AND P1, PT, R3, R173, PT ;  /* 0x000000ad0300720c */ /* 0x000fe20003f24070 */
[----:B------:R-:W-:Y:S01]  /*1d620*/  @!P5 IMAD.MOV R166, RZ, RZ, -R166 ;  /* 0x000000ffffa6d224 */ /* 0x000fe200078e0aa6 */
[----:B------:R-:W-:Y:S01]  /*1d630*/  ISETP.GE.AND P5, PT, R203, RZ, PT ;  /* 0x000000ffcb00720c */ /* 0x000fe20003fa6270 */
[----:B------:R-:W-:-:S02]  /*1d640*/  IMAD.MOV.U32 R203, RZ, RZ, R200 ;  /* 0x000000ffffcb7224 */ /* 0x000fc400078e00c8 */
[----:B------:R-:W-:Y:S02]  /*1d650*/  IMAD.MOV.U32 R200, RZ, RZ, R198 ;  /* 0x000000ffffc87224 */ /* 0x000fe400078e00c6 */
[----:B------:R-:W-:Y:S02]  /*1d660*/  IMAD.MOV.U32 R198, RZ, RZ, R196 ;  /* 0x000000ffffc67224 */ /* 0x000fe400078e00c4 */
[----:B------:R-:W-:Y:S02]  /*1d670*/  @!P2 IMAD.IADD R168, R168, 0x1, -R3 ;  /* 0x00000001a8a8a824 */ /* 0x000fe400078e0a03 */
[----:B------:R-:W-:Y:S02]  /*1d680*/  IMAD.MOV.U32 R196, RZ, RZ, R193 ;  /* 0x000000ffffc47224 */ /* 0x000fe400078e00c1 */
[----:B------:R-:W-:Y:S02]  /*1d690*/  IMAD.MOV.U32 R193, RZ, RZ, R188 ;  /* 0x000000ffffc17224 */ /* 0x000fe400078e00bc */
[----:B------:R-:W-:Y:S01]  /*1d6a0*/  IMAD.MOV.U32 R188, RZ, RZ, R175 ;  /* 0x000000ffffbc7224 */ /* 0x000fe200078e00af */
[----:B------:R-:W-:Y:S01]  /*1d6b0*/  IABS R175, R202 ;  /* 0x000000ca00af7213 */ /* 0x000fe20000000000 */
[----:B------:R-:W-:-:S02]  /*1d6c0*/  @!P0 IMAD.IADD R172, R172, 0x1, -R3 ;  /* 0x00000001acac8824 */ /* 0x000fc400078e0a03 */
[----:B------:R-:W-:Y:S01]  /*1d6d0*/  @!P6 IMAD.MOV R164, RZ, RZ, -R164 ;  /* 0x000000ffffa4e224 */ /* 0x000fe200078e0aa4 */
[C---:B------:R-:W-:Y:S01]  /*1d6e0*/  ISETP.GT.U32.AND P6, PT, R3.reuse, R170, PT ;  /* 0x000000aa0300720c */ /* 0x040fe20003fc4070 */
[----:B------:R-:W-:Y:S01]  /*1d6f0*/  @!P4 IMAD.MOV R168, RZ, RZ, -R168 ;  /* 0x000000ffffa8c224 */ /* 0x000fe200078e0aa8 */
[----:B------:R-:W-:Y:S01]  /*1d700*/  ISETP.GT.U32.AND P4, PT, R3, R171, PT ;  /* 0x000000ab0300720c */ /* 0x000fe20003f84070 */
[----:B------:R-:W-:Y:S01]  /*1d710*/  @!P1 IMAD.IADD R173, R173, 0x1, -R3 ;  /* 0x00000001adad9824 */ /* 0x000fe200078e0a03 */
[----:B------:R-:W-:Y:S01]  /*1d720*/  ISETP.GT.U32.AND P1, PT, R3, R172, PT ;  /* 0x000000ac0300720c */ /* 0x000fe20003f24070 */
[----:B------:R-:W-:Y:S01]  /*1d730*/  IMAD.HI.U32 R5, R4, R175, RZ ;  /* 0x000000af04057227 */ /* 0x000fe200078e00ff */
[----:B------:R-:W-:-:S03]  /*1d740*/  ISETP.GE.AND P2, PT, R201, RZ, PT ;  /* 0x000000ffc900720c */ /* 0x000fc60003f46270 */
[----:B------:R-:W-:Y:S02]  /*1d750*/  IMAD.MOV R5, RZ, RZ, -R5 ;  /* 0x000000ffff057224 */ /* 0x000fe400078e0a05 */
[----:B------:R-:W-:Y:S02]  /*1d760*/  IMAD.MOV.U32 R201, RZ, RZ, R197 ;  /* 0x000000ffffc97224 */ /* 0x000fe400078e00c5 */
[----:B------:R-:W-:Y:S02]  /*1d770*/  IMAD.MOV.U32 R197, RZ, RZ, R192 ;  /* 0x000000ffffc57224 */ /* 0x000fe400078e00c0 */
[----:B------:R-:W-:Y:S02]  /*1d780*/  IMAD.MOV.U32 R192, RZ, RZ, R185 ;  /* 0x000000ffffc07224 */ /* 0x000fe400078e00b9 */
[----:B------:R-:W-:Y:S01]  /*1d790*/  IMAD.MOV.U32 R185, RZ, RZ, R174 ;  /* 0x000000ffffb97224 */ /* 0x000fe200078e00ae */
[----:B------:R-:W-:Y:S01]  /*1d7a0*/  IABS R174, R205 ;  /* 0x000000cd00ae7213 */ /* 0x000fe20000000000 */
[----:B------:R-:W-:-:S02]  /*1d7b0*/  IMAD R175, R3, R5, R175 ;  /* 0x0000000503af7224 */ /* 0x000fc400078e02af */
[--C-:B------:R-:W-:Y:S01]  /*1d7c0*/  @!P6 IMAD.IADD R170, R170, 0x1, -R3.reuse ;  /* 0x00000001aaaae824 */ /* 0x100fe200078e0a03 */
[----:B------:R-:W-:Y:S01]  /*1d7d0*/  ISETP.GE.AND P6, PT, R206, RZ, PT ;  /* 0x000000ffce00720c */ /* 0x000fe20003fc6270 */
[----:B------:R-:W-:Y:S02]  /*1d7e0*/  @!P4 IMAD.IADD R171, R171, 0x1, -R3 ;  /* 0x00000001ababc824 */ /* 0x000fe400078e0a03 */
[----:B------:R-:W-:Y:S02]  /*1d7f0*/  IMAD.MOV.U32 R206, RZ, RZ, R198 ;  /* 0x000000ffffce7224 */ /* 0x000fe400078e00c6 */
[----:B------:R-:W-:Y:S02]  /*1d800*/  IMAD.MOV.U32 R198, RZ, RZ, R193 ;  /* 0x000000ffffc67224 */ /* 0x000fe400078e00c1 */
[----:B------:R-:W-:Y:S01]  /*1d810*/  @!P1 IMAD.IADD R172, R172, 0x1, -R3 ;  /* 0x00000001acac9824 */ /* 0x000fe200078e0a03 */
[----:B------:R-:W-:Y:S01]  /*1d820*/  ISETP.GT.U32.AND P1, PT, R3, R175, PT ;  /* 0x000000af0300720c */ /* 0x000fe20003f24070 */
[----:B------:R-:W-:-:S02]  /*1d830*/  IMAD.MOV.U32 R193, RZ, RZ, R192 ;  /* 0x000000ffffc17224 */ /* 0x000fc400078e00c0 */
[----:B------:R-:W-:Y:S02]  /*1d840*/  IMAD.MOV.U32 R192, RZ, RZ, R188 ;  /* 0x000000ffffc07224 */ /* 0x000fe400078e00bc */
[----:B------:R-:W-:-:S04]  /*1d850*/  IMAD.HI.U32 R2, R4, R174, RZ ;  /* 0x000000ae04027227 */ /* 0x000fc800078e00ff */
[----:B------:R-:W-:Y:S01]  /*1d860*/  @!P2 IMAD.MOV R171, RZ, RZ, -R171 ;  /* 0x000000ffffaba224 */ /* 0x000fe200078e0aab */
[----:B------:R-:W-:Y:S01]  /*1d870*/  ISETP.GE.AND P2, PT, R202, RZ, PT ;  /* 0x000000ffca00720c */ /* 0x000fe20003f46270 */
[----:B------:R-:W-:Y:S02]  /*1d880*/  IMAD.MOV.U32 R188, RZ, RZ, R185 ;  /* 0x000000ffffbc7224 */ /* 0x000fe400078e00b9 */
[----:B------:R-:W-:Y:S02]  /*1d890*/  IMAD.MOV.U32 R185, RZ, RZ, R180 ;  /* 0x000000ffffb97224 */ /* 0x000fe400078e00b4 */
[----:B------:R-:W-:Y:S02]  /*1d8a0*/  IMAD.MOV.U32 R202, RZ, RZ, R201 ;  /* 0x000000ffffca7224 */ /* 0x000fe400078e00c9 */
[----:B------:R-:W-:Y:S01]  /*1d8b0*/  IMAD.MOV.U32 R180, RZ, RZ, R176 ;  /* 0x000000ffffb47224 */ /* 0x000fe200078e00b0 */
[----:B------:R-:W-:Y:S01]  /*1d8c0*/  IABS R176, R204 ;  /* 0x000000cc00b07213 */ /* 0x000fe20000000000 */
[----:B------:R-:W-:-:S02]  /*1d8d0*/  IMAD.MOV.U32 R201, RZ, RZ, R200 ;  /* 0x000000ffffc97224 */ /* 0x000fc400078e00c8 */
[----:B------:R-:W-:Y:S02]  /*1d8e0*/  IMAD.MOV R2, RZ, RZ, -R2 ;  /* 0x000000ffff027224 */ /* 0x000fe400078e0a02 */
[----:B------:R-:W-:Y:S02]  /*1d8f0*/  IMAD.MOV.U32 R200, RZ, RZ, R199 ;  /* 0x000000ffffc87224 */ /* 0x000fe400078e00c7 */
[----:B------:R-:W-:Y:S02]  /*1d900*/  IMAD.MOV.U32 R199, RZ, RZ, R198 ;  /* 0x000000ffffc77224 */ /* 0x000fe400078e00c6 */
[----:B------:R-:W-:Y:S02]  /*1d910*/  IMAD.MOV.U32 R198, RZ, RZ, R197 ;  /* 0x000000ffffc67224 */ /* 0x000fe400078e00c5 */
[----:B------:R-:W-:Y:S02]  /*1d920*/  IMAD.MOV.U32 R197, RZ, RZ, R196 ;  /* 0x000000ffffc57224 */ /* 0x000fe400078e00c4 */
[----:B------:R-:W-:-:S02]  /*1d930*/  IMAD R174, R3, R2, R174 ;  /* 0x0000000203ae7224 */ /* 0x000fc400078e02ae */
[----:B------:R-:W-:Y:S02]  /*1d940*/  IMAD.MOV.U32 R196, RZ, RZ, R195 ;  /* 0x000000ffffc47224 */ /* 0x000fe400078e00c3 */
[----:B------:R-:W-:-:S04]  /*1d950*/  IMAD.HI.U32 R2, R4, R176, RZ ;  /* 0x000000b004027227 */ /* 0x000fc800078e00ff */
[----:B------:R-:W-:Y:S02]  /*1d960*/  IMAD.MOV.U32 R195, RZ, RZ, R194 ;  /* 0x000000ffffc37224 */ /* 0x000fe400078e00c2 */
[----:B------:R-:W-:Y:S02]  /*1d970*/  IMAD.MOV.U32 R194, RZ, RZ, R191 ;  /* 0x000000ffffc27224 */ /* 0x000fe400078e00bf */
[----:B------:R-:W-:Y:S02]  /*1d980*/  IMAD.MOV.U32 R191, RZ, RZ, R190 ;  /* 0x000000ffffbf7224 */ /* 0x000fe400078e00be */
[----:B------:R-:W-:Y:S01]  /*1d990*/  IMAD.MOV.U32 R190, RZ, RZ, R177 ;  /* 0x000000ffffbe7224 */ /* 0x000fe200078e00b1 */
[----:B------:R-:W-:Y:S01]  /*1d9a0*/  IABS R177, R203 ;  /* 0x000000cb00b17213 */ /* 0x000fe20000000000 */
[----:B------:R-:W-:Y:S02]  /*1d9b0*/  @!P1 IMAD.IADD R175, R175, 0x1, -R3 ;  /* 0x00000001afaf9824 */ /* 0x000fe400078e0a03 */
[----:B------:R-:W-:Y:S01]  /*1d9c0*/  IMAD.MOV R2, RZ, RZ, -R2 ;  /* 0x000000ffff027224 */ /* 0x000fe200078e0a02 */
[----:B------:R-:W-:-:S02]  /*1d9d0*/  ISETP.GE.AND P3, PT, R208, RZ, PT ;  /* 0x000000ffd000720c */ /* 0x000fc40003f66270 */
[C---:B------:R-:W-:Y:S01]  /*1d9e0*/  ISETP.GT.U32.AND P1, PT, R3.reuse, R175, PT ;  /* 0x000000af0300720c */ /* 0x040fe20003f24070 */
[----:B------:R-:W-:Y:S02]  /*1d9f0*/  IMAD R176, R3, R2, R176 ;  /* 0x0000000203b07224 */ /* 0x000fe400078e02b0 */
[----:B------:R-:W-:-:S04]  /*1da00*/  IMAD.HI.U32 R2, R4, R177, RZ ;  /* 0x000000b104027227 */ /* 0x000fc800078e00ff */
[----:B------:R-:W-:-:S04]  /*1da10*/  IMAD.MOV R2, RZ, RZ, -R2 ;  /* 0x000000ffff027224 */ /* 0x000fc800078e0a02 */
[C---:B------:R-:W-:Y:S02]  /*1da20*/  IMAD R177, R3.reuse, R2, R177 ;  /* 0x0000000203b17224 */ /* 0x040fe400078e02b1 */
[----:B------:R-:W-:Y:S01]  /*1da30*/  @!P3 IMAD.MOV R169, RZ, RZ, -R169 ;  /* 0x000000ffffa9b224 */ /* 0x000fe200078e0aa9 */
[----:B------:R-:W-:Y:S01]  /*1da40*/  ISETP.GT.U32.AND P3, PT, R3, R173, PT ;  /* 0x000000ad0300720c */ /* 0x000fe20003f64070 */
[----:B------:R-:W-:Y:S01]  /*1da50*/  @!P1 IMAD.IADD R175, R175, 0x1, -R3 ;  /* 0x00000001afaf9824 */ /* 0x000fe200078e0a03 */
[----:B------:R-:W-:Y:S02]  /*1da60*/  ISETP.GT.U32.AND P1, PT, R3, R177, PT ;  /* 0x000000b10300720c */ /* 0x000fe40003f24070 */
[----:B------:R-:W-:Y:S01]  /*1da70*/  ISETP.GE.AND P0, PT, R207, RZ, PT ;  /* 0x000000ffcf00720c */ /* 0x000fe20003f06270 */
[----:B------:R-:W-:Y:S01]  /*1da80*/  @!P6 IMAD.MOV R172, RZ, RZ, -R172 ;  /* 0x000000fffface224 */ /* 0x000fe200078e0aac */
[----:B------:R-:W-:Y:S01]  /*1da90*/  ISETP.GE.AND P6, PT, R204, RZ, PT ;  /* 0x000000ffcc00720c */ /* 0x000fe20003fc6270 */
[----:B------:R-:W-:-:S02]  /*1daa0*/  IMAD.MOV.U32 R207, RZ, RZ, R200 ;  /* 0x000000ffffcf7224 */ /* 0x000fc400078e00c8 */
[----:B------:R-:W-:Y:S02]  /*1dab0*/  IMAD.MOV.U32 R204, RZ, RZ, R193 ;  /* 0x000000ffffcc7224 */ /* 0x000fe400078e00c1 */
[----:B------:R-:W-:Y:S02]  /*1dac0*/  IMAD.MOV.U32 R193, RZ, RZ, R192 ;  /* 0x000000ffffc17224 */ /* 0x000fe400078e00c0 */
[----:B------:R-:W-:Y:S02]  /*1dad0*/  IMAD.MOV.U32 R192, RZ, RZ, R188 ;  /* 0x000000ffffc07224 */ /* 0x000fe400078e00bc */
[--C-:B------:R-:W-:Y:S02]  /*1dae0*/  @!P3 IMAD.IADD R173, R173, 0x1, -R3.reuse ;  /* 0x00000001adadb824 */ /* 0x100fe400078e0a03 */
[----:B------:R-:W-:Y:S01]  /*1daf0*/  IMAD.MOV.U32 R188, RZ, RZ, R182 ;  /* 0x000000ffffbc7224 */ /* 0x000fe200078e00b6 */
[----:B------:R-:W-:Y:S01]  /*1db00*/  IABS R182, R207 ;  /* 0x000000cf00b67213 */ /* 0x000fe20000000000 */
[----:B------:R-:W-:-:S02]  /*1db10*/  @!P1 IMAD.IADD R177, R177, 0x1, -R3 ;  /* 0x00000001b1b19824 */ /* 0x000fc400078e0a03 */
[----:B------:R-:W-:Y:S02]  /*1db20*/  @!P0 IMAD.MOV R173, RZ, RZ, -R173 ;  /* 0x000000ffffad8224 */ /* 0x000fe400078e0aad */
[----:B------:R-:W-:Y:S01]  /*1db30*/  IMAD.HI.U32 R7, R4, R182, RZ ;  /* 0x000000b604077227 */ /* 0x000fe200078e00ff */
[C---:B------:R-:W-:Y:S02]  /*1db40*/  ISETP.GT.U32.AND P0, PT, R3.reuse, R177, PT ;  /* 0x000000b10300720c */ /* 0x040fe40003f04070 */
[----:B------:R-:W-:Y:S01]  /*1db50*/  ISETP.GT.U32.AND P3, PT, R3, R176, PT ;  /* 0x000000b00300720c */ /* 0x000fe20003f64070 */
[----:B------:R-:W-:Y:S02]  /*1db60*/  IMAD.MOV.U32 R211, RZ, RZ, R202 ;  /* 0x000000ffffd37224 */ /* 0x000fe400078e00ca */
[----:B------:R-:W-:Y:S02]  /*1db70*/  IMAD.MOV.U32 R202, RZ, RZ, R199 ;  /* 0x000000ffffca7224 */ /* 0x000fe400078e00c7 */
[----:B------:R-:W-:-:S02]  /*1db80*/  IMAD.MOV R7, RZ, RZ, -R7 ;  /* 0x000000ffff077224 */ /* 0x000fc400078e0a07 */
[----:B------:R-:W-:Y:S02]  /*1db90*/  IMAD.MOV.U32 R199, RZ, RZ, R194 ;  /* 0x000000ffffc77224 */ /* 0x000fe400078e00c2 */
[----:B------:R-:W-:Y:S02]  /*1dba0*/  IMAD.MOV.U32 R194, RZ, RZ, R179 ;  /* 0x000000ffffc27224 */ /* 0x000fe400078e00b3 */
[----:B------:R-:W-:Y:S02]  /*1dbb0*/  IMAD R182, R3, R7, R182 ;  /* 0x0000000703b67224 */ /* 0x000fe400078e02b6 */
[----:B------:R-:W-:Y:S02]  /*1dbc0*/  IMAD.MOV.U32 R212, RZ, RZ, R201 ;  /* 0x000000ffffd47224 */ /* 0x000fe400078e00c9 */
[----:B------:R-:W-:Y:S02]  /*1dbd0*/  IMAD.MOV.U32 R200, RZ, RZ, R191 ;  /* 0x000000ffffc87224 */ /* 0x000fe400078e00bf */
[----:B------:R-:W-:-:S02]  /*1dbe0*/  IMAD.MOV.U32 R201, RZ, RZ, R198 ;  /* 0x000000ffffc97224 */ /* 0x000fc400078e00c6 */
[----:B------:R-:W-:Y:S02]  /*1dbf0*/  IMAD.MOV.U32 R191, RZ, RZ, R180 ;  /* 0x000000ffffbf7224 */ /* 0x000fe400078e00b4 */
[----:B------:R-:W-:Y:S02]  /*1dc00*/  IMAD.MOV.U32 R198, RZ, RZ, R197 ;  /* 0x000000ffffc67224 */ /* 0x000fe400078e00c5 */
[----:B------:R-:W-:Y:S01]  /*1dc10*/  @!P0 IMAD.IADD R177, R177, 0x1, -R3 ;  /* 0x00000001b1b18824 */ /* 0x000fe200078e0a03 */
[----:B------:R-:W-:Y:S01]  /*1dc20*/  ISETP.GT.U32.AND P0, PT, R3, R182, PT ;  /* 0x000000b60300720c */ /* 0x000fe20003f04070 */
[----:B------:R-:W-:Y:S02]  /*1dc30*/  IMAD.MOV.U32 R197, RZ, RZ, R196 ;  /* 0x000000ffffc57224 */ /* 0x000fe400078e00c4 */
[----:B------:R-:W-:Y:S02]  /*1dc40*/  IMAD.MOV.U32 R196, RZ, RZ, R195 ;  /* 0x000000ffffc47224 */ /* 0x000fe400078e00c3 */
[----:B------:R-:W-:-:S02]  /*1dc50*/  IMAD.MOV.U32 R195, RZ, RZ, R190 ;  /* 0x000000ffffc37224 */ /* 0x000fc400078e00be */
[----:B------:R-:W-:Y:S01]  /*1dc60*/  IMAD.MOV.U32 R190, RZ, RZ, R178 ;  /* 0x000000ffffbe7224 */ /* 0x000fe200078e00b2 */
[----:B------:R-:W-:Y:S01]  /*1dc70*/  IABS R178, R206 ;  /* 0x000000ce00b27213 */ /* 0x000fe20000000000 */
[----:B------:R-:W-:Y:S02]  /*1dc80*/  @!P3 IMAD.IADD R176, R176, 0x1, -R3 ;  /* 0x00000001b0b0b824 */ /* 0x000fe400078e0a03 */
[----:B------:R-:W-:Y:S01]  /*1dc90*/  @!P5 IMAD.MOV R170, RZ, RZ, -R170 ;  /* 0x000000ffffaad224 */ /* 0x000fe200078e0aaa */
[----:B------:R-:W-:Y:S01]  /*1dca0*/  ISETP.GE.AND P5, PT, R205, RZ, PT ;  /* 0x000000ffcd00720c */ /* 0x000fe20003fa6270 */
[----:B------:R-:W-:Y:S01]  /*1dcb0*/  IMAD.MOV.U32 R205, RZ, RZ, R181 ;  /* 0x000000ffffcd7224 */ /* 0x000fe200078e00b5 */
[----:B------:R-:W-:Y:S01]  /*1dcc0*/  ISETP.GT.U32.AND P3, PT, R3, R176, PT ;  /* 0x000000b00300720c */ /* 0x000fe20003f64070 */
[----:B------:R-:W-:-:S04]  /*1dcd0*/  IMAD.HI.U32 R6, R4, R178, RZ ;  /* 0x000000b204067227 */ /* 0x000fc800078e00ff */
[----:B------:R-:W-:Y:S01]  /*1dce0*/  IMAD.MOV R6, RZ, RZ, -R6 ;  /* 0x000000ffff067224 */ /* 0x000fe200078e0a06 */
[----:B---3--:R-:W-:Y:S02]  /*1dcf0*/  IABS R179, R215 ;  /* 0x000000d700b37213 */ /* 0x008fe40000000000 */
[----:B----4-:R-:W-:-:S03]  /*1dd00*/  IABS R180, R214 ;  /* 0x000000d600b47213 */ /* 0x010fc60000000000 */
[----:B------:R-:W-:-:S04]  /*1dd10*/  IMAD.HI.U32 R5, R4, R179, RZ ;  /* 0x000000b304057227 */ /* 0x000fc800078e00ff */
[----:B------:R-:W-:Y:S02]  /*1dd20*/  IMAD.MOV R5, RZ, RZ, -R5 ;  /* 0x000000ffff057224 */ /* 0x000fe400078e0a05 */
[----:B------:R-:W-:Y:S01]  /*1dd30*/  IMAD.HI.U32 R2, R4, R180, RZ ;  /* 0x000000b404027227 */ /* 0x000fe200078e00ff */
[----:B--2---:R-:W-:-:S03]  /*1dd40*/  IABS R181, R213 ;  /* 0x000000d500b57213 */ /* 0x004fc60000000000 */
[C---:B------:R-:W-:Y:S02]  /*1dd50*/  IMAD R179, R3.reuse, R5, R179 ;  /* 0x0000000503b37224 */ /* 0x040fe400078e02b3 */
[----:B------:R-:W-:Y:S02]  /*1dd60*/  IMAD.MOV R2, RZ, RZ, -R2 ;  /* 0x000000ffff027224 */ /* 0x000fe400078e0a02 */
[----:B------:R-:W-:Y:S01]  /*1dd70*/  @!P0 IMAD.IADD R182, R182, 0x1, -R3 ;  /* 0x00000001b6b68824 */ /* 0x000fe200078e0a03 */
[C---:B------:R-:W-:Y:S01]  /*1dd80*/  ISETP.GT.U32.AND P1, PT, R3.reuse, R179, PT ;  /* 0x000000b30300720c */ /* 0x040fe20003f24070 */
[C---:B------:R-:W-:Y:S01]  /*1dd90*/  IMAD R180, R3.reuse, R2, R180 ;  /* 0x0000000203b47224 */ /* 0x040fe200078e02b4 */
[----:B------:R-:W-:Y:S01]  /*1dda0*/  ISETP.GE.AND P0, PT, R214, RZ, PT ;  /* 0x000000ffd600720c */ /* 0x000fe20003f06270 */
[----:B------:R-:W-:Y:S01]  /*1ddb0*/  IMAD.HI.U32 R2, R4, R181, RZ ;  /* 0x000000b504027227 */ /* 0x000fe200078e00ff */
[----:B------:R-:W2:Y:S03]  /*1ddc0*/  LDL.LU R214, [R1+0x720] ;  /* 0x0007200001d67983 */ /* 0x000ea60000300800 */
[----:B------:R-:W-:-:S02]  /*1ddd0*/  IMAD R178, R3, R6, R178 ;  /* 0x0000000603b27224 */ /* 0x000fc400078e02b2 */
[----:B------:R-:W-:Y:S02]  /*1dde0*/  IMAD.MOV R2, RZ, RZ, -R2 ;  /* 0x000000ffff027224 */ /* 0x000fe400078e0a02 */
[----:B------:R-:W-:Y:S01]  /*1ddf0*/  @!P3 IMAD.IADD R176, R176, 0x1, -R3 ;  /* 0x00000001b0b0b824 */ /* 0x000fe200078e0a03 */
[C---:B------:R-:W-:Y:S01]  /*1de00*/  ISETP.GT.U32.AND P3, PT, R3.reuse, R178, PT ;  /* 0x000000b20300720c */ /* 0x040fe20003f64070 */
[----:B------:R-:W-:Y:S02]  /*1de10*/  IMAD R181, R3, R2, R181 ;  /* 0x0000000203b57224 */ /* 0x000fe400078e02b5 */
[----:B------:R-:W-:-:S03]  /*1de20*/  @!P1 IMAD.IADD R179, R179, 0x1, -R3 ;  /* 0x00000001b3b39824 */ /* 0x000fc600078e0a03 */
[----:B------:R-:W-:Y:S01]  /*1de30*/  ISETP.GT.U32.AND P1, PT, R3, R181, PT ;  /* 0x000000b50300720c */ /* 0x000fe20003f24070 */
[----:B------:R-:W-:Y:S02]  /*1de40*/  IMAD.MOV.U32 R209, RZ, RZ, R201 ;  /* 0x000000ffffd17224 */ /* 0x000fe400078e00c9 */
[----:B------:R-:W-:Y:S02]  /*1de50*/  IMAD.MOV.U32 R201, RZ, RZ, R200 ;  /* 0x000000ffffc97224 */ /* 0x000fe400078e00c8 */
[----:B------:R-:W-:Y:S01]  /*1de60*/  IMAD.MOV.U32 R200, RZ, RZ, R183 ;  /* 0x000000ffffc87224 */ /* 0x000fe200078e00b7 */
[----:B------:R-:W-:Y:S01]  /*1de70*/  IABS R183, R212 ;  /* 0x000000d400b77213 */ /* 0x000fe20000000000 */
[----:B------:R-:W-:-:S04]  /*1de80*/  @!P3 IMAD.IADD R178, R178, 0x1, -R3 ;  /* 0x00000001b2b2b824 */ /* 0x000fc800078e0a03 */
[----:B------:R-:W-:-:S04]  /*1de90*/  IMAD.HI.U32 R6, R4, R183, RZ ;  /* 0x000000b704067227 */ /* 0x000fc800078e00ff */
[----:B------:R-:W-:Y:S01]  /*1dea0*/  @!P1 IMAD.IADD R181, R181, 0x1, -R3 ;  /* 0x00000001b5b59824 */ /* 0x000fe200078e0a03 */
[----:B------:R-:W-:Y:S01]  /*1deb0*/  ISETP.GT.U32.AND P1, PT, R3, R178, PT ;  /* 0x000000b20300720c */ /* 0x000fe20003f24070 */
[----:B------:R-:W-:-:S04]  /*1dec0*/  IMAD.MOV R6, RZ, RZ, -R6 ;  /* 0x000000ffff067224 */ /* 0x000fc800078e0a06 */
[----:B------:R-:W-:-:S08]  /*1ded0*/  IMAD R183, R3, R6, R183 ;  /* 0x0000000603b77224 */ /* 0x000fd000078e02b7 */
[----:B------:R-:W-:Y:S01]  /*1dee0*/  @!P1 IMAD.IADD R178, R178, 0x1, -R3 ;  /* 0x00000001b2b29824 */ /* 0x000fe200078e0a03 */
[----:B------:R-:W-:-:S13]  /*1def0*/  ISETP.GT.U32.AND P1, PT, R3, R183, PT ;  /* 0x000000b70300720c */ /* 0x000fda0003f24070 */
[----:B------:R-:W-:Y:S01]  /*1df00*/  @!P1 IMAD.IADD R183, R183, 0x1, -R3 ;  /* 0x00000001b7b79824 */ /* 0x000fe200078e0a03 */
[----:B------:R-:W-:Y:S02]  /*1df10*/  ISETP.GE.AND P1, PT, R213, RZ, PT ;  /* 0x000000ffd500720c */ /* 0x000fe40003f26270 */
[----:B------:R-:W3:Y:S01]  /*1df20*/  LDL.LU R213, [R1+0x72c] ;  /* 0x00072c0001d57983 */ /* 0x000ee20000300800 */
[----:B------:R-:W-:-:S13]  /*1df30*/  ISETP.GT.U32.AND P4, PT, R3, R174, PT ;  /* 0x000000ae0300720c */ /* 0x000fda0003f84070 */
[----:B------:R-:W-:-:S05]  /*1df40*/  @!P4 IMAD.IADD R174, R174, 0x1, -R3 ;  /* 0x00000001aeaec824 */ /* 0x000fca00078e0a03 */
[C---:B------:R-:W-:Y:S02]  /*1df50*/  ISETP.GT.U32.AND P4, PT, R3.reuse, R174, PT ;  /* 0x000000ae0300720c */ /* 0x040fe40003f84070 */
[----:B------:R-:W-:Y:S01]  /*1df60*/  ISETP.GT.U32.AND P3, PT, R3, R180, PT ;  /* 0x000000b40300720c */ /* 0x000fe20003f64070 */
[----:B------:R-:W-:Y:S02]  /*1df70*/  IMAD.MOV.U32 R210, RZ, RZ, R202 ;  /* 0x000000ffffd27224 */ /* 0x000fe400078e00ca */
[----:B------:R-:W-:Y:S02]  /*1df80*/  IMAD.MOV.U32 R202, RZ, RZ, R195 ;  /* 0x000000ffffca7224 */ /* 0x000fe400078e00c3 */
[----:B------:R-:W-:Y:S01]  /*1df90*/  IMAD.MOV.U32 R195, RZ, RZ, R184 ;  /* 0x000000ffffc37224 */ /* 0x000fe200078e00b8 */
[----:B------:R-:W-:-:S05]  /*1dfa0*/  IABS R184, R211 ;  /* 0x000000d300b87213 */ /* 0x000fca0000000000 */
[----:B------:R-:W-:Y:S01]  /*1dfb0*/  @!P4 IMAD.IADD R174, R174, 0x1, -R3 ;  /* 0x00000001aeaec824 */ /* 0x000fe200078e0a03 */
[----:B------:R-:W-:Y:S01]  /*1dfc0*/  ISETP.GE.AND P4, PT, R203, RZ, PT ;  /* 0x000000ffcb00720c */ /* 0x000fe20003f86270 */
[----:B------:R-:W-:Y:S02]  /*1dfd0*/  IMAD.MOV.U32 R203, RZ, RZ, R194 ;  /* 0x000000ffffcb7224 */ /* 0x000fe400078e00c2 */
[----:B------:R-:W-:Y:S01]  /*1dfe0*/  IMAD.MOV.U32 R194, RZ, RZ, R185 ;  /* 0x000000ffffc27224 */ /* 0x000fe200078e00b9 */
[----:B------:R-:W-:Y:S01]  /*1dff0*/  IABS R185, R210 ;  /* 0x000000d200b97213 */ /* 0x000fe20000000000 */
[----:B------:R-:W-:Y:S02]  /*1e000*/  @!P3 IMAD.IADD R180, R180, 0x1, -R3 ;  /* 0x00000001b4b4b824 */ /* 0x000fe400078e0a03 */
[----:B------:R-:W-:Y:S01]  /*1e010*/  @!P6 IMAD.MOV R176, RZ, RZ, -R176 ;  /* 0x000000ffffb0e224 */ /* 0x000fe200078e0ab0 */
[C---:B------:R-:W-:Y:S01]  /*1e020*/  ISETP.GT.U32.AND P6, PT, R3.reuse, R181, PT ;  /* 0x000000b50300720c */ /* 0x040fe20003fc4070 */
[----:B------:R-:W-:Y:S01]  /*1e030*/  @!P2 IMAD.MOV R175, RZ, RZ, -R175 ;  /* 0x000000ffffafa224 */ /* 0x000fe200078e0aaf */
[----:B------:R-:W-:Y:S01]  /*1e040*/  ISETP.GT.U32.AND P2, PT, R3, R179, PT ;  /* 0x000000b30300720c */ /* 0x000fe20003f44070 */
[----:B------:R-:W-:-:S04]  /*1e050*/  IMAD.HI.U32 R2, R4, R185, RZ ;  /* 0x000000b904027227 */ /* 0x000fc800078e00ff */
[----:B------:R-:W-:-:S04]  /*1e060*/  IMAD.HI.U32 R5, R4, R184, RZ ;  /* 0x000000b804057227 */ /* 0x000fc800078e00ff */
[----:B------:R-:W-:Y:S01]  /*1e070*/  @!P5 IMAD.MOV R174, RZ, RZ, -R174 ;  /* 0x000000ffffaed224 */ /* 0x000fe200078e0aae */
[C---:B------:R-:W-:Y:S01]  /*1e080*/  ISETP.GT.U32.AND P5, PT, R3.reuse, R180, PT ;  /* 0x000000b40300720c */ /* 0x040fe20003fa4070 */
[----:B------:R-:W-:Y:S02]  /*1e090*/  IMAD.MOV R2, RZ, RZ, -R2 ;  /* 0x000000ffff027224 */ /* 0x000fe400078e0a02 */
[----:B------:R-:W-:Y:S02]  /*1e0a0*/  IMAD.MOV R5, RZ, RZ, -R5 ;  /* 0x000000ffff057224 */ /* 0x000fe400078e0a05 */
[C---:B------:R-:W-:Y:S02]  /*1e0b0*/  IMAD R185, R3.reuse, R2, R185 ;  /* 0x0000000203b97224 */ /* 0x040fe400078e02b9 */
[----:B------:R-:W-:Y:S02]  /*1e0c0*/  IMAD R184, R3, R5, R184 ;  /* 0x0000000503b87224 */ /* 0x000fe400078e02b8 */
[----:B------:R-:W-:-:S02]  /*1e0d0*/  IMAD.MOV.U32 R208, RZ, RZ, R205 ;  /* 0x000000ffffd07224 */ /* 0x000fc400078e00cd */
[----:B------:R-:W-:Y:S01]  /*1e0e0*/  @!P6 IMAD.IADD R181, R181, 0x1, -R3 ;  /* 0x00000001b5b5e824 */ /* 0x000fe200078e0a03 */
[----:B------:R-:W-:Y:S01]  /*1e0f0*/  ISETP.GT.U32.AND P6, PT, R3, R185, PT ;  /* 0x000000b90300720c */ /* 0x000fe20003fc4070 */
[----:B------:R-:W-:Y:S02]  /*1e100*/  IMAD.MOV.U32 R205, RZ, RZ, R203 ;  /* 0x000000ffffcd7224 */ /* 0x000fe400078e00cb */
[----:B------:R-:W-:Y:S01]  /*1e110*/  @!P2 IMAD.IADD R179, R179, 0x1, -R3 ;  /* 0x00000001b3b3a824 */ /* 0x000fe200078e0a03 */
[----:B------:R-:W-:Y:S01]  /*1e120*/  ISETP.GT.U32.AND P2, PT, R3, R184, PT ;  /* 0x000000b80300720c */ /* 0x000fe20003f44070 */
[----:B------:R-:W-:Y:S02]  /*1e130*/  IMAD.MOV.U32 R203, RZ, RZ, R202 ;  /* 0x000000ffffcb7224 */ /* 0x000fe400078e00ca */
[----:B------:R-:W-:Y:S02]  /*1e140*/  IMAD.MOV.U32 R202, RZ, RZ, R201 ;  /* 0x000000ffffca7224 */ /* 0x000fe400078e00c9 */
[----:B------:R-:W-:-:S02]  /*1e150*/  IMAD.MOV.U32 R201, RZ, RZ, R199 ;  /* 0x000000ffffc97224 */ /* 0x000fc400078e00c7 */
[----:B------:R-:W-:Y:S01]  /*1e160*/  @!P5 IMAD.IADD R180, R180, 0x1, -R3 ;  /* 0x00000001b4b4d824 */ /* 0x000fe200078e0a03 */
[----:B------:R-:W-:Y:S01]  /*1e170*/  ISETP.GE.AND P5, PT, R215, RZ, PT ;  /* 0x000000ffd700720c */ /* 0x000fe20003fa6270 */
[----:B------:R-:W-:Y:S01]  /*1e180*/  IMAD.MOV.U32 R199, RZ, RZ, R187 ;  /* 0x000000ffffc77224 */ /* 0x000fe200078e00bb */
[----:B------:R-:W-:Y:S01]  /*1e190*/  IABS R187, R209 ;  /* 0x000000d100bb7213 */ /* 0x000fe20000000000 */
[----:B------:R-:W-:Y:S01]  /*1e1a0*/  @!P4 IMAD.MOV R177, RZ, RZ, -R177 ;  /* 0x000000ffffb1c224 */ /* 0x000fe200078e0ab1 */
[----:B------:R-:W-:Y:S01]  /*1e1b0*/  ISETP.GE.AND P3, PT, R206, RZ, PT ;  /* 0x000000ffce00720c */ /* 0x000fe20003f66270 */
[----:B------:R-:W-:Y:S01]  /*1e1c0*/  IMAD.MOV.U32 R206, RZ, RZ, R186 ;  /* 0x000000ffffce7224 */ /* 0x000fe200078e00ba */
[----:B------:R-:W-:Y:S01]  /*1e1d0*/  ISETP.GT.U32.AND P4, PT, R3, R182, PT ;  /* 0x000000b60300720c */ /* 0x000fe20003f84070 */
[----:B------:R-:W-:Y:S01]  /*1e1e0*/  IMAD.HI.U32 R2, R4, R187, RZ ;  /* 0x000000bb04027227 */ /* 0x000fe200078e00ff */
[----:B------:R-:W-:Y:S01]  /*1e1f0*/  IABS R186, R189 ;  /* 0x000000bd00ba7213 */ /* 0x000fe20000000000 */
[----:B------:R-:W4:Y:S02]  /*1e200*/  LDL.LU R215, [R1+0x75c] ;  /* 0x00075c0001d77983 */ /* 0x000f240000300800 */
[----:B------:R-:W-:-:S02]  /*1e210*/  @!P6 IMAD.IADD R185, R185, 0x1, -R3 ;  /* 0x00000001b9b9e824 */ /* 0x000fc400078e0a03 */
[----:B------:R-:W-:Y:S02]  /*1e220*/  IMAD.MOV R2, RZ, RZ, -R2 ;  /* 0x000000ffff027224 */ /* 0x000fe400078e0a02 */
[----:B------:R-:W-:Y:S01]  /*1e230*/  @!P2 IMAD.IADD R184, R184, 0x1, -R3 ;  /* 0x00000001b8b8a824 */ /* 0x000fe200078e0a03 */
[----:B------:R-:W-:Y:S01]  /*1e240*/  ISETP.GE.AND P2, PT, R207, RZ, PT ;  /* 0x000000ffcf00720c */ /* 0x000fe20003f46270 */
[----:B------:R-:W-:-:S04]  /*1e250*/  IMAD.HI.U32 R5, R4, R186, RZ ;  /* 0x000000ba04057227 */ /* 0x000fc800078e00ff */
[----:B------:R-:W-:Y:S02]  /*1e260*/  IMAD.MOV.U32 R207, RZ, RZ, R206 ;  /* 0x000000ffffcf7224 */ /* 0x000fe400078e00ce */
[----:B------:R-:W-:Y:S02]  /*1e270*/  IMAD.MOV.U32 R206, RZ, RZ, R200 ;  /* 0x000000ffffce7224 */ /* 0x000fe400078e00c8 */
[----:B------:R-:W-:Y:S01]  /*1e280*/  @!P5 IMAD.MOV R179, RZ, RZ, -R179 ;  /* 0x000000ffffb3d224 */ /* 0x000fe200078e0ab3 */
[C---:B------:R-:W-:Y:S01]  /*1e290*/  ISETP.GT.U32.AND P5, PT, R3.reuse, R185, PT ;  /* 0x000000b90300720c */ /* 0x040fe20003fa4070 */
[----:B------:R-:W-:Y:S01]  /*1e2a0*/  IMAD.MOV.U32 R200, RZ, RZ, R188 ;  /* 0x000000ffffc87224 */ /* 0x000fe200078e00bc */
[----:B------:R-:W-:Y:S01]  /*1e2b0*/  IABS R188, R208 ;  /* 0x000000d000bc7213 */ /* 0x000fe20000000000 */
[----:B------:R-:W-:Y:S02]  /*1e2c0*/  IMAD R187, R3, R2, R187 ;  /* 0x0000000203bb7224 */ /* 0x000fe400078e02bb */
[----:B------:R-:W-:-:S02]  /*1e2d0*/  IMAD.MOV R5, RZ, RZ, -R5 ;  /* 0x000000ffff057224 */ /* 0x000fc400078e0a05 */
[----:B------:R-:W-:Y:S01]  /*1e2e0*/  @!P4 IMAD.IADD R182, R182, 0x1, -R3 ;  /* 0x00000001b6b6c824 */ /* 0x000fe200078e0a03 */
[C---:B------:R-:W-:Y:S01]  /*1e2f0*/  ISETP.GT.U32.AND P4, PT, R3.reuse, R187, PT ;  /* 0x000000bb0300720c */ /* 0x040fe20003f84070 */
[----:B------:R-:W-:Y:S02]  /*1e300*/  IMAD R186, R3, R5, R186 ;  /* 0x0000000503ba7224 */ /* 0x000fe400078e02ba */
[----:B------:R-:W-:-:S04]  /*1e310*/  IMAD.HI.U32 R2, R4, R188, RZ ;  /* 0x000000bc04027227 */ /* 0x000fc800078e00ff */
[----:B------:R-:W-:Y:S01]  /*1e320*/  @!P0 IMAD.MOV R180, RZ, RZ, -R180 ;  /* 0x000000ffffb48224 */ /* 0x000fe200078e0ab4 */
[----:B------:R-:W-:Y:S01]  /*1e330*/  ISETP.GT.U32.AND P0, PT, R3, R186, PT ;  /* 0x000000ba0300720c */ /* 0x000fe20003f04070 */
[----:B------:R-:W-:Y:S02]  /*1e340*/  IMAD.MOV R2, RZ, RZ, -R2 ;  /* 0x000000ffff027224 */ /* 0x000fe400078e0a02 */
[--C-:B------:R-:W-:Y:S01]  /*1e350*/  @!P5 IMAD.IADD R185, R185, 0x1, -R3.reuse ;  /* 0x00000001b9b9d824 */ /* 0x100fe200078e0a03 */
[----:B------:R-:W-:Y:S01]  /*1e360*/  ISETP.GE.AND P5, PT, R189, RZ, PT ;  /* 0x000000ffbd00720c */ /* 0x000fe20003fa6270 */
[C---:B------:R-:W-:Y:S01]  /*1e370*/  IMAD R188, R3.reuse, R2, R188 ;  /* 0x0000000203bc7224 */ /* 0x040fe200078e02bc */
[----:B------:R-:W-:Y:S01]  /*1e380*/  IABS R189, R207 ;  /* 0x000000cf00bd7213 */ /* 0x000fe20000000000 */
[----:B------:R-:W-:Y:S01]  /*1e390*/  @!P3 IMAD.MOV R178, RZ, RZ, -R178 ;  /* 0x000000ffffb2b224 */ /* 0x000fe200078e0ab2 */
[----:B------:R-:W-:Y:S01]  /*1e3a0*/  ISETP.GT.U32.AND P3, PT, R3, R183, PT ;  /* 0x000000b70300720c */ /* 0x000fe20003f64070 */
[----:B------:R-:W-:Y:S01]  /*1e3b0*/  @!P4 IMAD.IADD R187, R187, 0x1, -R3 ;  /* 0x00000001bbbbc824 */ /* 0x000fe200078e0a03 */
[----:B------:R-:W-:Y:S01]  /*1e3c0*/  ISETP.GT.U32.AND P4, PT, R3, R188, PT ;  /* 0x000000bc0300720c */ /* 0x000fe20003f84070 */
[----:B------:R-:W-:-:S04]  /*1e3d0*/  IMAD.HI.U32 R5, R4, R189, RZ ;  /* 0x000000bd04057227 */ /* 0x000fc800078e00ff */
[----:B------:R-:W-:Y:S01]  /*1e3e0*/  @!P1 IMAD.MOV R181, RZ, RZ, -R181 ;  /* 0x000000ffffb59224 */ /* 0x000fe200078e0ab5 */
[----:B------:R-:W-:Y:S01]  /*1e3f0*/  ISETP.GE.AND P1, PT, R212, RZ, PT ;  /* 0x000000ffd400720c */ /* 0x000fe20003f26270 */
[----:B------:R-:W-:Y:S02]  /*1e400*/  @!P0 IMAD.IADD R186, R186, 0x1, -R3 ;  /* 0x00000001baba8824 */ /* 0x000fe400078e0a03 */
[----:B------:R-:W-:Y:S01]  /*1e410*/  IMAD.MOV R5, RZ, RZ, -R5 ;  /* 0x000000ffff057224 */ /* 0x000fe200078e0a05 */
[C---:B------:R-:W-:Y:S01]  /*1e420*/  ISETP.GT.U32.AND P6, PT, R3.reuse, R184, PT ;  /* 0x000000b80300720c */ /* 0x040fe20003fc4070 */
[----:B------:R-:W-:Y:S01]  /*1e430*/  @!P2 IMAD.MOV R182, RZ, RZ, -R182 ;  /* 0x000000ffffb6a224 */ /* 0x000fe200078e0ab6 */
[C---:B------:R-:W-:Y:S01]  /*1e440*/  ISETP.GT.U32.AND P2, PT, R3.reuse, R186, PT ;  /* 0x000000ba0300720c */ /* 0x040fe20003f44070 */
[----:B------:R-:W-:Y:S01]  /*1e450*/  IMAD R189, R3, R5, R189 ;  /* 0x0000000503bd7224 */ /* 0x000fe200078e02bd */
[----:B------:R-:W-:Y:S01]  /*1e460*/  IABS R2, R206 ;  /* 0x000000ce00027213 */ /* 0x000fe20000000000 */
[----:B------:R-:W-:-:S02]  /*1e470*/  @!P3 IMAD.IADD R183, R183, 0x1, -R3 ;  /* 0x00000001b7b7b824 */ /* 0x000fc400078e0a03 */
[----:B------:R-:W-:Y:S01]  /*1e480*/  @!P4 IMAD.IADD R188, R188, 0x1, -R3 ;  /* 0x00000001bcbcc824 */ /* 0x000fe200078e0a03 */
[C---:B------:R-:W-:Y:S01]  /*1e490*/  ISETP.GT.U32.AND P4, PT, R3.reuse, R189, PT ;  /* 0x000000bd0300720c */ /* 0x040fe20003f84070 */
[----:B------:R-:W-:Y:S01]  /*1e4a0*/  @!P1 IMAD.MOV R183, RZ, RZ, -R183 ;  /* 0x000000ffffb79224 */ /* 0x000fe200078e0ab7 */
[----:B------:R-:W-:Y:S01]  /*1e4b0*/  ISETP.GT.U32.AND P1, PT, R3, R187, PT ;  /* 0x000000bb0300720c */ /* 0x000fe20003f24070 */
[----:B------:R-:W-:Y:S01]  /*1e4c0*/  IMAD.MOV.U32 R6, RZ, RZ, R2 ;  /* 0x000000ffff067224 */ /* 0x000fe200078e0002 */
[----:B------:R-:W-:Y:S01]  /*1e4d0*/  ISETP.GE.AND P3, PT, R211, RZ, PT ;  /* 0x000000ffd300720c */ /* 0x000fe20003f66270 */
[----:B------:R-:W-:Y:S02]  /*1e4e0*/  IMAD.MOV.U32 R211, RZ, RZ, R190 ;  /* 0x000000ffffd37224 */ /* 0x000fe400078e00be */
[----:B------:R-:W-:Y:S01]  /*1e4f0*/  IMAD.HI.U32 R190, R4, R6, RZ ;  /* 0x0000000604be7227 */ /* 0x000fe200078e00ff */
[----:B------:R-:W-:-:S03]  /*1e500*/  IABS R2, R204 ;  /* 0x000000cc00027213 */ /* 0x000fc60000000000 */
[--C-:B------:R-:W-:Y:S01]  /*1e510*/  @!P6 IMAD.IADD R184, R184, 0x1, -R3.reuse ;  /* 0x00000001b8b8e824 */ /* 0x100fe200078e0a03 */
[----:B------:R-:W-:Y:S01]  /*1e520*/  ISETP.GE.AND P6, PT, R210, RZ, PT ;  /* 0x000000ffd200720c */ /* 0x000fe20003fc6270 */
[--C-:B------:R-:W-:Y:S02]  /*1e530*/  @!P2 IMAD.IADD R186, R186, 0x1, -R3.reuse ;  /* 0x00000001babaa824 */ /* 0x100fe400078e0a03 */
[----:B------:R-:W-:Y:S02]  /*1e540*/  IMAD.MOV R190, RZ, RZ, -R190 ;  /* 0x000000ffffbe7224 */ /* 0x000fe400078e0abe */
[----:B------:R-:W-:Y:S01]  /*1e550*/  @!P5 IMAD.MOV R186, RZ, RZ, -R186 ;  /* 0x000000ffffbad224 */ /* 0x000fe200078e0aba */
[----:B------:R-:W-:Y:S01]  /*1e560*/  ISETP.GT.U32.AND P5, PT, R3, R188, PT ;  /* 0x000000bc0300720c */ /* 0x000fe20003fa4070 */
[--C-:B------:R-:W-:Y:S02]  /*1e570*/  @!P4 IMAD.IADD R189, R189, 0x1, -R3.reuse ;  /* 0x00000001bdbdc824 */ /* 0x100fe400078e0a03 */
[----:B------:R-:W-:Y:S01]  /*1e580*/  IMAD R190, R3, R190, R6 ;  /* 0x000000be03be7224 */ /* 0x000fe200078e0206 */
[----:B------:R-:W-:Y:S01]  /*1e590*/  ISETP.GE.AND P0, PT, R209, RZ, PT ;  /* 0x000000ffd100720c */ /* 0x000fe20003f06270 */
[----:B------:R-:W-:Y:S01]  /*1e5a0*/  IMAD.MOV.U32 R6, RZ, RZ, R2 ;  /* 0x000000ffff067224 */ /* 0x000fe200078e0002 */
[----:B------:R-:W-:Y:S01]  /*1e5b0*/  IABS R5, R193 ;  /* 0x000000c100057213 */ /* 0x000fe20000000000 */
[----:B------:R-:W-:Y:S01]  /*1e5c0*/  @!P1 IMAD.IADD R187, R187, 0x1, -R3 ;  /* 0x00000001bbbb9824 */ /* 0x000fe200078e0a03 */
[----:B------:R-:W-:Y:S01]  /*1e5d0*/  ISETP.GE.AND P1, PT, R193, RZ, PT ;  /* 0x000000ffc100720c */ /* 0x000fe20003f26270 */
[----:B------:R-:W-:Y:S01]  /*1e5e0*/  @!P3 IMAD.MOV R184, RZ, RZ, -R184 ;  /* 0x000000ffffb8b224 */ /* 0x000fe200078e0ab8 */
[----:B------:R-:W-:Y:S01]  /*1e5f0*/  ISETP.GE.AND P3, PT, R208, RZ, PT ;  /* 0x000000ffd000720c */ /* 0x000fe20003f66270 */
[----:B------:R-:W-:Y:S01]  /*1e600*/  IMAD.MOV.U32 R209, RZ, RZ, R203 ;  /* 0x000000ffffd17224 */ /* 0x000fe200078e00cb */
[----:B------:R-:W-:Y:S01]  /*1e610*/  IABS R193, R205 ;  /* 0x000000cd00c17213 */ /* 0x000fe20000000000 */
[----:B------:R-:W-:Y:S01]  /*1e620*/  IMAD.MOV.U32 R203, RZ, RZ, R192 ;  /* 0x000000ffffcb7224 */ /* 0x000fe200078e00c0 */
[----:B------:R-:W-:Y:S01]  /*1e630*/  ISETP.GT.U32.AND P4, PT, R3, R189, PT ;  /* 0x000000bd0300720c */ /* 0x000fe20003f84070 */
[----:B------:R-:W-:-:S04]  /*1e640*/  IMAD.HI.U32 R192, R4, R6, RZ ;  /* 0x0000000604c07227 */ /* 0x000fc800078e00ff */
[----:B------:R-:W-:Y:S01]  /*1e650*/  @!P6 IMAD.MOV R185, RZ, RZ, -R185 ;  /* 0x000000ffffb9e224 */ /* 0x000fe200078e0ab9 */
[----:B------:R-:W-:Y:S01]  /*1e660*/  ISETP.GE.AND P6, PT, R207, RZ, PT ;  /* 0x000000ffcf00720c */ /* 0x000fe20003fc6270 */
[----:B------:R-:W-:-:S04]  /*1e670*/  IMAD.HI.U32 R2, R4, R193, RZ ;  /* 0x000000c104027227 */ /* 0x000fc800078e00ff */
[----:B------:R-:W-:Y:S02]  /*1e680*/  IMAD.MOV R192, RZ, RZ, -R192 ;  /* 0x000000ffffc07224 */ /* 0x000fe400078e0ac0 */
[----:B------:R-:W-:Y:S02]  /*1e690*/  @!P5 IMAD.IADD R188, R188, 0x1, -R3 ;  /* 0x00000001bcbcd824 */ /* 0x000fe400078e0a03 */
[----:B------:R-:W-:Y:S02]  /*1e6a0*/  IMAD.MOV R2, RZ, RZ, -R2 ;  /* 0x000000ffff027224 */ /* 0x000fe400078e0a02 */
[C---:B------:R-:W-:Y:S02]  /*1e6b0*/  IMAD R192, R3.reuse, R192, R6 ;  /* 0x000000c003c07224 */ /* 0x040fe400078e0206 */
[----:B------:R-:W-:Y:S01]  /*1e6c0*/  @!P0 IMAD.MOV R187, RZ, RZ, -R187 ;  /* 0x000000ffffbb8224 */ /* 0x000fe200078e0abb */
[----:B------:R-:W-:Y:S01]  /*1e6d0*/  ISETP.GE.AND P0, PT, R204, RZ, PT ;  /* 0x000000ffcc00720c */ /* 0x000fe20003f06270 */
[----:B------:R-:W-:-:S02]  /*1e6e0*/  IMAD R193, R3, R2, R193 ;  /* 0x0000000203c17224 */ /* 0x000fc400078e02c1 */
[----:B------:R-:W-:Y:S02]  /*1e6f0*/  @!P4 IMAD.IADD R189, R189, 0x1, -R3 ;  /* 0x00000001bdbdc824 */ /* 0x000fe400078e0a03 */
[----:B------:R-:W-:Y:S01]  /*1e700*/  @!P3 IMAD.MOV R188, RZ, RZ, -R188 ;  /* 0x000000ffffbcb224 */ /* 0x000fe200078e0abc */
[----:B------:R-:W-:Y:S01]  /*1e710*/  ISETP.GT.U32.AND P3, PT, R3, R192, PT ;  /* 0x000000c00300720c */ /* 0x000fe20003f64070 */
[----:B------:R-:W-:Y:S02]  /*1e720*/  IMAD.MOV.U32 R204, RZ, RZ, R191 ;  /* 0x000000ffffcc7224 */ /* 0x000fe400078e00bf */
[----:B------:R-:W-:-:S04]  /*1e730*/  IMAD.HI.U32 R191, R4, R5, RZ ;  /* 0x0000000504bf7227 */ /* 0x000fc800078e00ff */
[----:B------:R-:W-:Y:S01]  /*1e740*/  @!P6 IMAD.MOV R189, RZ, RZ, -R189 ;  /* 0x000000ffffbde224 */ /* 0x000fe200078e0abd */
[C---:B------:R-:W-:Y:S01]  /*1e750*/  ISETP.GT.U32.AND P6, PT, R3.reuse, R193, PT ;  /* 0x000000c10300720c */ /* 0x040fe20003fc4070 */
[----:B------:R-:W-:Y:S02]  /*1e760*/  IMAD.MOV R191, RZ, RZ, -R191 ;  /* 0x000000ffffbf7224 */ /* 0x000fe400078e0abf */
[----:B------:R-:W-:Y:S02]  /*1e770*/  IMAD.MOV.U32 R210, RZ, RZ, R202 ;  /* 0x000000ffffd27224 */ /* 0x000fe400078e00ca */
[----:B------:R-:W-:Y:S01]  /*1e780*/  IMAD.MOV.U32 R202, RZ, RZ, R200 ;  /* 0x000000ffffca7224 */ /* 0x000fe200078e00c8 */
[C---:B------:R-:W-:Y:S01]  /*1e790*/  ISETP.GT.U32.AND P5, PT, R3.reuse, R190, PT ;  /* 0x000000be0300720c */ /* 0x040fe20003fa4070 */
[----:B------:R-:W-:Y:S02]  /*1e7a0*/  IMAD.MOV.U32 R200, RZ, RZ, R194 ;  /* 0x000000ffffc87224 */ /* 0x000fe400078e00c2 */
[----:B------:R-:W-:-:S02]  /*1e7b0*/  IMAD R191, R3, R191, R5 ;  /* 0x000000bf03bf7224 */ /* 0x000fc400078e0205 */
[----:B------:R-:W-:-:S03]  /*1e7c0*/  @!P3 IMAD.IADD R192, R192, 0x1, -R3 ;  /* 0x00000001c0c0b824 */ /* 0x000fc600078e0a03 */
[----:B------:R-:W-:Y:S01]  /*1e7d0*/  ISETP.GT.U32.AND P4, PT, R3, R191, PT ;  /* 0x000000bf0300720c */ /* 0x000fe20003f84070 */
[----:B------:R-:W-:Y:S01]  /*1e7e0*/  @!P6 IMAD.IADD R193, R193, 0x1, -R3 ;  /* 0x00000001c1c1e824 */ /* 0x000fe200078e0a03 */
[----:B------:R-:W-:Y:S02]  /*1e7f0*/  ISETP.GT.U32.AND P6, PT, R3, R192, PT ;  /* 0x000000c00300720c */ /* 0x000fe40003fc4070 */
[----:B--2---:R-:W-:-:S05]  /*1e800*/  IABS R194, R214 ;  /* 0x000000d600c27213 */ /* 0x004fca0000000000 */
[----:B------:R-:W-:-:S04]  /*1e810*/  IMAD.HI.U32 R5, R4, R194, RZ ;  /* 0x000000c204057227 */ /* 0x000fc800078e00ff */
[----:B------:R-:W-:Y:S02]  /*1e820*/  IMAD.MOV R5, RZ, RZ, -R5 ;  /* 0x000000ffff057224 */ /* 0x000fe400078e0a05 */
[--C-:B------:R-:W-:Y:S02]  /*1e830*/  @!P5 IMAD.IADD R190, R190, 0x1, -R3.reuse ;  /* 0x00000001bebed824 */ /* 0x100fe400078e0a03 */
[----:B------:R-:W-:Y:S02]  /*1e840*/  IMAD R194, R3, R5, R194 ;  /* 0x0000000503c27224 */ /* 0x000fe400078e02c2 */
[--C-:B------:R-:W-:Y:S01]  /*1e850*/  @!P4 IMAD.IADD R191, R191, 0x1, -R3.reuse ;  /* 0x00000001bfbfc824 */ /* 0x100fe200078e0a03 */
[C---:B------:R-:W-:Y:S02]  /*1e860*/  ISETP.GT.U32.AND P5, PT, R3.reuse, R190, PT ;  /* 0x000000be0300720c */ /* 0x040fe40003fa4070 */
[----:B------:R-:W-:Y:S01]  /*1e870*/  ISETP.GT.U32.AND P4, PT, R3, R194, PT ;  /* 0x000000c20300720c */ /* 0x000fe20003f84070 */
[----:B------:R-:W-:Y:S01]  /*1e880*/  @!P6 IMAD.IADD R192, R192, 0x1, -R3 ;  /* 0x00000001c0c0e824 */ /* 0x000fe200078e0a03 */
[----:B------:R-:W-:-:S02]  /*1e890*/  ISETP.GE.AND P2, PT, R206, RZ, PT ;  /* 0x000000ffce00720c */ /* 0x000fc40003f46270 */
[----:B------:R-:W-:Y:S02]  /*1e8a0*/  ISETP.GE.AND P6, PT, R214, RZ, PT ;  /* 0x000000ffd600720c */ /* 0x000fe40003fc6270 */
[----:B------:R-:W2:Y:S05]  /*1e8b0*/  LDL.LU R214, [R1+0x764] ;  /* 0x0007640001d67983 */ /* 0x000eaa0000300800 */
[--C-:B------:R-:W-:Y:S02]  /*1e8c0*/  @!P5 IMAD.IADD R190, R190, 0x1, -R3.reuse ;  /* 0x00000001bebed824 */ /* 0x100fe400078e0a03 */
[----:B------:R-:W-:Y:S02]  /*1e8d0*/  @!P4 IMAD.IADD R194, R194, 0x1, -R3 ;  /* 0x00000001c2c2c824 */ /* 0x000fe400078e0a03 */
[----:B------:R-:W-:-:S03]  /*1e8e0*/  @!P2 IMAD.MOV R190, RZ, RZ, -R190 ;  /* 0x000000ffffbea224 */ /* 0x000fc600078e0abe */
[----:B------:R-:W-:Y:S01]  /*1e8f0*/  ISETP.GT.U32.AND P2, PT, R3, R194, PT ;  /* 0x000000c20300720c */ /* 0x000fe20003f44070 */
[----:B------:R-:W-:-:S12]  /*1e900*/  IMAD.MOV.U32 R206, RZ, RZ, R197 ;  /* 0x000000ffffce7224 */ /* 0x000fd800078e00c5 */
[----:B------:R-:W-:-:S04]  /*1e910*/  @!P2 IMAD.IADD R194, R194, 0x1, -R3 ;  /* 0x00000001c2c2a824 */ /* 0x000fc800078e0a03 */
[----:B------:R-:W-:Y:S01]  /*1e920*/  @!P6 IMAD.MOV R194, RZ, RZ, -R194 ;  /* 0x000000ffffc2e224 */ /* 0x000fe200078e0ac2 */
[----:B---3--:R-:W-:Y:S02]  /*1e930*/  IABS R197, R213 ;  /* 0x000000d500c57213 */ /* 0x008fe40000000000 */
[----:B------:R-:W-:Y:S02]  /*1e940*/  ISETP.GE.AND P6, PT, R213, RZ, PT ;  /* 0x000000ffd500720c */ /* 0x000fe40003fc6270 */
[----:B------:R-:W3:Y:S01]  /*1e950*/  LDL.LU R213, [R1+0x76c] ;  /* 0x00076c0001d57983 */ /* 0x000ee20000300800 */
[----:B------:R-:W-:Y:S02]  /*1e960*/  IMAD.MOV.U32 R207, RZ, RZ, R201 ;  /* 0x000000ffffcf7224 */ /* 0x000fe400078e00c9 */
[----:B------:R-:W-:Y:S01]  /*1e970*/  IMAD.MOV.U32 R201, RZ, RZ, R195 ;  /* 0x000000ffffc97224 */ /* 0x000fe200078e00c3 */
[----:B------:R-:W-:Y:S02]  /*1e980*/  IABS R195, R211 ;  /* 0x000000d300c37213 */ /* 0x000fe40000000000 */
[----:B------:R-:W-:-:S03]  /*1e990*/  ISETP.GT.U32.AND P3, PT, R3, R191, PT ;  /* 0x000000bf0300720c */ /* 0x000fc60003f64070 */
[----:B------:R-:W-:-:S04]  /*1e9a0*/  IMAD.HI.U32 R2, R4, R195, RZ ;  /* 0x000000c304027227 */ /* 0x000fc800078e00ff */
[----:B------:R-:W-:-:S04]  /*1e9b0*/  IMAD.MOV R2, RZ, RZ, -R2 ;  /* 0x000000ffff027224 */ /* 0x000fc800078e0a02 */
[----:B------:R-:W-:Y:S02]  /*1e9c0*/  IMAD R195, R3, R2, R195 ;  /* 0x0000000203c37224 */ /* 0x000fe400078e02c3 */
[----:B------:R-:W-:-:S03]  /*1e9d0*/  @!P3 IMAD.IADD R191, R191, 0x1, -R3 ;  /* 0x00000001bfbfb824 */ /* 0x000fc600078e0a03 */
[C---:B------:R-:W-:Y:S01]  /*1e9e0*/  ISETP.GT.U32.AND P3, PT, R3.reuse, R195, PT ;  /* 0x000000c30300720c */ /* 0x040fe20003f64070 */
[----:B------:R-:W-:Y:S01]  /*1e9f0*/  IMAD.MOV.U32 R208, RZ, RZ, R196 ;  /* 0x000000ffffd07224 */ /* 0x000fe200078e00c4 */
[----:B------:R-:W-:Y:S02]  /*1ea00*/  IABS R196, R207 ;  /* 0x000000cf00c47213 */ /* 0x000fe40000000000 */
[----:B------:R-:W-:Y:S02]  /*1ea10*/  ISETP.GT.U32.AND P4, PT, R3, R193, PT ;  /* 0x000000c10300720c */ /* 0x000fe40003f84070 */
[----:B------:R-:W-:Y:S01]  /*1ea20*/  ISETP.GE.AND P5, PT, R205, RZ, PT ;  /* 0x000000ffcd00720c */ /* 0x000fe20003fa6270 */
[----:B------:R-:W-:-:S04]  /*1ea30*/  IMAD.HI.U32 R2, R4, R196, RZ ;  /* 0x000000c404027227 */ /* 0x000fc800078e00ff */
[----:B------:R-:W-:Y:S01]  /*1ea40*/  IMAD.MOV.U32 R205, RZ, RZ, R198 ;  /* 0x000000ffffcd7224 */ /* 0x000fe200078e00c6 */
[----:B------:R-:W-:Y:S01]  /*1ea50*/  IABS R198, R210 ;  /* 0x000000d200c67213 */ /* 0x000fe20000000000 */
[----:B------:R-:W-:Y:S02]  /*1ea60*/  IMAD.MOV.U32 R212, RZ, RZ, R204 ;  /* 0x000000ffffd47224 */ /* 0x000fe400078e00cc */
[----:B------:R-:W-:Y:S02]  /*1ea70*/  IMAD.MOV.U32 R204, RZ, RZ, R203 ;  /* 0x000000ffffcc7224 */ /* 0x000fe400078e00cb */
[----:B------:R-:W-:Y:S02]  /*1ea80*/  IMAD.MOV.U32 R203, RZ, RZ, R202 ;  /* 0x000000ffffcb7224 */ /* 0x000fe400078e00ca */
[----:B------:R-:W-:Y:S02]  /*1ea90*/  IMAD.MOV R2, RZ, RZ, -R2 ;  /* 0x000000ffff027224 */ /* 0x000fe400078e0a02 */
[----:B------:R-:W-:Y:S01]  /*1eaa0*/  IMAD.MOV.U32 R202, RZ, RZ, R199 ;  /* 0x000000ffffca7224 */ /* 0x000fe200078e00c7 */
[----:B------:R-:W-:Y:S01]  /*1eab0*/  IABS R199, R209 ;  /* 0x000000d100c77213 */ /* 0x000fe20000000000 */
[----:B------:R-:W-:-:S02]  /*1eac0*/  @!P3 IMAD.IADD R195, R195, 0x1, -R3 ;  /* 0x00000001c3c3b824 */ /* 0x000fc400078e0a03 */
[----:B------:R-:W-:-:S04]  /*1ead0*/  IMAD.HI.U32 R5, R4, R198, RZ ;  /* 0x000000c604057227 */ /* 0x000fc800078e00ff */
[C---:B------:R-:W-:Y:S02]  /*1eae0*/  IMAD R196, R3.reuse, R2, R196 ;  /* 0x0000000203c47224 */ /* 0x040fe400078e02c4 */
[----:B------:R-:W-:Y:S01]  /*1eaf0*/  @!P1 IMAD.MOV R191, RZ, RZ, -R191 ;  /* 0x000000ffffbf9224 */ /* 0x000fe200078e0abf */
[----:B------:R-:W-:Y:S01]  /*1eb00*/  ISETP.GT.U32.AND P1, PT, R3, R195, PT ;  /* 0x000000c30300720c */ /* 0x000fe20003f24070 */
[----:B------:R-:W-:-:S04]  /*1eb10*/  IMAD.HI.U32 R2, R4, R199, RZ ;  /* 0x000000c704027227 */ /* 0x000fc800078e00ff */
[----:B------:R-:W-:Y:S02]  /*1eb20*/  IMAD.MOV R5, RZ, RZ, -R5 ;  /* 0x000000ffff057224 */ /* 0x000fe400078e0a05 */
[----:B------:R-:W-:Y:S01]  /*1eb30*/  @!P4 IMAD.IADD R193, R193, 0x1, -R3 ;  /* 0x00000001c1c1c824 */ /* 0x000fe200078e0a03 */
[----:B------:R-:W-:Y:S01]  /*1eb40*/  ISETP.GT.U32.AND P4, PT, R3, R196, PT ;  /* 0x000000c40300720c */ /* 0x000fe20003f84070 */
[----:B------:R-:W-:-:S04]  /*1eb50*/  IMAD.HI.U32 R6, R4, R197, RZ ;  /* 0x000000c504067227 */ /* 0x000fc800078e00ff */
[----:B------:R-:W-:Y:S02]  /*1eb60*/  IMAD.MOV R2, RZ, RZ, -R2 ;  /* 0x000000ffff027224 */ /* 0x000fe400078e0a02 */
[C---:B------:R-:W-:Y:S02]  /*1eb70*/  IMAD R198, R3.reuse, R5, R198 ;  /* 0x0000000503c67224 */ /* 0x040fe400078e02c6 */
[----:B------:R-:W-:Y:S02]  /*1eb80*/  IMAD.MOV R6, RZ, RZ, -R6 ;  /* 0x000000ffff067224 */ /* 0x000fe400078e0a06 */
[C---:B------:R-:W-:Y:S02]  /*1eb90*/  IMAD R199, R3.reuse, R2, R199 ;  /* 0x0000000203c77224 */ /* 0x040fe400078e02c7 */
[----:B------:R-:W-:Y:S01]  /*1eba0*/  @!P5 IMAD.MOV R193, RZ, RZ, -R193 ;  /* 0x000000ffffc1d224 */ /* 0x000fe200078e0ac1 */
[C---:B------:R-:W-:Y:S01]  /*1ebb0*/  ISETP.GT.U32.AND P5, PT, R3.reuse, R198, PT ;  /* 0x000000c60300720c */ /* 0x040fe20003fa4070 */
[----:B------:R-:W-:Y:S01]  /*1ebc0*/  IMAD R197, R3, R6, R197 ;  /* 0x0000000603c57224 */ /* 0x000fe200078e02c5 */
[----:B------:R-:W-:Y:S01]  /*1ebd0*/  ISETP.GE.AND P2, PT, R211, RZ, PT ;  /* 0x000000ffd300720c */ /* 0x000fe20003f46270 */
[----:B------:R-:W-:-:S02]  /*1ebe0*/  IMAD.MOV.U32 R211, RZ, RZ, R206 ;  /* 0x000000ffffd37224 */ /* 0x000fc400078e00ce */
[--C-:B------:R-:W-:Y:S01]  /*1ebf0*/  @!P1 IMAD.IADD R195, R195, 0x1, -R3.reuse ;  /* 0x00000001c3c39824 */ /* 0x100fe200078e0a03 */
[C---:B------:R-:W-:Y:S01]  /*1ec00*/  ISETP.GT.U32.AND P1, PT, R3.reuse, R199, PT ;  /* 0x000000c70300720c */ /* 0x040fe20003f24070 */
[----:B------:R-:W-:Y:S01]  /*1ec10*/  IMAD.MOV.U32 R206, RZ, RZ, R200 ;  /* 0x000000ffffce7224 */ /* 0x000fe200078e00c8 */
[----:B------:R-:W-:Y:S01]  /*1ec20*/  IABS R200, R204 ;  /* 0x000000cc00c87213 */ /* 0x000fe20000000000 */
[----:B------:R-:W-:Y:S01]  /*1ec30*/  @!P4 IMAD.IADD R196, R196, 0x1, -R3 ;  /* 0x00000001c4c4c824 */ /* 0x000fe200078e0a03 */
[----:B------:R-:W-:Y:S01]  /*1ec40*/  ISETP.GT.U32.AND P4, PT, R3, R197, PT ;  /* 0x000000c50300720c */ /* 0x000fe20003f84070 */
[----:B------:R-:W-:Y:S01]  /*1ec50*/  @!P0 IMAD.MOV R192, RZ, RZ, -R192 ;  /* 0x000000ffffc08224 */ /* 0x000fe200078e0ac0 */
[----:B------:R-:W-:Y:S01]  /*1ec60*/  ISETP.GE.AND P3, PT, R207, RZ, PT ;  /* 0x000000ffcf00720c */ /* 0x000fe20003f66270 */
[----:B------:R-:W-:Y:S01]  /*1ec70*/  IMAD.HI.U32 R2, R4, R200, RZ ;  /* 0x000000c804027227 */ /* 0x000fe200078e00ff */
[----:B------:R-:W-:-:S03]  /*1ec80*/  ISETP.GT.U32.AND P0, PT, R3, R196, PT ;  /* 0x000000c40300720c */ /* 0x000fc60003f04070 */
[----:B------:R-:W-:Y:S02]  /*1ec90*/  IMAD.MOV.U32 R207, RZ, RZ, R205 ;  /* 0x000000ffffcf7224 */ /* 0x000fe400078e00cd */
[----:B------:R-:W-:Y:S01]  /*1eca0*/  IMAD.MOV.U32 R205, RZ, RZ, R201 ;  /* 0x000000ffffcd7224 */ /* 0x000fe200078e00c9 */
[----:B------:R-:W-:Y:S01]  /*1ecb0*/  IABS R201, R212 ;  /* 0x000000d400c97213 */ /* 0x000fe20000000000 */
[--C-:B------:R-:W-:Y:S02]  /*1ecc0*/  @!P5 IMAD.IADD R198, R198, 0x1, -R3.reuse ;  /* 0x00000001c6c6d824 */ /* 0x100fe400078e0a03 */
[----:B------:R-:W-:Y:S02]  /*1ecd0*/  IMAD.MOV R2, RZ, RZ, -R2 ;  /* 0x000000ffff027224 */ /* 0x000fe400078e0a02 */
[----:B------:R-:W-:Y:S01]  /*1ece0*/  @!P1 IMAD.IADD R199, R199, 0x1, -R3 ;  /* 0x00000001c7c79824 */ /* 0x000fe200078e0a03 */
[C---:B------:R-:W-:Y:S01]  /*1ecf0*/  ISETP.GT.U32.AND P1, PT, R3.reuse, R198, PT ;  /* 0x000000c60300720c */ /* 0x040fe20003f24070 */
[----:B------:R-:W-:-:S02]  /*1ed00*/  IMAD R200, R3, R2, R200 ;  /* 0x0000000203c87224 */ /* 0x000fc400078e02c8 */
[----:B------:R-:W-:-:S04]  /*1ed10*/  IMAD.HI.U32 R2, R4, R201, RZ ;  /* 0x000000c904027227 */ /* 0x000fc800078e00ff */
[--C-:B------:R-:W-:Y:S02]  /*1ed20*/  @!P4 IMAD.IADD R197, R197, 0x1, -R3.reuse ;  /* 0x00000001c5c5c824 */ /* 0x100fe400078e0a03 */
[----:B------:R-:W-:Y:S02]  /*1ed30*/  IMAD.MOV R2, RZ, RZ, -R2 ;  /* 0x000000ffff027224 */ /* 0x000fe400078e0a02 */
[----:B------:R-:W-:Y:S01]  /*1ed40*/  @!P0 IMAD.IADD R196, R196, 0x1, -R3 ;  /* 0x00000001c4c48824 */ /* 0x000fe200078e0a03 */
[C---:B------:R-:W-:Y:S01]  /*1ed50*/  ISETP.GT.U32.AND P5, PT, R3.reuse, R197, PT ;  /* 0x000000c50300720c */ /* 0x040fe20003fa4070 */
[C---:B------:R-:W-:Y:S01]  /*1ed60*/  IMAD R201, R3.reuse, R2, R201 ;  /* 0x0000000203c97224 */ /* 0x040fe200078e02c9 */
[----:B------:R-:W-:Y:S01]  /*1ed70*/  ISETP.GE.AND P0, PT, R210, RZ, PT ;  /* 0x000000ffd200720c */ /* 0x000fe20003f06270 */
[----:B------:R-:W-:Y:S01]  /*1ed80*/  IMAD.MOV.U32 R210, RZ, RZ, R203 ;  /* 0x000000ffffd27224 */ /* 0x000fe200078e00cb */
[----:B------:R-:W-:Y:S01]  /*1ed90*/  IABS R203, R211 ;  /* 0x000000d300cb7213 */ /* 0x000fe20000000000 */
[----:B------:R-:W-:Y:S01]  /*1eda0*/  @!P2 IMAD.MOV R195, RZ, RZ, -R195 ;  /* 0x000000ffffc3a224 */ /* 0x000fe200078e0ac3 */
[C---:B------:R-:W-:Y:S01]  /*1edb0*/  ISETP.GT.U32.AND P2, PT, R3.reuse, R199, PT ;  /* 0x000000c70300720c */ /* 0x040fe20003f44070 */
[----:B------:R-:W-:Y:S01]  /*1edc0*/  @!P3 IMAD.MOV R196, RZ, RZ, -R196 ;  /* 0x000000ffffc4b224 */ /* 0x000fe200078e0ac4 */
[C---:B------:R-:W-:Y:S01]  /*1edd0*/  ISETP.GT.U32.AND P3, PT, R3.reuse, R200, PT ;  /* 0x000000c80300720c */ /* 0x040fe20003f64070 */
[----:B------:R-:W-:Y:S01]  /*1ede0*/  @!P1 IMAD.IADD R198, R198, 0x1, -R3 ;  /* 0x00000001c6c69824 */ /* 0x000fe200078e0a03 */
[----:B------:R-:W-:Y:S01]  /*1edf0*/  ISETP.GT.U32.AND P1, PT, R3, R201, PT ;  /* 0x000000c90300720c */ /* 0x000fe20003f24070 */
[----:B------:R-:W-:Y:S01]  /*1ee00*/  IMAD.HI.U32 R2, R4, R203, RZ ;  /* 0x000000cb04027227 */ /* 0x000fe200078e00ff */
[----:B------:R-:W-:-:S03]  /*1ee10*/  ISETP.GE.AND P4, PT, R209, RZ, PT ;  /* 0x000000ffd100720c */ /* 0x000fc60003f86270 */
[----:B------:R-:W-:Y:S02]  /*1ee20*/  IMAD.MOV R2, RZ, RZ, -R2 ;  /* 0x000000ffff027224 */ /* 0x000fe400078e0a02 */
[--C-:B------:R-:W-:Y:S01]  /*1ee30*/  @!P5 IMAD.IADD R197, R197, 0x1, -R3.reuse ;  /* 0x00000001c5c5d824 */ /* 0x100fe200078e0a03 */
[----:B------:R-:W-:Y:S01]  /*1ee40*/  ISETP.GE.AND P5, PT, R204, RZ, PT ;  /* 0x000000ffcc00720c */ /* 0x000fe20003fa6270 */
[----:B------:R-:W-:Y:S01]  /*1ee50*/  IMAD.MOV.U32 R209, RZ, RZ, R206 ;  /* 0x000000ffffd17224 */ /* 0x000fe200078e00ce */
[----:B------:R-:W-:Y:S01]  /*1ee60*/  IABS R204, R208 ;  /* 0x000000d000cc7213 */ /* 0x000fe20000000000 */
[----:B------:R-:W-:Y:S01]  /*1ee70*/  IMAD.MOV.U32 R206, RZ, RZ, R202 ;  /* 0x000000ffffce7224 */ /* 0x000fe200078e00ca */
[----:B------:R-:W-:Y:S01]  /*1ee80*/  IABS R202, R207 ;  /* 0x000000cf00ca7213 */ /* 0x000fe20000000000 */
[--C-:B------:R-:W-:Y:S02]  /*1ee90*/  @!P2 IMAD.IADD R199, R199, 0x1, -R3.reuse ;  /* 0x00000001c7c7a824 */ /* 0x100fe400078e0a03 */
[----:B------:R-:W-:-:S02]  /*1eea0*/  @!P3 IMAD.IADD R200, R200, 0x1, -R3 ;  /* 0x00000001c8c8b824 */ /* 0x000fc400078e0a03 */
[----:B------:R-:W-:Y:S02]  /*1eeb0*/  IMAD R203, R3, R2, R203 ;  /* 0x0000000203cb7224 */ /* 0x000fe400078e02cb */
[----:B------:R-:W-:Y:S01]  /*1eec0*/  @!P1 IMAD.IADD R201, R201, 0x1, -R3 ;  /* 0x00000001c9c99824 */ /* 0x000fe200078e0a03 */
[----:B------:R-:W-:Y:S01]  /*1eed0*/  ISETP.GT.U32.AND P1, PT, R3, R200, PT ;  /* 0x000000c80300720c */ /* 0x000fe20003f24070 */
[----:B------:R-:W-:Y:S01]  /*1eee0*/  IMAD.HI.U32 R2, R4, R204, RZ ;  /* 0x000000cc04027227 */ /* 0x000fe200078e00ff */
[----:B------:R-:W-:-:S03]  /*1eef0*/  ISETP.GE.AND P3, PT, R207, RZ, PT ;  /* 0x000000ffcf00720c */ /* 0x000fc60003f66270 */
[----:B------:R-:W-:Y:S01]  /*1ef00*/  @!P4 IMAD.MOV R199, RZ, RZ, -R199 ;  /* 0x000000ffffc7c224 */ /* 0x000fe200078e0ac7 */
[----:B------:R-:W-:Y:S01]  /*1ef10*/  ISETP.GT.U32.AND P4, PT, R3, R203, PT ;  /* 0x000000cb0300720c */ /* 0x000fe20003f84070 */
[----:B------:R-:W-:-:S04]  /*1ef20*/  IMAD.HI.U32 R5, R4, R202, RZ ;  /* 0x000000ca04057227 */ /* 0x000fc800078e00ff */
[----:B------:R-:W-:Y:S01]  /*1ef30*/  IMAD.MOV.U32 R207, RZ, RZ, R205 ;  /* 0x000000ffffcf7224 */ /* 0x000fe200078e00cd */
[----:B------:R-:W-:Y:S01]  /*1ef40*/  IABS R205, R209 ;  /* 0x000000d100cd7213 */ /* 0x000fe20000000000 */
[----:B------:R-:W-:Y:S01]  /*1ef50*/  @!P0 IMAD.MOV R198, RZ, RZ, -R198 ;  /* 0x000000ffffc68224 */ /* 0x000fe200078e0ac6 */
[C---:B------:R-:W-:Y:S01]  /*1ef60*/  ISETP.GT.U32.AND P0, PT, R3.reuse, R201, PT ;  /* 0x000000c90300720c */ /* 0x040fe20003f04070 */
[----:B------:R-:W-:Y:S02]  /*1ef70*/  IMAD.MOV R2, RZ, RZ, -R2 ;  /* 0x000000ffff027224 */ /* 0x000fe400078e0a02 */
[----:B------:R-:W-:Y:S01]  /*1ef80*/  IMAD.MOV R5, RZ, RZ, -R5 ;  /* 0x000000ffff057224 */ /* 0x000fe200078e0a05 */
[----:B------:R-:W-:Y:S01]  /*1ef90*/  ISETP.GE.AND P2, PT, R212, RZ, PT ;  /* 0x000000ffd400720c */ /* 0x000fe20003f46270 */
[----:B------:R-:W-:Y:S02]  /*1efa0*/  IMAD R204, R3, R2, R204 ;  /* 0x0000000203cc7224 */ /* 0x000fe400078e02cc */
[----:B------:R-:W-:-:S04]  /*1efb0*/  IMAD.HI.U32 R2, R4, R205, RZ ;  /* 0x000000cd04027227 */ /* 0x000fc800078e00ff */
[C---:B------:R-:W-:Y:S02]  /*1efc0*/  IMAD R202, R3.reuse, R5, R202 ;  /* 0x0000000503ca7224 */ /* 0x040fe400078e02ca */
[----:B------:R-:W-:Y:S01]  /*1efd0*/  IMAD.MOV.U32 R212, RZ, RZ, R206 ;  /* 0x000000ffffd47224 */ /* 0x000fe200078e00ce */
[----:B----4-:R-:W-:Y:S01]  /*1efe0*/  IABS R206, R215 ;  /* 0x000000d700ce7213 */ /* 0x010fe20000000000 */
[----:B------:R-:W-:Y:S02]  /*1eff0*/  IMAD.MOV R2, RZ, RZ, -R2 ;  /* 0x000000ffff027224 */ /* 0x000fe400078e0a02 */
[----:B------:R-:W-:Y:S01]  /*1f000*/  @!P6 IMAD.MOV R197, RZ, RZ, -R197 ;  /* 0x000000ffffc5e224 */ /* 0x000fe200078e0ac5 */
[----:B------:R-:W-:Y:S01]  /*1f010*/  ISETP.GT.U32.AND P6, PT, R3, R202, PT ;  /* 0x000000ca0300720c */ /* 0x000fe20003fc4070 */
[--C-:B------:R-:W-:Y:S01]  /*1f020*/  @!P1 IMAD.IADD R200, R200, 0x1, -R3.reuse ;  /* 0x00000001c8c89824 */ /* 0x100fe200078e0a03 */
[----:B------:R-:W-:Y:S01]  /*1f030*/  ISETP.GE.AND P1, PT, R211, RZ, PT ;  /* 0x000000ffd300720c */ /* 0x000fe20003f26270 */
[----:B------:R-:W-:-:S02]  /*1f040*/  @!P4 IMAD.IADD R203, R203, 0x1, -R3 ;  /* 0x00000001cbcbc824 */ /* 0x000fc400078e0a03 */
[----:B------:R-:W-:Y:S02]  /*1f050*/  IMAD.MOV.U32 R211, RZ, RZ, R210 ;  /* 0x000000ffffd37224 */ /* 0x000fe400078e00d2 */
[----:B------:R-:W-:Y:S02]  /*1f060*/  @!P0 IMAD.IADD R201, R201, 0x1, -R3 ;  /* 0x00000001c9c98824 */ /* 0x000fe400078e0a03 */
[----:B------:R-:W-:Y:S01]  /*1f070*/  IMAD.MOV.U32 R210, RZ, RZ, R207 ;  /* 0x000000ffffd27224 */ /* 0x000fe200078e00cf */
[----:B------:R-:W-:Y:S01]  /*1f080*/  IABS R207, R212 ;  /* 0x000000d400cf7213 */ /* 0x000fe20000000000 */
[----:B------:R-:W-:Y:S02]  /*1f090*/  IMAD R205, R3, R2, R205 ;  /* 0x0000000203cd7224 */ /* 0x000fe400078e02cd */
[----:B------:R-:W-:-:S04]  /*1f0a0*/  IMAD.HI.U32 R2, R4, R206, RZ ;  /* 0x000000ce04027227 */ /* 0x000fc800078e00ff */
[----:B------:R-:W-:Y:S01]  /*1f0b0*/  @!P5 IMAD.MOV R200, RZ, RZ, -R200 ;  /* 0x000000ffffc8d224 */ /* 0x000fe200078e0ac8 */
[C---:B------:R-:W-:Y:S01]  /*1f0c0*/  ISETP.GT.U32.AND P5, PT, R3.reuse, R203, PT ;  /* 0x000000cb0300720c */ /* 0x040fe20003fa4070 */
[----:B------:R-:W-:Y:S01]  /*1f0d0*/  @!P2 IMAD.MOV R201, RZ, RZ, -R201 ;  /* 0x000000ffffc9a224 */ /* 0x000fe200078e0ac9 */
[C---:B------:R-:W-:Y:S01]  /*1f0e0*/  ISETP.GT.U32.AND P2, PT, R3.reuse, R205, PT ;  /* 0x000000cd0300720c */ /* 0x040fe20003f44070 */
[----:B------:R-:W-:Y:S01]  /*1f0f0*/  IMAD.MOV R2, RZ, RZ, -R2 ;  /* 0x000000ffff027224 */ /* 0x000fe200078e0a02 */
[----:B------:R-:W-:Y:S01]  /*1f100*/  ISETP.GT.U32.AND P0, PT, R3, R204, PT ;  /* 0x000000cc0300720c */ /* 0x000fe20003f04070 */
[----:B------:R-:W-:-:S04]  /*1f110*/  IMAD.HI.U32 R5, R4, R207, RZ ;  /* 0x000000cf04057227 */ /* 0x000fc800078e00ff */
[C---:B------:R-:W-:Y:S02]  /*1f120*/  IMAD R206, R3.reuse, R2, R206 ;  /* 0x0000000203ce7224 */ /* 0x040fe400078e02ce */
[----:B------:R-:W-:Y:S02]  /*1f130*/  IMAD.MOV R2, RZ, RZ, -R5 ;  /* 0x000000ffff027224 */ /* 0x000fe400078e0a05 */
[----:B------:R-:W-:Y:S02]  /*1f140*/  @!P6 IMAD.IADD R202, R202, 0x1, -R3 ;  /* 0x00000001cacae824 */ /* 0x000fe400078e0a03 */
[----:B------:R-:W-:Y:S02]  /*1f150*/  IMAD R207, R3, R2, R207 ;  /* 0x0000000203cf7224 */ /* 0x000fe400078e02cf */
[--C-:B------:R-:W-:Y:S01]  /*1f160*/  @!P5 IMAD.IADD R203, R203, 0x1, -R3.reuse ;  /* 0x00000001cbcbd824 */ /* 0x100fe200078e0a03 */
[C---:B------:R-:W-:Y:S02]  /*1f170*/  ISETP.GT.U32.AND P4, PT, R3.reuse, R202, PT ;  /* 0x000000ca0300720c */ /* 0x040fe40003f84070 */
[----:B------:R-:W-:Y:S01]  /*1f180*/  ISETP.GT.U32.AND P5, PT, R3, R206, PT ;  /* 0x000000ce0300720c */ /* 0x000fe20003fa4070 */
[--C-:B------:R-:W-:Y:S01]  /*1f190*/  @!P2 IMAD.IADD R205, R205, 0x1, -R3.reuse ;  /* 0x00000001cdcda824 */ /* 0x100fe200078e0a03 */
[----:B------:R-:W-:Y:S01]  /*1f1a0*/  ISETP.GE.AND P6, PT, R208, RZ, PT ;  /* 0x000000ffd000720c */ /* 0x000fe20003fc6270 */
[----:B------:R-:W-:Y:S01]  /*1f1b0*/  @!P0 IMAD.IADD R204, R204, 0x1, -R3 ;  /* 0x00000001cccc8824 */ /* 0x000fe200078e0a03 */
[----:B------:R-:W-:-:S04]  /*1f1c0*/  ISETP.GT.U32.AND P2, PT, R3, R207, PT ;  /* 0x000000cf0300720c */ /* 0x000fc80003f44070 */
[----:B------:R-:W-:-:S03]  /*1f1d0*/  ISETP.GT.U32.AND P0, PT, R3, R204, PT ;  /* 0x000000cc0300720c */ /* 0x000fc60003f04070 */
[--C-:B------:R-:W-:Y:S02]  /*1f1e0*/  @!P4 IMAD.IADD R202, R202, 0x1, -R3.reuse ;  /* 0x00000001cacac824 */ /* 0x100fe400078e0a03 */
[--C-:B------:R-:W-:Y:S02]  /*1f1f0*/  @!P5 IMAD.IADD R206, R206, 0x1, -R3.reuse ;  /* 0x00000001ceced824 */ /* 0x100fe400078e0a03 */
[----:B------:R-:W-:Y:S02]  /*1f200*/  @!P3 IMAD.MOV R202, RZ, RZ, -R202 ;  /* 0x000000ffffcab224 */ /* 0x000fe400078e0aca */
[----:B------:R-:W-:Y:S01]  /*1f210*/  @!P2 IMAD.IADD R207, R207, 0x1, -R3 ;  /* 0x00000001cfcfa824 */ /* 0x000fe200078e0a03 */
[C---:B------:R-:W-:Y:S01]  /*1f220*/  ISETP.GT.U32.AND P3, PT, R3.reuse, R206, PT ;  /* 0x000000ce0300720c */ /* 0x040fe20003f64070 */
[----:B------:R-:W-:Y:S01]  /*1f230*/  @!P1 IMAD.MOV R203, RZ, RZ, -R203 ;  /* 0x000000ffffcb9224 */ /* 0x000fe200078e0acb */
[C---:B------:R-:W-:Y:S01]  /*1f240*/  ISETP.GT.U32.AND P5, PT, R3.reuse, R205, PT ;  /* 0x000000cd0300720c */ /* 0x040fe20003fa4070 */
[----:B------:R-:W-:Y:S01]  /*1f250*/  @!P0 IMAD.IADD R204, R204, 0x1, -R3 ;  /* 0x00000001cccc8824 */ /* 0x000fe200078e0a03 */
[----:B------:R-:W-:-:S02]  /*1f260*/  ISETP.GT.U32.AND P2, PT, R3, R207, PT ;  /* 0x000000cf0300720c */ /* 0x000fc40003f44070 */
[----:B------:R-:W-:Y:S02]  /*1f270*/  ISETP.GE.AND P0, PT, R215, RZ, PT ;  /* 0x000000ffd700720c */ /* 0x000fe40003f06270 */
[----:B--2---:R-:W-:-:S05]  /*1f280*/  IABS R208, R214 ;  /* 0x000000d600d07213 */ /* 0x004fca0000000000 */
[----:B------:R-:W-:-:S04]  /*1f290*/  IMAD.HI.U32 R5, R4, R208, RZ ;  /* 0x000000d004057227 */ /* 0x000fc800078e00ff */
[----:B------:R-:W-:-:S04]  /*1f2a0*/  IMAD.MOV R2, RZ, RZ, -R5 ;  /* 0x000000ffff027224 */ /* 0x000fc800078e0a05 */
[----:B------:R-:W-:-:S05]  /*1f2b0*/  IMAD R208, R3, R2, R208 ;  /* 0x0000000203d07224 */ /* 0x000fca00078e02d0 */
[----:B------:R-:W-:Y:S01]  /*1f2c0*/  ISETP.GT.U32.AND P1, PT, R3, R208, PT ;  /* 0x000000d00300720c */ /* 0x000fe20003f24070 */
[--C-:B------:R-:W-:Y:S02]  /*1f2d0*/  @!P3 IMAD.IADD R206, R206, 0x1, -R3.reuse ;  /* 0x00000001ceceb824 */ /* 0x100fe400078e0a03 */
[----:B------:R-:W-:Y:S01]  /*1f2e0*/  @!P6 IMAD.MOV R204, RZ, RZ, -R204 ;  /* 0x000000ffffcce224 */ /* 0x000fe200078e0acc */
[----:B------:R-:W-:Y:S01]  /*1f2f0*/  ISETP.GE.AND P6, PT, R212, RZ, PT ;  /* 0x000000ffd400720c */ /* 0x000fe20003fc6270 */
[--C-:B------:R-:W-:Y:S01]  /*1f300*/  @!P5 IMAD.IADD R205, R205, 0x1, -R3.reuse ;  /* 0x00000001cdcdd824 */ /* 0x100fe200078e0a03 */
[----:B------:R-:W-:Y:S01]  /*1f310*/  ISETP.GE.AND P4, PT, R209, RZ, PT ;  /* 0x000000ffd100720c */ /* 0x000fe20003f86270 */
[----:B------:R-:W-:Y:S01]  /*1f320*/  IMAD.MOV.U32 R212, RZ, RZ, R210 ;  /* 0x000000ffffd47224 */ /* 0x000fe200078e00d2 */
[----:B------:R-:W-:Y:S01]  /*1f330*/  ISETP.GE.AND P5, PT, R214, RZ, PT ;  /* 0x000000ffd600720c */ /* 0x000fe20003fa6270 */
[----:B------:R-:W-:Y:S01]  /*1f340*/  @!P2 IMAD.IADD R207, R207, 0x1, -R3 ;  /* 0x00000001cfcfa824 */ /* 0x000fe200078e0a03 */
[----:B------:R-:W-:Y:S01]  /*1f350*/  IABS R209, R211 ;  /* 0x000000d300d17213 */ /* 0x000fe20000000000 */
[----:B------:R-:W2:Y:S01]  /*1f360*/  LDL.LU R214, [R1+0x790] ;  /* 0x0007900001d67983 */ /* 0x000ea20000300800 */
[----:B------:R-:W-:-:S02]  /*1f370*/  @!P0 IMAD.MOV R206, RZ, RZ, -R206 ;  /* 0x000000ffffce8224 */ /* 0x000fc400078e0ace */
[----:B------:R-:W-:Y:S01]  /*1f380*/  @!P1 IMAD.IADD R208, R208, 0x1, -R3 ;  /* 0x00000001d0d09824 */ /* 0x000fe200078e0a03 */
[----:B------:R-:W-:Y:S02]  /*1f390*/  ISETP.GE.AND P1, PT, R211, RZ, PT ;  /* 0x000000ffd300720c */ /* 0x000fe40003f26270 */
[----:B------:R-:W-:Y:S02]  /*1f3a0*/  IABS R211, R251 ;  /* 0x000000fb00d37213 */ /* 0x000fe40000000000 */
[----:B------:R-:W-:Y:S02]  /*1f3b0*/  ISETP.GE.AND P0, PT, R251, RZ, PT ;  /* 0x000000fffb00720c */ /* 0x000fe40003f06270 */
[----:B---3--:R-:W-:Y:S02]  /*1f3c0*/  IABS R210, R213 ;  /* 0x000000d500d27213 */ /* 0x008fe40000000000 */
[----:B------:R-:W-:Y:S02]  /*1f3d0*/  ISETP.GE.AND P2, PT, R213, RZ, PT ;  /* 0x000000ffd500720c */ /* 0x000fe40003f46270 */
[----:B------:R-:W3:Y:S04]  /*1f3e0*/  LDL.LU R213, [R1+0x7a0] ;  /* 0x0007a00001d57983 */ /* 0x000ee80000300800 */
[----:B------:R-:W4:Y:S01]  /*1f3f0*/  LDL.LU R251, [R1+0x774] ;  /* 0x0007740001fb7983 */ /* 0x000f220000300800 */
[----:B------:R-:W-:-:S03]  /*1f400*/  IMAD.HI.U32 R2, R4, R209, RZ ;  /* 0x000000d104027227 */ /* 0x000fc600078e00ff */
[----:B------:R-:W2:Y:S01]  /*1f410*/  LDL.LU R221, [R1+0x778] ;  /* 0x0007780001dd7983 */ /* 0x000ea20000300800 */
[----:B------:R-:W-:-:S03]  /*1f420*/  IMAD.MOV R2, RZ, RZ, -R2 ;  /* 0x000000ffff027224 */ /* 0x000fc600078e0a02 */
[----:B------:R-:W2:Y:S01]  /*1f430*/  LDL.LU R224, [R1+0x77c] ;  /* 0x00077c0001e07983 */ /* 0x000ea20000300800 */
[----:B------:R-:W-:-:S03]  /*1f440*/  IMAD R209, R3, R2, R209 ;  /* 0x0000000203d17224 */ /* 0x000fc600078e02d1 */
[----:B------:R-:W2:Y:S02]  /*1f450*/  LDL.LU R225, [R1+0x780] ;  /* 0x0007800001e17983 */ /* 0x000ea40000300800 */
[----:B------:R-:W-:Y:S01]  /*1f460*/  ISETP.GT.U32.AND P3, PT, R3, R209, PT ;  /* 0x000000d10300720c */ /* 0x000fe20003f64070 */
[----:B------:R-:W-:Y:S01]  /*1f470*/  IMAD.HI.U32 R2, R4, R210, RZ ;  /* 0x000000d204027227 */ /* 0x000fe200078e00ff */
[----:B------:R-:W2:Y:S03]  /*1f480*/  LDL.LU R233, [R1+0x788] ;  /* 0x0007880001e97983 */ /* 0x000ea60000300800 */
[----:B------:R-:W-:Y:S01]  /*1f490*/  IMAD.MOV R2, RZ, RZ, -R2 ;  /* 0x000000ffff027224 */ /* 0x000fe200078e0a02 */
[----:B------:R-:W2:Y:S07]  /*1f4a0*/  LDL.LU R230, [R1+0x78c] ;  /* 0x00078c0001e67983 */ /* 0x000eae0000300800 */
[----:B------:R-:W-:Y:S01]  /*1f4b0*/  @!P3 IMAD.IADD R209, R209, 0x1, -R3 ;  /* 0x00000001d1d1b824 */ /* 0x000fe200078e0a03 */
[----:B------:R-:W2:Y:S01]  /*1f4c0*/  LDL.LU R227, [R1+0x794] ;  /* 0x0007940001e37983 */ /* 0x000ea20000300800 */
[----:B------:R-:W-:-:S02]  /*1f4d0*/  IMAD R210, R3, R2, R210 ;  /* 0x0000000203d27224 */ /* 0x000fc400078e02d2 */
[----:B------:R-:W-:Y:S01]  /*1f4e0*/  IMAD.HI.U32 R2, R4, R211, RZ ;  /* 0x000000d304027227 */ /* 0x000fe200078e00ff */
[----:B------:R-:W-:Y:S01]  /*1f4f0*/  ISETP.GT.U32.AND P3, PT, R3, R209, PT ;  /* 0x000000d10300720c */ /* 0x000fe20003f64070 */
[----:B------:R-:W2:Y:S02]  /*1f500*/  LDL.LU R226, [R1+0x798] ;  /* 0x0007980001e27983 */ /* 0x000ea40000300800 */
[----:B------:R-:W-:-:S04]  /*1f510*/  IMAD.MOV R2, RZ, RZ, -R2 ;  /* 0x000000ffff027224 */ /* 0x000fc800078e0a02 */
[----:B------:R-:W-:-:S06]  /*1f520*/  IMAD R211, R3, R2, R211 ;  /* 0x0000000203d37224 */ /* 0x000fcc00078e02d3 */
[----:B------:R-:W-:Y:S01]  /*1f530*/  @!P3 IMAD.IADD R209, R209, 0x1, -R3 ;  /* 0x00000001d1d1b824 */ /* 0x000fe200078e0a03 */
[----:B------:R-:W-:-:S13]  /*1f540*/  ISETP.GT.U32.AND P3, PT, R3, R211, PT ;  /* 0x000000d30300720c */ /* 0x000fda0003f64070 */
[----:B------:R-:W-:-:S05]  /*1f550*/  @!P3 IMAD.IADD R211, R211, 0x1, -R3 ;  /* 0x00000001d3d3b824 */ /* 0x000fca00078e0a03 */
[----:B------:R-:W-:-:S13]  /*1f560*/  ISETP.GT.U32.AND P3, PT, R3, R211, PT ;  /* 0x000000d30300720c */ /* 0x000fda0003f64070 */
[----:B------:R-:W-:-:S04]  /*1f570*/  @!P3 IMAD.IADD R211, R211, 0x1, -R3 ;  /* 0x00000001d3d3b824 */ /* 0x000fc800078e0a03 */
[----:B------:R-:W-:Y:S02]  /*1f580*/  @!P0 IMAD.MOV R211, RZ, RZ, -R211 ;  /* 0x000000ffffd38224 */ /* 0x000fe400078e0ad3 */
[----:B------:R-:W-:Y:S01]  /*1f590*/  @!P4 IMAD.MOV R205, RZ, RZ, -R205 ;  /* 0x000000ffffcdc224 */ /* 0x000fe200078e0acd */
[----:B------:R-:W-:Y:S02]  /*1f5a0*/  ISETP.GT.U32.AND P4, PT, R3, R208, PT ;  /* 0x000000d00300720c */ /* 0x000fe40003f84070 */
[----:B------:R-:W-:-:S11]  /*1f5b0*/  IABS R5, R212 ;  /* 0x000000d400057213 */ /* 0x000fd60000000000 */
[--C-:B------:R-:W-:Y:S01]  /*1f5c0*/  @!P4 IMAD.IADD R208, R208, 0x1, -R3.reuse ;  /* 0x00000001d0d0c824 */ /* 0x100fe200078e0a03 */
[----:B------:R-:W-:Y:S02]  /*1f5d0*/  ISETP.GT.U32.AND P4, PT, R3, R210, PT ;  /* 0x000000d20300720c */ /* 0x000fe40003f84070 */
[----:B----4-:R-:W-:Y:S02]  /*1f5e0*/  IABS R215, R251 ;  /* 0x000000fb00d77213 */ /* 0x010fe40000000000 */
[----:B------:R-:W-:Y:S02]  /*1f5f0*/  ISETP.GE.AND P0, PT, R251, RZ, PT ;  /* 0x000000fffb00720c */ /* 0x000fe40003f06270 */
[----:B------:R-:W4:Y:S07]  /*1f600*/  LDL.LU R251, [R1+0x79c] ;  /* 0x00079c0001fb7983 */ /* 0x000f2e0000300800 */
[----:B------:R-:W-:-:S02]  /*1f610*/  @!P4 IMAD.IADD R210, R210, 0x1, -R3 ;  /* 0x00000001d2d2c824 */ /* 0x000fc400078e0a03 */
[----:B------:R-:W-:Y:S02]  /*1f620*/  IMAD.MOV.U32 R6, RZ, RZ, R5 ;  /* 0x000000ffff067224 */ /* 0x000fe400078e0005 */
[----:B------:R-:W-:Y:S01]  /*1f630*/  @!P6 IMAD.MOV R207, RZ, RZ, -R207 ;  /* 0x000000ffffcfe224 */ /* 0x000fe200078e0acf */
[----:B------:R-:W-:Y:S01]  /*1f640*/  ISETP.GE.AND P6, PT, R212, RZ, PT ;  /* 0x000000ffd400720c */ /* 0x000fe20003fc6270 */
[----:B------:R-:W-:Y:S01]  /*1f650*/  IMAD.HI.U32 R212, R4, R6, RZ ;  /* 0x0000000604d47227 */ /* 0x000fe200078e00ff */
[C---:B------:R-:W-:Y:S01]  /*1f660*/  ISETP.GT.U32.AND P4, PT, R3.reuse, R210, PT ;  /* 0x000000d20300720c */ /* 0x040fe20003f84070 */
[----:B------:R-:W4:Y:S02]  /*1f670*/  LDL.LU R232, [R1+0x7a4] ;  /* 0x0007a40001e87983 */ /* 0x000f240000300800 */
[----:B------:R-:W-:Y:S01]  /*1f680*/  IMAD.MOV R212, RZ, RZ, -R212 ;  /* 0x000000ffffd47224 */ /* 0x000fe200078e0ad4 */
[----:B---3--:R-:W-:Y:S01]  /*1f690*/  IABS R2, R213 ;  /* 0x000000d500027213 */ /* 0x008fe20000000000 */
[----:B------:R-:W-:Y:S01]  /*1f6a0*/  @!P5 IMAD.MOV R208, RZ, RZ, -R208 ;  /* 0x000000ffffd0d224 */ /* 0x000fe200078e0ad0 */
[----:B--2---:R-:W-:Y:S01]  /*1f6b0*/  IABS R5, R214 ;  /* 0x000000d600057213 */ /* 0x004fe20000000000 */
[----:B------:R-:W-:-:S06]  /*1f6c0*/  IMAD R212, R3, R212, R6 ;  /* 0x000000d403d47224 */ /* 0x000fcc00078e0206 */
[----:B------:R-:W-:Y:S01]  /*1f6d0*/  @!P4 IMAD.IADD R210, R210, 0x1, -R3 ;  /* 0x00000001d2d2c824 */ /* 0x000fe200078e0a03 */
[----:B------:R-:W-:Y:S01]  /*1f6e0*/  ISETP.GT.U32.AND P4, PT, R3, R212, PT ;  /* 0x000000d40300720c */ /* 0x000fe20003f84070 */
[----:B------:R-:W-:Y:S01]  /*1f6f0*/  @!P1 IMAD.MOV R209, RZ, RZ, -R209 ;  /* 0x000000ffffd19224 */ /* 0x000fe200078e0ad1 */
[----:B------:R-:W-:Y:S01]  /*1f700*/  ISETP.GE.AND P5, PT, R214, RZ, PT ;  /* 0x000000ffd600720c */ /* 0x000fe20003fa6270 */
[C---:B------:R-:W-:Y:S01]  /*1f710*/  IMAD.HI.U32 R214, R4.reuse, R2, RZ ;  /* 0x0000000204d67227 */ /* 0x040fe200078e00ff */
[----:B------:R-:W-:Y:S01]  /*1f720*/  ISETP.GE.AND P1, PT, R213, RZ, PT ;  /* 0x000000ffd500720c */ /* 0x000fe20003f26270 */
[----:B------:R-:W2:Y:S02]  /*1f730*/  LDL.LU R229, [R1+0x7a8] ;  /* 0x0007a80001e57983 */ /* 0x000ea40000300800 */
[----:B------:R-:W-:Y:S01]  /*1f740*/  IMAD.HI.U32 R213, R4, R5, RZ ;  /* 0x0000000504d57227 */ /* 0x000fe200078e00ff */
[----:B------:R-:W-:Y:S01]  /*1f750*/  IABS R216, R221 ;  /* 0x000000dd00d87213 */ /* 0x000fe20000000000 */
[----:B------:R-:W3:Y:S02]  /*1f760*/  LDL.LU R228, [R1+0x7ac] ;  /* 0x0007ac0001e47983 */ /* 0x000ee40000300800 */
[----:B------:R-:W-:-:S02]  /*1f770*/  IMAD.MOV R214, RZ, RZ, -R214 ;  /* 0x000000ffffd67224 */ /* 0x000fc400078e0ad6 */
[----:B------:R-:W-:Y:S01]  /*1f780*/  @!P4 IMAD.IADD R212, R212, 0x1, -R3 ;  /* 0x00000001d4d4c824 */ /* 0x000fe200078e0a03 */
[----:B------:R-:W-:Y:S01]  /*1f790*/  IABS R217, R224 ;  /* 0x000000e000d97213 */ /* 0x000fe20000000000 */
[----:B------:R-:W-:Y:S01]  /*1f7a0*/  IMAD.MOV R213, RZ, RZ, -R213 ;  /* 0x000000ffffd57224 */ /* 0x000fe200078e0ad5 */
[----:B------:R-:W-:Y:S01]  /*1f7b0*/  IABS R218, R225 ;  /* 0x000000e100da7213 */ /* 0x000fe20000000000 */
[C---:B------:R-:W-:Y:S01]  /*1f7c0*/  IMAD R214, R3.reuse, R214, R2 ;  /* 0x000000d603d67224 */ /* 0x040fe200078e0202 */
[C---:B------:R-:W-:Y:S01]  /*1f7d0*/  ISETP.GT.U32.AND P4, PT, R3.reuse, R212, PT ;  /* 0x000000d40300720c */ /* 0x040fe20003f84070 */
[C---:B------:R-:W-:Y:S01]  /*1f7e0*/  IMAD R213, R3.reuse, R213, R5 ;  /* 0x000000d503d57224 */ /* 0x040fe200078e0205 */
[----:B------:R-:W-:Y:S01]  /*1f7f0*/  IABS R219, R233 ;  /* 0x000000e900db7213 */ /* 0x000fe20000000000 */
[----:B------:R-:W-:Y:S01]  /*1f800*/  IMAD.HI.U32 R2, R4, R215, RZ ;  /* 0x000000d704027227 */ /* 0x000fe200078e00ff */
[----:B------:R-:W-:Y:S01]  /*1f810*/  IABS R220, R230 ;  /* 0x000000e600dc7213 */ /* 0x000fe20000000000 */
[----:B------:R-:W3:Y:S01]  /*1f820*/  LDL.LU R231, [R1+0x7b0] ;  /* 0x0007b00001e77983 */ /* 0x000ee20000300800 */
[----:B------:R-:W-:Y:S01]  /*1f830*/  ISETP.GT.U32.AND P3, PT, R3, R213, PT ;  /* 0x000000d50300720c */ /* 0x000fe20003f64070 */
[----:B------:R-:W-:-:S02]  /*1f840*/  IMAD.MOV R2, RZ, RZ, -R2 ;  /* 0x000000ffff027224 */ /* 0x000fc400078e0a02 */
[----:B------:R-:W-:-:S04]  /*1f850*/  IMAD.HI.U32 R5, R4, R216, RZ ;  /* 0x000000d804057227 */ /* 0x000fc800078e00ff */
[C---:B------:R-:W-:Y:S02]  /*1f860*/  IMAD R215, R3.reuse, R2, R215 ;  /* 0x0000000203d77224 */ /* 0x040fe400078e02d7 */
[----:B------:R-:W-:Y:S02]  /*1f870*/  @!P4 IMAD.IADD R212, R212, 0x1, -R3 ;  /* 0x00000001d4d4c824 */ /* 0x000fe400078e0a03 */
[----:B------:R-:W-:Y:S01]  /*1f880*/  IMAD.MOV R5, RZ, RZ, -R5 ;  /* 0x000000ffff057224 */ /* 0x000fe200078e0a05 */
[----:B------:R-:W-:Y:S01]  /*1f890*/  ISETP.GT.U32.AND P4, PT, R3, R215, PT ;  /* 0x000000d70300720c */ /* 0x000fe20003f84070 */
[----:B------:R-:W-:Y:S02]  /*1f8a0*/  @!P3 IMAD.IADD R213, R213, 0x1, -R3 ;  /* 0x00000001d5d5b824 */ /* 0x000fe400078e0a03 */
[C---:B------:R-:W-:Y:S02]  /*1f8b0*/  IMAD R216, R3.reuse, R5, R216 ;  /* 0x0000000503d87224 */ /* 0x040fe400078e02d8 */
[----:B------:R-:W-:Y:S01]  /*1f8c0*/  @!P6 IMAD.MOV R212, RZ, RZ, -R212 ;  /* 0x000000ffffd4e224 */ /* 0x000fe200078e0ad4 */
[C---:B------:R-:W-:Y:S01]  /*1f8d0*/  ISETP.GT.U32.AND P3, PT, R3.reuse, R213, PT ;  /* 0x000000d50300720c */ /* 0x040fe20003f64070 */
[----:B------:R-:W-:Y:S01]  /*1f8e0*/  IMAD.HI.U32 R6, R4, R217, RZ ;  /* 0x000000d904067227 */ /* 0x000fe200078e00ff */
[----:B------:R-:W-:-:S03]  /*1f8f0*/  ISETP.GT.U32.AND P6, PT, R3, R216, PT ;  /* 0x000000d80300720c */ /* 0x000fc60003fc4070 */
[----:B------:R-:W-:Y:S02]  /*1f900*/  IMAD.MOV R2, RZ, RZ, -R6 ;  /* 0x000000ffff027224 */ /* 0x000fe400078e0a06 */
[----:B------:R-:W-:Y:S02]  /*1f910*/  @!P4 IMAD.IADD R215, R215, 0x1, -R3 ;  /* 0x00000001d7d7c824 */ /* 0x000fe400078e0a03 */
[C---:B------:R-:W-:Y:S02]  /*1f920*/  IMAD R217, R3.reuse, R2, R217 ;  /* 0x0000000203d97224 */ /* 0x040fe400078e02d9 */
[----:B------:R-:W-:Y:S01]  /*1f930*/  IMAD.HI.U32 R2, R4, R218, RZ ;  /* 0x000000da04027227 */ /* 0x000fe200078e00ff */
[----:B------:R-:W-:-:S03]  /*1f940*/  ISETP.GT.U32.AND P4, PT, R3, R215, PT ;  /* 0x000000d70300720c */ /* 0x000fc60003f84070 */
[----:B------:R-:W-:Y:S01]  /*1f950*/  @!P2 IMAD.MOV R210, RZ, RZ, -R210 ;  /* 0x000000ffffd2a224 */ /* 0x000fe200078e0ad2 */
[----:B------:R-:W-:Y:S01]  /*1f960*/  ISETP.GT.U32.AND P2, PT, R3, R214, PT ;  /* 0x000000d60300720c */ /* 0x000fe20003f44070 */
[--C-:B------:R-:W-:Y:S02]  /*1f970*/  @!P6 IMAD.IADD R216, R216, 0x1, -R3.reuse ;  /* 0x00000001d8d8e824 */ /* 0x100fe400078e0a03 */
[----:B------:R-:W-:Y:S01]  /*1f980*/  @!P3 IMAD.IADD R213, R213, 0x1, -R3 ;  /* 0x00000001d5d5b824 */ /* 0x000fe200078e0a03 */
[C---:B------:R-:W-:Y:S01]  /*1f990*/  ISETP.GT.U32.AND P3, PT, R3.reuse, R217, PT ;  /* 0x000000d90300720c */ /* 0x040fe20003f64070 */
[----:B------:R-:W-:Y:S01]  /*1f9a0*/  IMAD.MOV R2, RZ, RZ, -R2 ;  /* 0x000000ffff027224 */ /* 0x000fe200078e0a02 */
[----:B------:R-:W-:Y:S01]  /*1f9b0*/  ISETP.GT.U32.AND P6, PT, R3, R216, PT ;  /* 0x000000d80300720c */ /* 0x000fe20003fc4070 */
[----:B------:R-:W-:-:S04]  /*1f9c0*/  IMAD.HI.U32 R5, R4, R219, RZ ;  /* 0x000000db04057227 */ /* 0x000fc800078e00ff */
[----:B------:R-:W-:Y:S02]  /*1f9d0*/  IMAD R218, R3, R2, R218 ;  /* 0x0000000203da7224 */ /* 0x000fe400078e02da */
[----:B------:R-:W-:Y:S02]  /*1f9e0*/  @!P4 IMAD.IADD R215, R215, 0x1, -R3 ;  /* 0x00000001d7d7c824 */ /* 0x000fe400078e0a03 */
[----:B------:R-:W-:Y:S01]  /*1f9f0*/  IMAD.MOV R5, RZ, RZ, -R5 ;  /* 0x000000ffff057224 */ /* 0x000fe200078e0a05 */
[C---:B------:R-:W-:Y:S01]  /*1fa00*/  ISETP.GT.U32.AND P4, PT, R3.reuse, R218, PT ;  /* 0x000000da0300720c */ /* 0x040fe20003f84070 */
[----:B------:R-:W-:Y:S02]  /*1fa10*/  @!P2 IMAD.IADD R214, R214, 0x1, -R3 ;  /* 0x00000001d6d6a824 */ /* 0x000fe400078e0a03 */
[----:B------:R-:W-:Y:S02]  /*1fa20*/  IMAD R219, R3, R5, R219 ;  /* 0x0000000503db7224 */ /* 0x000fe400078e02db */
[--C-:B------:R-:W-:Y:S01]  /*1fa30*/  @!P3 IMAD.IADD R217, R217, 0x1, -R3.reuse ;  /* 0x00000001d9d9b824 */ /* 0x100fe200078e0a03 */
[C---:B------:R-:W-:Y:S01]  /*1fa40*/  ISETP.GT.U32.AND P2, PT, R3.reuse, R214, PT ;  /* 0x000000d60300720c */ /* 0x040fe20003f44070 */
[----:B------:R-:W-:Y:S01]  /*1fa50*/  @!P6 IMAD.IADD R216, R216, 0x1, -R3 ;  /* 0x00000001d8d8e824 */ /* 0x000fe200078e0a03 */
[----:B------:R-:W-:-:S02]  /*1fa60*/  ISETP.GT.U32.AND P6, PT, R3, R219, PT ;  /* 0x000000db0300720c */ /* 0x000fc40003fc4070 */
[----:B------:R-:W-:-:S03]  /*1fa70*/  ISETP.GT.U32.AND P3, PT, R3, R217, PT ;  /* 0x000000d90300720c */ /* 0x000fc60003f64070 */
[----:B------:R-:W-:Y:S01]  /*1fa80*/  @!P4 IMAD.IADD R218, R218, 0x1, -R3 ;  /* 0x00000001dadac824 */ /* 0x000fe200078e0a03 */
[----:B------:R-:W-:-:S05]  /*1fa90*/  ISETP.GE.AND P4, PT, R224, RZ, PT ;  /* 0x000000ffe000720c */ /* 0x000fca0003f86270 */
[--C-:B------:R-:W-:Y:S02]  /*1faa0*/  @!P2 IMAD.IADD R214, R214, 0x1, -R3.reuse ;  /* 0x00000001d6d6a824 */ /* 0x100fe400078e0a03 */
[--C-:B------:R-:W-:Y:S02]  /*1fab0*/  @!P6 IMAD.IADD R219, R219, 0x1, -R3.reuse ;  /* 0x00000001dbdbe824 */ /* 0x100fe400078e0a03 */
[----:B------:R-:W-:Y:S02]  /*1fac0*/  @!P3 IMAD.IADD R217, R217, 0x1, -R3 ;  /* 0x00000001d9d9b824 */ /* 0x000fe400078e0a03 */
[----:B------:R-:W-:Y:S01]  /*1fad0*/  @!P1 IMAD.MOV R214, RZ, RZ, -R214 ;  /* 0x000000ffffd69224 */ /* 0x000fe200078e0ad6 */
[----:B------:R-:W-:Y:S01]  /*1fae0*/  ISETP.GT.U32.AND P1, PT, R3, R219, PT ;  /* 0x000000db0300720c */ /* 0x000fe20003f24070 */
[----:B------:R-:W-:-:S12]  /*1faf0*/  @!P4 IMAD.MOV R217, RZ, RZ, -R217 ;  /* 0x000000ffffd9c224 */ /* 0x000fd800078e0ad9 */
[----:B------:R-:W-:Y:S01]  /*1fb00*/  @!P1 IMAD.IADD R219, R219, 0x1, -R3 ;  /* 0x00000001dbdb9824 */ /* 0x000fe200078e0a03 */
[----:B------:R-:W-:Y:S02]  /*1fb10*/  ISETP.GE.AND P1, PT, R230, RZ, PT ;  /* 0x000000ffe600720c */ /* 0x000fe40003f26270 */
[----:B------:R-:W3:Y:S01]  /*1fb20*/  LDL.LU R230, [R1+0x7b4] ;  /* 0x0007b40001e67983 */ /* 0x000ee20000300800 */
[----:B----4-:R-:W-:-:S05]  /*1fb30*/  IABS R223, R251 ;  /* 0x000000fb00df7213 */ /* 0x010fca0000000000 */
[----:B------:R-:W-:-:S04]  /*1fb40*/  IMAD.HI.U32 R5, R4, R223, RZ ;  /* 0x000000df04057227 */ /* 0x000fc800078e00ff */
[----:B------:R-:W-:-:S04]  /*1fb50*/  IMAD.MOV R5, RZ, RZ, -R5 ;  /* 0x000000ffff057224 */ /* 0x000fc800078e0a05 */
[----:B------:R-:W-:-:S05]  /*1fb60*/  IMAD R223, R3, R5, R223 ;  /* 0x0000000503df7224 */ /* 0x000fca00078e02df */
[----:B------:R-:W-:-:S13]  /*1fb70*/  ISETP.GT.U32.AND P4, PT, R3, R223, PT ;  /* 0x000000df0300720c */ /* 0x000fda0003f84070 */
[----:B------:R-:W-:Y:S01]  /*1fb80*/  @!P4 IMAD.IADD R223, R223, 0x1, -R3 ;  /* 0x00000001dfdfc824 */ /* 0x000fe200078e0a03 */
[----:B------:R-:W-:Y:S02]  /*1fb90*/  ISETP.GE.AND P4, PT, R251, RZ, PT ;  /* 0x000000fffb00720c */ /* 0x000fe40003f86270 */
[----:B------:R-:W4:Y:S01]  /*1fba0*/  LDL.LU R251, [R1+0x7b8] ;  /* 0x0007b80001fb7983 */ /* 0x000f220000300800 */
[----:B------:R-:W-:Y:S01]  /*1fbb0*/  IMAD.HI.U32 R2, R4, R220, RZ ;  /* 0x000000dc04027227 */ /* 0x000fe200078e00ff */
[----:B------:R-:W-:Y:S02]  /*1fbc0*/  ISETP.GE.AND P2, PT, R221, RZ, PT ;  /* 0x000000ffdd00720c */ /* 0x000fe40003f46270 */
[----:B------:R-:W-:Y:S01]  /*1fbd0*/  IABS R221, R227 ;  /* 0x000000e300dd7213 */ /* 0x000fe20000000000 */
[----:B------:R-:W-:-:S04]  /*1fbe0*/  IMAD.MOV R2, RZ, RZ, -R2 ;  /* 0x000000ffff027224 */ /* 0x000fc800078e0a02 */
[----:B------:R-:W-:Y:S02]  /*1fbf0*/  IMAD R220, R3, R2, R220 ;  /* 0x0000000203dc7224 */ /* 0x000fe400078e02dc */
[----:B------:R-:W-:-:S04]  /*1fc00*/  IMAD.HI.U32 R2, R4, R221, RZ ;  /* 0x000000dd04027227 */ /* 0x000fc800078e00ff */
[----:B------:R-:W-:-:S04]  /*1fc10*/  IMAD.MOV R2, RZ, RZ, -R2 ;  /* 0x000000ffff027224 */ /* 0x000fc800078e0a02 */
[----:B------:R-:W-:-:S05]  /*1fc20*/  IMAD R221, R3, R2, R221 ;  /* 0x0000000203dd7224 */ /* 0x000fca00078e02dd */
[C---:B------:R-:W-:Y:S02]  /*1fc30*/  ISETP.GT.U32.AND P6, PT, R3.reuse, R221, PT ;  /* 0x000000dd0300720c */ /* 0x040fe40003fc4070 */
[----:B------:R-:W-:Y:S02]  /*1fc40*/  ISETP.GT.U32.AND P3, PT, R3, R220, PT ;  /* 0x000000dc0300720c */ /* 0x000fe40003f64070 */
[----:B------:R-:W-:Y:S01]  /*1fc50*/  IABS R222, R226 ;  /* 0x000000e200de7213 */ /* 0x000fe20000000000 */
[----:B------:R-:W-:Y:S01]  /*1fc60*/  @!P0 IMAD.MOV R215, RZ, RZ, -R215 ;  /* 0x000000ffffd78224 */ /* 0x000fe200078e0ad7 */
[----:B------:R-:W-:-:S07]  /*1fc70*/  IABS R224, R232 ;  /* 0x000000e800e07213 */ /* 0x000fce0000000000 */
[----:B------:R-:W-:Y:S02]  /*1fc80*/  @!P6 IMAD.IADD R221, R221, 0x1, -R3 ;  /* 0x00000001dddde824 */ /* 0x000fe400078e0a03 */
[----:B------:R-:W-:-:S03]  /*1fc90*/  IMAD.HI.U32 R2, R4, R222, RZ ;  /* 0x000000de04027227 */ /* 0x000fc600078e00ff */
[----:B------:R-:W-:Y:S01]  /*1fca0*/  ISETP.GT.U32.AND P0, PT, R3, R221, PT ;  /* 0x000000dd0300720c */ /* 0x000fe20003f04070 */
[----:B------:R-:W-:Y:S02]  /*1fcb0*/  IMAD.MOV R2, RZ, RZ, -R2 ;  /* 0x000000ffff027224 */ /* 0x000fe400078e0a02 */
[----:B------:R-:W-:-:S04]  /*1fcc0*/  IMAD.HI.U32 R6, R4, R224, RZ ;  /* 0x000000e004067227 */ /* 0x000fc800078e00ff */
[--C-:B------:R-:W-:Y:S01]  /*1fcd0*/  @!P3 IMAD.IADD R220, R220, 0x1, -R3.reuse ;  /* 0x00000001dcdcb824 */ /* 0x100fe200078e0a03 */
[----:B------:R-:W-:Y:S01]  /*1fce0*/  ISETP.GE.AND P3, PT, R225, RZ, PT ;  /* 0x000000ffe100720c */ /* 0x000fe20003f66270 */
[----:B------:R-:W-:Y:S01]  /*1fcf0*/  IMAD R222, R3, R2, R222 ;  /* 0x0000000203de7224 */ /* 0x000fe200078e02de */
[----:B--2---:R-:W-:Y:S01]  /*1fd00*/  IABS R225, R229 ;  /* 0x000000e500e17213 */ /* 0x004fe20000000000 */
[----:B------:R-:W-:Y:S02]  /*1fd10*/  IMAD.MOV R2, RZ, RZ, -R6 ;  /* 0x000000ffff027224 */ /* 0x000fe400078e0a06 */
[----:B------:R-:W-:Y:S01]  /*1fd20*/  @!P0 IMAD.IADD R221, R221, 0x1, -R3 ;  /* 0x00000001dddd8824 */ /* 0x000fe200078e0a03 */
[----:B------:R-:W-:Y:S01]  /*1fd30*/  ISETP.GE.AND P0, PT, R227, RZ, PT ;  /* 0x000000ffe300720c */ /* 0x000fe20003f06270 */
[----:B------:R-:W-:Y:S02]  /*1fd40*/  IMAD R224, R3, R2, R224 ;  /* 0x0000000203e07224 */ /* 0x000fe400078e02e0 */
[----:B------:R-:W-:-:S04]  /*1fd50*/  IMAD.HI.U32 R2, R4, R225, RZ ;  /* 0x000000e104027227 */ /* 0x000fc800078e00ff */
[----:B------:R-:W-:-:S04]  /*1fd60*/  IMAD.MOV R2, RZ, RZ, -R2 ;  /* 0x000000ffff027224 */ /* 0x000fc800078e0a02 */
[C---:B------:R-:W-:Y:S02]  /*1fd70*/  IMAD R225, R3.reuse, R2, R225 ;  /* 0x0000000203e17224 */ /* 0x040fe400078e02e1 */
[----:B------:R-:W-:Y:S01]  /*1fd80*/  @!P5 IMAD.MOV R213, RZ, RZ, -R213 ;  /* 0x000000ffffd5d224 */ /* 0x000fe200078e0ad5 */
[C---:B------:R-:W-:Y:S01]  /*1fd90*/  ISETP.GT.U32.AND P5, PT, R3.reuse, R218, PT ;  /* 0x000000da0300720c */ /* 0x040fe20003fa4070 */
[----:B------:R-:W-:Y:S01]  /*1fda0*/  @!P2 IMAD.MOV R216, RZ, RZ, -R216 ;  /* 0x000000ffffd8a224 */ /* 0x000fe200078e0ad8 */
[C---:B------:R-:W-:Y:S01]  /*1fdb0*/  ISETP.GT.U32.AND P2, PT, R3.reuse, R222, PT ;  /* 0x000000de0300720c */ /* 0x040fe20003f44070 */
[----:B------:R-:W-:Y:S01]  /*1fdc0*/  @!P0 IMAD.MOV R221, RZ, RZ, -R221 ;  /* 0x000000ffffdd8224 */ /* 0x000fe200078e0add */
[----:B------:R-:W-:-:S09]  /*1fdd0*/  ISETP.GT.U32.AND P0, PT, R3, R225, PT ;  /* 0x000000e10300720c */ /* 0x000fd20003f04070 */
[--C-:B------:R-:W-:Y:S02]  /*1fde0*/  @!P5 IMAD.IADD R218, R218, 0x1, -R3.reuse ;  /* 0x00000001dadad824 */ /* 0x100fe400078e0a03 */
[--C-:B------:R-:W-:Y:S02]  /*1fdf0*/  @!P2 IMAD.IADD R222, R222, 0x1, -R3.reuse ;  /* 0x00000001dedea824 */ /* 0x100fe400078e0a03 */
[----:B------:R-:W-:Y:S02]  /*1fe00*/  @!P0 IMAD.IADD R225, R225, 0x1, -R3 ;  /* 0x00000001e1e18824 */ /* 0x000fe400078e0a03 */
[----:B------:R-:W-:Y:S01]  /*1fe10*/  @!P3 IMAD.MOV R218, RZ, RZ, -R218 ;  /* 0x000000ffffdab224 */ /* 0x000fe200078e0ada */
[C---:B------:R-:W-:Y:S02]  /*1fe20*/  ISETP.GT.U32.AND P3, PT, R3.reuse, R222, PT ;  /* 0x000000de0300720c */ /* 0x040fe40003f64070 */
[----:B------:R-:W-:Y:S02]  /*1fe30*/  ISETP.GT.U32.AND P0, PT, R3, R225, PT ;  /* 0x000000e10300720c */ /* 0x000fe40003f04070 */
[----:B------:R-:W-:-:S02]  /*1fe40*/  ISETP.GE.AND P5, PT, R233, RZ, PT ;  /* 0x000000ffe900720c */ /* 0x000fc40003fa6270 */
[----:B------:R-:W2:Y:S04]  /*1fe50*/  LDL.LU R233, [R1+0x7bc] ;  /* 0x0007bc0001e97983 */ /* 0x000ea80000300800 */
[----:B------:R-:W2:Y:S03]  /*1fe60*/  LDL.LU R236, [R1+0x7c0] ;  /* 0x0007c00001ec7983 */ /* 0x000ea60000300800 */
[--C-:B------:R-:W-:Y:S01]  /*1fe70*/  @!P3 IMAD.IADD R222, R222, 0x1, -R3.reuse ;  /* 0x00000001dedeb824 */ /* 0x100fe200078e0a03 */
[----:B------:R-:W-:Y:S01]  /*1fe80*/  ISETP.GE.AND P3, PT, R229, RZ, PT ;  /* 0x000000ffe500720c */ /* 0x000fe20003f66270 */
[----:B------:R-:W-:Y:S01]  /*1fe90*/  @!P0 IMAD.IADD R225, R225, 0x1, -R3 ;  /* 0x00000001e1e18824 */ /* 0x000fe200078e0a03 */
[----:B------:R-:W2:Y:S01]  /*1fea0*/  LDL.LU R235, [R1+0x7c4] ;  /* 0x0007c40001eb7983 */ /* 0x000ea20000300800 */
[----:B----4-:R-:W-:-:S02]  /*1feb0*/  IABS R229, R251 ;  /* 0x000000fb00e57213 */ /* 0x010fc40000000000 */
[----:B------:R-:W-:Y:S02]  /*1fec0*/  ISETP.GE.AND P0, PT, R251, RZ, PT ;  /* 0x000000fffb00720c */ /* 0x000fe40003f06270 */
[----:B------:R-:W4:Y:S01]  /*1fed0*/  LDL.LU R251, [R1+0x7c8] ;  /* 0x0007c80001fb7983 */ /* 0x000f220000300800 */
[C---:B------:R-:W-:Y:S02]  /*1fee0*/  ISETP.GT.U32.AND P6, PT, R3.reuse, R220, PT ;  /* 0x000000dc0300720c */ /* 0x040fe40003fc4070 */
[----:B------:R-:W-:Y:S01]  /*1fef0*/  ISETP.GE.AND P2, PT, R226, RZ, PT ;  /* 0x000000ffe200720c */ /* 0x000fe20003f46270 */
[----:B------:R-:W-:Y:S01]  /*1ff00*/  @!P5 IMAD.MOV R219, RZ, RZ, -R219 ;  /* 0x000000ffffdbd224 */ /* 0x000fe200078e0adb */
[----:B------:R-:W4:Y:S09]  /*1ff10*/  LDL.LU R240, [R1+0x7cc] ;  /* 0x0007cc0001f07983 */ /* 0x000f320000300800 */
[--C-:B------:R-:W-:Y:S01]  /*1ff20*/  @!P6 IMAD.IADD R220, R220, 0x1, -R3.reuse ;  /* 0x00000001dcdce824 */ /* 0x100fe200078e0a03 */
[C---:B------:R-:W-:Y:S01]  /*1ff30*/  ISETP.GT.U32.AND P6, PT, R3.reuse, R224, PT ;  /* 0x000000e00300720c */ /* 0x040fe20003fc4070 */
[C---:B------:R-:W-:Y:S01]  /*1ff40*/  IMAD.HI.U32 R5, R4.reuse, R229, RZ ;  /* 0x000000e504057227 */ /* 0x040fe200078e00ff */
[----:B---3--:R-:W-:Y:S01]  /*1ff50*/  IABS R226, R228 ;  /* 0x000000e400e27213 */ /* 0x008fe20000000000 */
[----:B------:R-:W3:Y:S04]  /*1ff60*/  LDL.LU R239, [R1+0x7d0] ;  /* 0x0007d00001ef7983 */ /* 0x000ee80000300800 */
[----:B------:R-:W-:Y:S01]  /*1ff70*/  IMAD.HI.U32 R2, R4, R226, RZ ;  /* 0x000000e204027227 */ /* 0x000fe200078e00ff */
[----:B------:R-:W3:Y:S05]  /*1ff80*/  LDL.LU R237, [R1+0x7d4] ;  /* 0x0007d40001ed7983 */ /* 0x000eea0000300800 */
[----:B------:R-:W-:Y:S01]  /*1ff90*/  @!P6 IMAD.IADD R224, R224, 0x1, -R3 ;  /* 0x00000001e0e0e824 */ /* 0x000fe200078e0a03 */
[----:B------:R-:W3:Y:S04]  /*1ffa0*/  LDL.LU R238, [R1+0x7d8] ;  /* 0x0007d80001ee7983 */ /* 0x000ee80000300800 */
[----:B------:R-:W-:Y:S01]  /*1ffb0*/  ISETP.GT.U32.AND P5, PT, R3, R224, PT ;  /* 0x000000e00300720c */ /* 0x000fe20003fa4070 */
[----:B------:R-:W-:-:S02]  /*1ffc0*/  IMAD.MOV R2, RZ, RZ, -R2 ;  /* 0x000000ffff027224 */ /* 0x000fc400078e0a02 */
[----:B------:R-:W-:Y:S02]  /*1ffd0*/  IMAD.MOV R5, RZ, RZ, -R5 ;  /* 0x000000ffff057224 */ /* 0x000fe400078e0a05 */
[C---:B------:R-:W-:Y:S02]  /*1ffe0*/  IMAD R226, R3.reuse, R2, R226 ;  /* 0x0000000203e27224 */ /* 0x040fe400078e02e2 */
[----:B------:R-:W-:Y:S02]  /*1fff0*/  IMAD R229, R3, R5, R229 ;  /* 0x0000000503e57224 */ /* 0x000fe400078e02e5 */
[----:B------:R-:W-:-:S04]  /*20000*/  @!P3 IMAD.MOV R225, RZ, RZ, -R225 ;  /* 0x000000ffffe1b224 */ /* 0x000fc800078e0ae1 */
[----:B------:R-:W-:Y:S01]  /*20010*/  @!P5 IMAD.IADD R224, R224, 0x1, -R3 ;  /* 0x00000001e0e0d824 */ /* 0x000fe200078e0a03 */
[C---:B------:R-:W-:Y:S02]  /*20020*/  ISETP.GT.U32.AND P5, PT, R3.reuse, R226, PT ;  /* 0x000000e20300720c */ /* 0x040fe40003fa4070 */
[C---:B------:R-:W-:Y:S02]  /*20030*/  ISETP.GT.U32.AND P3, PT, R3.reuse, R229, PT ;  /* 0x000000e50300720c */ /* 0x040fe40003f64070 */
[----:B------:R-:W-:-:S09]  /*20040*/  ISETP.GT.U32.AND P6, PT, R3, R223, PT ;  /* 0x000000df0300720c */ /* 0x000fd20003fc4070 */
[--C-:B------:R-:W-:Y:S02]  /*20050*/  @!P5 IMAD.IADD R226, R226, 0x1, -R3.reuse ;  /* 0x00000001e2e2d824 */ /* 0x100fe400078e0a03 */
[----:B------:R-:W-:-:S03]  /*20060*/  @!P3 IMAD.IADD R229, R229, 0x1, -R3 ;  /* 0x00000001e5e5b824 */ /* 0x000fc600078e0a03 */
[C---:B------:R-:W-:Y:S02]  /*20070*/  ISETP.GT.U32.AND P5, PT, R3.reuse, R226, PT ;  /* 0x000000e20300720c */ /* 0x040fe40003fa4070 */
[----:B------:R-:W-:Y:S01]  /*20080*/  ISETP.GT.U32.AND P3, PT, R3, R229, PT ;  /* 0x000000e50300720c */ /* 0x000fe20003f64070 */
[----:B------:R-:W-:Y:S01]  /*20090*/  @!P6 IMAD.IADD R223, R223, 0x1, -R3 ;  /* 0x00000001dfdfe824 */ /* 0x000fe200078e0a03 */
[----:B------:R-:W-:Y:S02]  /*200a0*/  ISETP.GE.AND P6, PT, R228, RZ, PT ;  /* 0x000000ffe400720c */ /* 0x000fe40003fc6270 */
[----:B------:R-:W-:Y:S01]  /*200b0*/  IABS R228, R230 ;  /* 0x000000e600e47213 */ /* 0x000fe20000000000 */
[----:B------:R-:W-:Y:S01]  /*200c0*/  @!P4 IMAD.MOV R223, RZ, RZ, -R223 ;  /* 0x000000ffffdfc224 */ /* 0x000fe200078e0adf */
[----:B------:R-:W-:-:S05]  /*200d0*/  ISETP.GE.AND P4, PT, R230, RZ, PT ;  /* 0x000000ffe600720c */ /* 0x000fca0003f86270 */
[--C-:B------:R-:W-:Y:S02]  /*200e0*/  @!P5 IMAD.IADD R226, R226, 0x1, -R3.reuse ;  /* 0x00000001e2e2d824 */ /* 0x100fe400078e0a03 */
[----:B------:R-:W-:Y:S02]  /*200f0*/  @!P3 IMAD.IADD R229, R229, 0x1, -R3 ;  /* 0x00000001e5e5b824 */ /* 0x000fe400078e0a03 */
[----:B------:R-:W-:Y:S02]  /*20100*/  @!P6 IMAD.MOV R226, RZ, RZ, -R226 ;  /* 0x000000ffffe2e224 */ /* 0x000fe400078e0ae2 */
[----:B------:R-:W-:Y:S01]  /*20110*/  @!P0 IMAD.MOV R229, RZ, RZ, -R229 ;  /* 0x000000ffffe58224 */ /* 0x000fe200078e0ae5 */
[----:B--2---:R-:W-:Y:S02]  /*20120*/  IABS R230, R233 ;  /* 0x000000e900e67213 */ /* 0x004fe40000000000 */
[----:B------:R-:W-:Y:S02]  /*20130*/  ISETP.GE.AND P6, PT, R233, RZ, PT ;  /* 0x000000ffe900720c */ /* 0x000fe40003fc6270 */
[----:B------:R-:W-:Y:S01]  /*20140*/  IABS R227, R231 ;  /* 0x000000e700e37213 */ /* 0x000fe20000000000 */
[----:B------:R-:W-:Y:S01]  /*20150*/  @!P1 IMAD.MOV R220, RZ, RZ, -R220 ;  /* 0x000000ffffdc9224 */ /* 0x000fe200078e0adc */
[----:B------:R-:W-:-:S03]  /*20160*/  ISETP.GE.AND P1, PT, R232, RZ, PT ;  /* 0x000000ffe800720c */ /* 0x000fc60003f26270 */
[----:B------:R-:W-:-:S04]  /*20170*/  IMAD.HI.U32 R2, R4, R227, RZ ;  /* 0x000000e304027227 */ /* 0x000fc800078e00ff */
[----:B------:R-:W-:Y:S01]  /*20180*/  IMAD.MOV R2, RZ, RZ, -R2 ;  /* 0x000000ffff027224 */ /* 0x000fe200078e0a02 */
[----:B----4-:R-:W-:Y:S02]  /*20190*/  IABS R233, R251 ;  /* 0x000000fb00e97213 */ /* 0x010fe40000000000 */
[----:B------:R-:W-:Y:S02]  /*201a0*/  ISETP.GE.AND P0, PT, R251, RZ, PT ;  /* 0x000000fffb00720c */ /* 0x000fe40003f06270 */
[----:B------:R-:W2:Y:S01]  /*201b0*/  LDL.LU R251, [R1+0x7f0] ;  /* 0x0007f00001fb7983 */ /* 0x000ea20000300800 */
[C---:B------:R-:W-:Y:S02]  /*201c0*/  IMAD R227, R3.reuse, R2, R227 ;  /* 0x0000000203e37224 */ /* 0x040fe400078e02e3 */
[----:B------:R-:W-:Y:S02]  /*201d0*/  @!P1 IMAD.MOV R224, RZ, RZ, -R224 ;  /* 0x000000ffffe09224 */ /* 0x000fe400078e0ae0 */
[----:B------:R-:W-:Y:S01]  /*201e0*/  @!P2 IMAD.MOV R222, RZ, RZ, -R222 ;  /* 0x000000ffffdea224 */ /* 0x000fe200078e0ade */
[----:B------:R-:W-:Y:S01]  /*201f0*/  ISETP.GT.U32.AND P1, PT, R3, R227, PT ;  /* 0x000000e30300720c */ /* 0x000fe20003f24070 */
[----:B------:R-:W-:Y:S01]  /*20200*/  IMAD.HI.U32 R2, R4, R228, RZ ;  /* 0x000000e404027227 */ /* 0x000fe200078e00ff */
[----:B------:R-:W-:Y:S01]  /*20210*/  IABS R232, R235 ;  /* 0x000000eb00e87213 */ /* 0x000fe20000000000 */
[----:B------:R-:W4:Y:S02]  /*20220*/  LDL.LU R241, [R1+0x7dc] ;  /* 0x0007dc0001f17983 */ /* 0x000f240000300800 */
[----:B------:R-:W-:Y:S01]  /*20230*/  IMAD.MOV R2, RZ, RZ, -R2 ;  /* 0x000000ffff027224 */ /* 0x000fe200078e0a02 */
[----:B------:R-:W-:Y:S01]  /*20240*/  ISETP.GE.AND P2, PT, R231, RZ, PT ;  /* 0x000000ffe700720c */ /* 0x000fe20003f46270 */
[----:B------:R-:W4:Y:S02]  /*20250*/  LDL.LU R244, [R1+0x7e0] ;  /* 0x0007e00001f47983 */ /* 0x000f240000300800 */
[----:B------:R-:W-:-:S04]  /*20260*/  IMAD R228, R3, R2, R228 ;  /* 0x0000000203e47224 */ /* 0x000fc800078e02e4 */
[----:B------:R-:W-:Y:S01]  /*20270*/  @!P1 IMAD.IADD R227, R227, 0x1, -R3 ;  /* 0x00000001e3e39824 */ /* 0x000fe200078e0a03 */
[----:B------:R-:W-:Y:S01]  /*20280*/  IABS R231, R236 ;  /* 0x000000ec00e77213 */ /* 0x000fe20000000000 */
[C---:B------:R-:W-:Y:S01]  /*20290*/  IMAD.HI.U32 R2, R4.reuse, R230, RZ ;  /* 0x000000e604027227 */ /* 0x040fe200078e00ff */
[C---:B------:R-:W-:Y:S02]  /*202a0*/  ISETP.GT.U32.AND P5, PT, R3.reuse, R228, PT ;  /* 0x000000e40300720c */ /* 0x040fe40003fa4070 */
[----:B------:R-:W-:Y:S01]  /*202b0*/  ISETP.GT.U32.AND P1, PT, R3, R227, PT ;  /* 0x000000e30300720c */ /* 0x000fe20003f24070 */
[----:B------:R-:W-:Y:S02]  /*202c0*/  IMAD.MOV R2, RZ, RZ, -R2 ;  /* 0x000000ffff027224 */ /* 0x000fe400078e0a02 */
[----:B------:R-:W-:-:S04]  /*202d0*/  IMAD.HI.U32 R5, R4, R231, RZ ;  /* 0x000000e704057227 */ /* 0x000fc800078e00ff */
[----:B------:R-:W-:Y:S02]  /*202e0*/  IMAD R230, R3, R2, R230 ;  /* 0x0000000203e67224 */ /* 0x000fe400078e02e6 */
[----:B------:R-:W-:Y:S02]  /*202f0*/  IMAD.MOV R2, RZ, RZ, -R5 ;  /* 0x000000ffff027224 */ /* 0x000fe400078e0a05 */
[--C-:B------:R-:W-:Y:S02]  /*20300*/  @!P5 IMAD.IADD R228, R228, 0x1, -R3.reuse ;  /* 0x00000001e4e4d824 */ /* 0x100fe400078e0a03 */
[----:B------:R-:W-:Y:S02]  /*20310*/  @!P1 IMAD.IADD R227, R227, 0x1, -R3 ;  /* 0x00000001e3e39824 */ /* 0x000fe400078e0a03 */
[C---:B------:R-:W-:Y:S01]  /*20320*/  IMAD R231, R3.reuse, R2, R231 ;  /* 0x0000000203e77224 */ /* 0x040fe200078e02e7 */
[----:B------:R-:W-:Y:S01]  /*20330*/  ISETP.GT.U32.AND P5, PT, R3, R228, PT ;  /* 0x000000e40300720c */ /* 0x000fe20003fa4070 */
[----:B------:R-:W-:-:S03]  /*20340*/  @!P2 IMAD.MOV R227, RZ, RZ, -R227 ;  /* 0x000000ffffe3a224 */ /* 0x000fc600078e0ae3 */
[----:B------:R-:W-:Y:S01]  /*20350*/  ISETP.GT.U32.AND P2, PT, R3, R231, PT ;  /* 0x000000e70300720c */ /* 0x000fe20003f44070 */
[----:B------:R-:W-:-:S04]  /*20360*/  IMAD.HI.U32 R2, R4, R232, RZ ;  /* 0x000000e804027227 */ /* 0x000fc800078e00ff */
[----:B------:R-:W-:Y:S01]  /*20370*/  IMAD.MOV R2, RZ, RZ, -R2 ;  /* 0x000000ffff027224 */ /* 0x000fe200078e0a02 */
[----:B------:R-:W-:-:S03]  /*20380*/  IABS R234, R240 ;  /* 0x000000f000ea7213 */ /* 0x000fc60000000000 */
[--C-:B------:R-:W-:Y:S02]  /*20390*/  @!P5 IMAD.IADD R228, R228, 0x1, -R3.reuse ;  /* 0x00000001e4e4d824 */ /* 0x100fe400078e0a03 */
[----:B------:R-:W-:Y:S02]  /*203a0*/  IMAD R232, R3, R2, R232 ;  /* 0x0000000203e87224 */ /* 0x000fe400078e02e8 */
[----:B------:R-:W-:Y:S02]  /*203b0*/  @!P2 IMAD.IADD R231, R231, 0x1, -R3 ;  /* 0x00000001e7e7a824 */ /* 0x000fe400078e0a03 */
[----:B------:R-:W-:-:S04]  /*203c0*/  IMAD.HI.U32 R2, R4, R233, RZ ;  /* 0x000000e904027227 */ /* 0x000fc800078e00ff */
[----:B------:R-:W-:Y:S01]  /*203d0*/  @!P4 IMAD.MOV R228, RZ, RZ, -R228 ;  /* 0x000000ffffe4c224 */ /* 0x000fe200078e0ae4 */
[----:B------:R-:W-:Y:S01]  /*203e0*/  ISETP.GT.U32.AND P4, PT, R3, R231, PT ;  /* 0x000000e70300720c */ /* 0x000fe20003f84070 */
[----:B------:R-:W-:Y:S02]  /*203f0*/  IMAD.MOV R2, RZ, RZ, -R2 ;  /* 0x000000ffff027224 */ /* 0x000fe400078e0a02 */
[----:B------:R-:W-:-:S04]  /*20400*/  IMAD.HI.U32 R5, R4, R234, RZ ;  /* 0x000000ea04057227 */ /* 0x000fc800078e00ff */
[----:B------:R-:W-:Y:S02]  /*20410*/  IMAD R233, R3, R2, R233 ;  /* 0x0000000203e97224 */ /* 0x000fe400078e02e9 */
[----:B------:R-:W-:-:S04]  /*20420*/  IMAD.MOV R2, RZ, RZ, -R5 ;  /* 0x000000ffff027224 */ /* 0x000fc800078e0a05 */
[----:B------:R-:W-:Y:S02]  /*20430*/  IMAD R234, R3, R2, R234 ;  /* 0x0000000203ea7224 */ /* 0x000fe400078e02ea */
[----:B------:R-:W-:-:S03]  /*20440*/  @!P4 IMAD.IADD R231, R231, 0x1, -R3 ;  /* 0x00000001e7e7c824 */ /* 0x000fc600078e0a03 */
[----:B------:R-:W-:Y:S02]  /*20450*/  ISETP.GT.U32.AND P4, PT, R3, R234, PT ;  /* 0x000000ea0300720c */ /* 0x000fe40003f84070 */
[----:B------:R-:W-:Y:S02]  /*20460*/  ISETP.GE.AND P5, PT, R236, RZ, PT ;  /* 0x000000ffec00720c */ /* 0x000fe40003fa6270 */
[----:B---3--:R-:W-:-:S09]  /*20470*/  IABS R236, R237 ;  /* 0x000000ed00ec7213 */ /* 0x008fd20000000000 */
[----:B------:R-:W-:Y:S02]  /*20480*/  @!P4 IMAD.IADD R234, R234, 0x1, -R3 ;  /* 0x00000001eaeac824 */ /* 0x000fe400078e0a03 */
[----:B------:R-:W-:-:S03]  /*20490*/  @!P5 IMAD.MOV R231, RZ, RZ, -R231 ;  /* 0x000000ffffe7d224 */ /* 0x000fc600078e0ae7 */
[----:B------:R-:W-:Y:S01]  /*204a0*/  ISETP.GT.U32.AND P5, PT, R3, R234, PT ;  /* 0x000000ea0300720c */ /* 0x000fe20003fa4070 */
[----:B------:R-:W-:-:S04]  /*204b0*/  IMAD.HI.U32 R5, R4, R236, RZ ;  /* 0x000000ec04057227 */ /* 0x000fc800078e00ff */
[----:B------:R-:W-:-:S04]  /*204c0*/  IMAD.MOV R5, RZ, RZ, -R5 ;  /* 0x000000ffff057224 */ /* 0x000fc800078e0a05 */
[----:B------:R-:W-:-:S04]  /*204d0*/  IMAD R236, R3, R5, R236 ;  /* 0x0000000503ec7224 */ /* 0x000fc800078e02ec */
[----:B------:R-:W-:Y:S01]  /*204e0*/  @!P5 IMAD.IADD R234, R234, 0x1, -R3 ;  /* 0x00000001eaead824 */ /* 0x000fe200078e0a03 */
[----:B--2---:R-:W-:Y:S02]  /*204f0*/  ISETP.GE.AND P5, PT, R251, RZ, PT ;  /* 0x000000fffb00720c */ /* 0x004fe40003fa6270 */
[----:B------:R-:W-:Y:S02]  /*20500*/  IABS R5, R251 ;  /* 0x000000fb00057213 */ /* 0x000fe40000000000 */
[----:B------:R-:W2:Y:S04]  /*20510*/  LDL.LU R251, [R1+0x7e4] ;  /* 0x0007e40001fb7983 */ /* 0x000ea80000300800 */
[----:B0-----:R-:W3:Y:S04]  /*20520*/  LDL.LU R20, [R1+0x7e8] ;  /* 0x0007e80001147983 */ /* 0x001ee80000300800 */
[----:B------:R-:W3:Y:S04]  /*20530*/  LDL.LU R19, [R1+0x7ec] ;  /* 0x0007ec0001137983 */ /* 0x000ee80000300800 */
        /* <DEDUP_REMOVED lines=11> */
[----:B------:R-:W3:Y:S01]  /*205f0*/  LDL.LU R9, [R1+0x820] ;  /* 0x0008200001097983 */ /* 0x000ee20000300800 */
[----:B------:R-:W-:-:S13]  /*20600*/  ISETP.GT.U32.AND P1, PT, R3, R230, PT ;  /* 0x000000e60300720c */ /* 0x000fda0003f24070 */
[----:B------:R-:W-:-:S05]  /*20610*/  @!P1 IMAD.IADD R230, R230, 0x1, -R3 ;  /* 0x00000001e6e69824 */ /* 0x000fca00078e0a03 */
[----:B------:R-:W-:-:S13]  /*20620*/  ISETP.GT.U32.AND P1, PT, R3, R230, PT ;  /* 0x000000e60300720c */ /* 0x000fda0003f24070 */
[----:B------:R-:W-:Y:S01]  /*20630*/  @!P1 IMAD.IADD R230, R230, 0x1, -R3 ;  /* 0x00000001e6e69824 */ /* 0x000fe200078e0a03 */
[C---:B------:R-:W-:Y:S02]  /*20640*/  ISETP.GT.U32.AND P1, PT, R3.reuse, R233, PT ;  /* 0x000000e90300720c */ /* 0x040fe40003f24070 */
[----:B------:R-:W-:Y:S01]  /*20650*/  ISETP.GT.U32.AND P3, PT, R3, R232, PT ;  /* 0x000000e80300720c */ /* 0x000fe20003f64070 */
[----:B------:R-:W-:-:S10]  /*20660*/  @!P6 IMAD.MOV R230, RZ, RZ, -R230 ;  /* 0x000000ffffe6e224 */ /* 0x000fd400078e0ae6 */
[----:B------:R-:W-:-:S05]  /*20670*/  @!P1 IMAD.IADD R233, R233, 0x1, -R3 ;  /* 0x00000001e9e99824 */ /* 0x000fca00078e0a03 */
[----:B------:R-:W-:Y:S02]  /*20680*/  ISETP.GT.U32.AND P6, PT, R3, R233, PT ;  /* 0x000000e90300720c */ /* 0x000fe40003fc4070 */
[----:B------:R-:W-:Y:S02]  /*20690*/  ISETP.GE.AND P2, PT, R235, RZ, PT ;  /* 0x000000ffeb00720c */ /* 0x000fe40003f46270 */
[----:B------:R-:W-:Y:S01]  /*206a0*/  IABS R235, R239 ;  /* 0x000000ef00eb7213 */ /* 0x000fe20000000000 */
[----:B------:R-:W-:-:S04]  /*206b0*/  @!P3 IMAD.IADD R232, R232, 0x1, -R3 ;  /* 0x00000001e8e8b824 */ /* 0x000fc800078e0a03 */
[----:B------:R-:W-:-:S04]  /*206c0*/  IMAD.HI.U32 R2, R4, R235, RZ ;  /* 0x000000eb04027227 */ /* 0x000fc800078e00ff */
[----:B------:R-:W-:Y:S01]  /*206d0*/  @!P6 IMAD.IADD R233, R233, 0x1, -R3 ;  /* 0x00000001e9e9e824 */ /* 0x000fe200078e0a03 */
[----:B------:R-:W-:Y:S01]  /*206e0*/  ISETP.GT.U32.AND P3, PT, R3, R232, PT ;  /* 0x000000e80300720c */ /* 0x000fe20003f64070 */
[----:B------:R-:W-:Y:S01]  /*206f0*/  IMAD.MOV R2, RZ, RZ, -R2 ;  /* 0x000000ffff027224 */ /* 0x000fe200078e0a02 */
[----:B------:R-:W-:Y:S01]  /*20700*/  ISETP.GE.AND P4, PT, R237, RZ, PT ;  /* 0x000000ffed00720c */ /* 0x000fe20003f86270 */
[----:B------:R-:W-:Y:S01]  /*20710*/  @!P0 IMAD.MOV R233, RZ, RZ, -R233 ;  /* 0x000000ffffe98224 */ /* 0x000fe200078e0ae9 */
[----:B------:R-:W-:Y:S02]  /*20720*/  IABS R237, R238 ;  /* 0x000000ee00ed7213 */ /* 0x000fe40000000000 */
[C---:B------:R-:W-:Y:S01]  /*20730*/  ISETP.GT.U32.AND P0, PT, R3.reuse, R236, PT ;  /* 0x000000ec0300720c */ /* 0x040fe20003f04070 */
[----:B------:R-:W-:Y:S01]  /*20740*/  IMAD R235, R3, R2, R235 ;  /* 0x0000000203eb7224 */ /* 0x000fe200078e02eb */
[----:B------:R-:W-:Y:S01]  /*20750*/  ISETP.GE.AND P1, PT, R240, RZ, PT ;  /* 0x000000fff000720c */ /* 0x000fe20003f26270 */
[----:B------:R-:W-:-:S03]  /*20760*/  IMAD.HI.U32 R2, R4, R237, RZ ;  /* 0x000000ed04027227 */ /* 0x000fc600078e00ff */
[----:B------:R-:W-:Y:S01]  /*20770*/  ISETP.GT.U32.AND P6, PT, R3, R235, PT ;  /* 0x000000eb0300720c */ /* 0x000fe20003fc4070 */
[----:B------:R-:W-:Y:S02]  /*20780*/  IMAD.MOV R2, RZ, RZ, -R2 ;  /* 0x000000ffff027224 */ /* 0x000fe400078e0a02 */
[----:B------:R-:W-:Y:S01]  /*20790*/  @!P3 IMAD.IADD R232, R232, 0x1, -R3 ;  /* 0x00000001e8e8b824 */ /* 0x000fe200078e0a03 */
[----:B------:R-:W-:Y:S01]  /*207a0*/  ISETP.GE.AND P3, PT, R239, RZ, PT ;  /* 0x000000ffef00720c */ /* 0x000fe20003f66270 */
[C---:B------:R-:W-:Y:S01]  /*207b0*/  IMAD R237, R3.reuse, R2, R237 ;  /* 0x0000000203ed7224 */ /* 0x040fe200078e02ed */
[----:B----4-:R-:W-:Y:S01]  /*207c0*/  IABS R239, R241 ;  /* 0x000000f100ef7213 */ /* 0x010fe20000000000 */
[----:B------:R-:W-:Y:S01]  /*207d0*/  @!P0 IMAD.IADD R236, R236, 0x1, -R3 ;  /* 0x00000001ecec8824 */ /* 0x000fe200078e0a03 */
[----:B------:R-:W-:Y:S01]  /*207e0*/  IABS R240, R244 ;  /* 0x000000f400f07213 */ /* 0x000fe20000000000 */
[----:B------:R-:W-:Y:S01]  /*207f0*/  @!P1 IMAD.MOV R234, RZ, RZ, -R234 ;  /* 0x000000ffffea9224 */ /* 0x000fe200078e0aea */
[C---:B------:R-:W-:Y:S01]  /*20800*/  ISETP.GT.U32.AND P1, PT, R3.reuse, R237, PT ;  /* 0x000000ed0300720c */ /* 0x040fe20003f24070 */
[----:B------:R-:W-:Y:S01]  /*20810*/  IMAD.MOV.U32 R6, RZ, RZ, R5 ;  /* 0x000000ffff067224 */ /* 0x000fe200078e0005 */
[----:B------:R-:W-:Y:S01]  /*20820*/  ISETP.GT.U32.AND P0, PT, R3, R236, PT ;  /* 0x000000ec0300720c */ /* 0x000fe20003f04070 */
[----:B------:R-:W-:-:S04]  /*20830*/  IMAD.HI.U32 R5, R4, R239, RZ ;  /* 0x000000ef04057227 */ /* 0x000fc800078e00ff */
[----:B------:R-:W-:Y:S02]  /*20840*/  @!P6 IMAD.IADD R235, R235, 0x1, -R3 ;  /* 0x00000001ebebe824 */ /* 0x000fe400078e0a03 */
[----:B------:R-:W-:-:S04]  /*20850*/  IMAD.HI.U32 R2, R4, R240, RZ ;  /* 0x000000f004027227 */ /* 0x000fc800078e00ff */
[----:B------:R-:W-:Y:S01]  /*20860*/  IMAD.MOV R5, RZ, RZ, -R5 ;  /* 0x000000ffff057224 */ /* 0x000fe200078e0a05 */
[C---:B------:R-:W-:Y:S01]  /*20870*/  ISETP.GT.U32.AND P6, PT, R3.reuse, R235, PT ;  /* 0x000000eb0300720c */ /* 0x040fe20003fc4070 */
[----:B------:R-:W-:Y:S02]  /*20880*/  IMAD.MOV R2, RZ, RZ, -R2 ;  /* 0x000000ffff027224 */ /* 0x000fe400078e0a02 */
[C---:B------:R-:W-:Y:S02]  /*20890*/  IMAD R239, R3.reuse, R5, R239 ;  /* 0x0000000503ef7224 */ /* 0x040fe400078e02ef */
[----:B------:R-:W-:Y:S02]  /*208a0*/  IMAD R240, R3, R2, R240 ;  /* 0x0000000203f07224 */ /* 0x000fe400078e02f0 */
[--C-:B------:R-:W-:Y:S02]  /*208b0*/  @!P0 IMAD.IADD R236, R236, 0x1, -R3.reuse ;  /* 0x00000001ecec8824 */ /* 0x100fe400078e0a03 */
[----:B------:R-:W-:Y:S01]  /*208c0*/  @!P1 IMAD.IADD R237, R237, 0x1, -R3 ;  /* 0x00000001eded9824 */ /* 0x000fe200078e0a03 */
[C---:B------:R-:W-:Y:S01]  /*208d0*/  ISETP.GT.U32.AND P1, PT, R3.reuse, R239, PT ;  /* 0x000000ef0300720c */ /* 0x040fe20003f24070 */
[----:B------:R-:W-:Y:S01]  /*208e0*/  @!P2 IMAD.MOV R232, RZ, RZ, -R232 ;  /* 0x000000ffffe8a224 */ /* 0x000fe200078e0ae8 */
[----:B------:R-:W-:Y:S01]  /*208f0*/  ISETP.GE.AND P2, PT, R238, RZ, PT ;  /* 0x000000ffee00720c */ /* 0x000fe20003f46270 */
[----:B------:R-:W-:Y:S01]  /*20900*/  @!P4 IMAD.MOV R236, RZ, RZ, -R236 ;  /* 0x000000ffffecc224 */ /* 0x000fe200078e0aec */
[----:B------:R-:W-:Y:S01]  /*20910*/  ISETP.GT.U32.AND P4, PT, R3, R240, PT ;  /* 0x000000f00300720c */ /* 0x000fe20003f84070 */
[----:B------:R-:W-:-:S04]  /*20920*/  IMAD.HI.U32 R238, R4, R6, RZ ;  /* 0x0000000604ee7227 */ /* 0x000fc800078e00ff */
[--C-:B------:R-:W-:Y:S01]  /*20930*/  @!P6 IMAD.IADD R235, R235, 0x1, -R3.reuse ;  /* 0x00000001ebebe824 */ /* 0x100fe200078e0a03 */
[----:B------:R-:W-:Y:S01]  /*20940*/  ISETP.GE.AND P6, PT, R241, RZ, PT ;  /* 0x000000fff100720c */ /* 0x000fe20003fc6270 */
[----:B------:R-:W-:Y:S02]  /*20950*/  IMAD.MOV R238, RZ, RZ, -R238 ;  /* 0x000000ffffee7224 */ /* 0x000fe400078e0aee */
[--C-:B------:R-:W-:Y:S02]  /*20960*/  @!P1 IMAD.IADD R239, R239, 0x1, -R3.reuse ;  /* 0x00000001efef9824 */ /* 0x100fe400078e0a03 */
[C---:B------:R-:W-:Y:S02]  /*20970*/  IMAD R238, R3.reuse, R238, R6 ;  /* 0x000000ee03ee7224 */ /* 0x040fe400078e0206 */
[----:B------:R-:W-:Y:S01]  /*20980*/  @!P4 IMAD.IADD R240, R240, 0x1, -R3 ;  /* 0x00000001f0f0c824 */ /* 0x000fe200078e0a03 */
[C---:B------:R-:W-:Y:S02]  /*20990*/  ISETP.GT.U32.AND P1, PT, R3.reuse, R239, PT ;  /* 0x000000ef0300720c */ /* 0x040fe40003f24070 */
[C---:B------:R-:W-:Y:S01]  /*209a0*/  ISETP.GT.U32.AND P0, PT, R3.reuse, R238, PT ;  /* 0x000000ee0300720c */ /* 0x040fe20003f04070 */
[----:B------:R-:W-:Y:S01]  /*209b0*/  @!P3 IMAD.MOV R235, RZ, RZ, -R235 ;  /* 0x000000ffffebb224 */ /* 0x000fe200078e0aeb */
[----:B------:R-:W-:-:S02]  /*209c0*/  ISETP.GT.U32.AND P3, PT, R3, R237, PT ;  /* 0x000000ed0300720c */ /* 0x000fc40003f64070 */
[----:B------:R-:W-:-:S07]  /*209d0*/  ISETP.GT.U32.AND P4, PT, R3, R240, PT ;  /* 0x000000f00300720c */ /* 0x000fce0003f84070 */
[--C-:B------:R-:W-:Y:S02]  /*209e0*/  @!P1 IMAD.IADD R239, R239, 0x1, -R3.reuse ;  /* 0x00000001efef9824 */ /* 0x100fe400078e0a03 */
[--C-:B------:R-:W-:Y:S02]  /*209f0*/  @!P0 IMAD.IADD R238, R238, 0x1, -R3.reuse ;  /* 0x00000001eeee8824 */ /* 0x100fe400078e0a03 */
[--C-:B------:R-:W-:Y:S01]  /*20a00*/  @!P3 IMAD.IADD R237, R237, 0x1, -R3.reuse ;  /* 0x00000001ededb824 */ /* 0x100fe200078e0a03 */
[----:B------:R-:W-:Y:S01]  /*20a10*/  ISETP.GE.AND P3, PT, R244, RZ, PT ;  /* 0x000000fff400720c */ /* 0x000fe20003f66270 */
[----:B------:R-:W-:Y:S01]  /*20a20*/  @!P4 IMAD.IADD R240, R240, 0x1, -R3 ;  /* 0x00000001f0f0c824 */ /* 0x000fe200078e0a03 */
[----:B------:R-:W-:-:S13]  /*20a30*/  ISETP.GT.U32.AND P0, PT, R3, R238, PT ;  /* 0x000000ee0300720c */ /* 0x000fda0003f04070 */
[----:B------:R-:W-:Y:S02]  /*20a40*/  @!P0 IMAD.IADD R238, R238, 0x1, -R3 ;  /* 0x00000001eeee8824 */ /* 0x000fe400078e0a03 */
[----:B------:R-:W-:Y:S01]  /*20a50*/  @!P2 IMAD.MOV R237, RZ, RZ, -R237 ;  /* 0x000000ffffeda224 */ /* 0x000fe200078e0aed */
[----:B--2---:R-:W-:Y:S02]  /*20a60*/  IABS R241, R251 ;  /* 0x000000fb00f17213 */ /* 0x004fe40000000000 */
[----:B---3--:R-:W-:-:S03]  /*20a70*/  IABS R242, R20 ;  /* 0x0000001400f27213 */ /* 0x008fc60000000000 */
[----:B------:R-:W-:Y:S01]  /*20a80*/  IMAD.HI.U32 R2, R4, R241, RZ ;  /* 0x000000f104027227 */ /* 0x000fe200078e00ff */
[----:B------:R-:W-:-:S03]  /*20a90*/  IABS R243, R19 ;  /* 0x0000001300f37213 */ /* 0x000fc60000000000 */
[----:B------:R-:W-:Y:S02]  /*20aa0*/  IMAD.MOV R2, RZ, RZ, -R2 ;  /* 0x000000ffff027224 */ /* 0x000fe400078e0a02 */
[----:B------:R-:W-:-:S04]  /*20ab0*/  IMAD.HI.U32 R5, R4, R242, RZ ;  /* 0x000000f204057227 */ /* 0x000fc800078e00ff */
[----:B------:R-:W-:Y:S02]  /*20ac0*/  IMAD R241, R3, R2, R241 ;  /* 0x0000000203f17224 */ /* 0x000fe400078e02f1 */
[----:B------:R-:W-:-:S04]  /*20ad0*/  IMAD.HI.U32 R6, R4, R243, RZ ;  /* 0x000000f304067227 */ /* 0x000fc800078e00ff */
[----:B------:R-:W-:Y:S02]  /*20ae0*/  IMAD.MOV R2, RZ, RZ, -R5 ;  /* 0x000000ffff027224 */ /* 0x000fe400078e0a05 */
[----:B------:R-:W-:Y:S02]  /*20af0*/  IMAD.MOV R5, RZ, RZ, -R6 ;  /* 0x000000ffff057224 */ /* 0x000fe400078e0a06 */
[C---:B------:R-:W-:Y:S02]  /*20b00*/  IMAD R242, R3.reuse, R2, R242 ;  /* 0x0000000203f27224 */ /* 0x040fe400078e02f2 */
[----:B------:R-:W-:-:S03]  /*20b10*/  IMAD R243, R3, R5, R243 ;  /* 0x0000000503f37224 */ /* 0x000fc600078e02f3 */
[C---:B------:R-:W-:Y:S02]  /*20b20*/  ISETP.GT.U32.AND P1, PT, R3.reuse, R242, PT ;  /* 0x000000f20300720c */ /* 0x040fe40003f24070 */
[----:B------:R-:W-:Y:S02]  /*20b30*/  ISETP.GT.U32.AND P4, PT, R3, R243, PT ;  /* 0x000000f30300720c */ /* 0x000fe40003f84070 */
[----:B------:R-:W-:-:S05]  /*20b40*/  IABS R244, R18 ;  /* 0x0000001200f47213 */ /* 0x000fca0000000000 */
[----:B------:R-:W-:Y:S01]  /*20b50*/  IMAD.HI.U32 R2, R4, R244, RZ ;  /* 0x000000f404027227 */ /* 0x000fe200078e00ff */
[----:B------:R-:W-:-:S03]  /*20b60*/  IABS R245, R17 ;  /* 0x0000001100f57213 */ /* 0x000fc60000000000 */
[--C-:B------:R-:W-:Y:S02]  /*20b70*/  @!P1 IMAD.IADD R242, R242, 0x1, -R3.reuse ;  /* 0x00000001f2f29824 */ /* 0x100fe400078e0a03 */
[----:B------:R-:W-:Y:S01]  /*20b80*/  IMAD.MOV R2, RZ, RZ, -R2 ;  /* 0x000000ffff027224 */ /* 0x000fe200078e0a02 */
[----:B------:R-:W-:Y:S01]  /*20b90*/  ISETP.GT.U32.AND P0, PT, R3, R241, PT ;  /* 0x000000f10300720c */ /* 0x000fe20003f04070 */
[----:B------:R-:W-:Y:S01]  /*20ba0*/  @!P4 IMAD.IADD R243, R243, 0x1, -R3 ;  /* 0x00000001f3f3c824 */ /* 0x000fe200078e0a03 */
[C---:B------:R-:W-:Y:S01]  /*20bb0*/  ISETP.GT.U32.AND P4, PT, R3.reuse, R242, PT ;  /* 0x000000f20300720c */ /* 0x040fe20003f84070 */
[----:B------:R-:W-:Y:S01]  /*20bc0*/  IMAD R244, R3, R2, R244 ;  /* 0x0000000203f47224 */ /* 0x000fe200078e02f4 */
[----:B------:R-:W-:Y:S01]  /*20bd0*/  IABS R247, R15 ;  /* 0x0000000f00f77213 */ /* 0x000fe20000000000 */
[----:B------:R-:W-:-:S04]  /*20be0*/  IMAD.HI.U32 R2, R4, R245, RZ ;  /* 0x000000f504027227 */ /* 0x000fc800078e00ff */
[----:B------:R-:W-:Y:S02]  /*20bf0*/  IMAD.MOV R2, RZ, RZ, -R2 ;  /* 0x000000ffff027224 */ /* 0x000fe400078e0a02 */
[----:B------:R-:W-:Y:S01]  /*20c00*/  IMAD.HI.U32 R6, R4, R247, RZ ;  /* 0x000000f704067227 */ /* 0x000fe200078e00ff */
[----:B------:R-:W-:-:S03]  /*20c10*/  IABS R248, R14 ;  /* 0x0000000e00f87213 */ /* 0x000fc60000000000 */
[----:B------:R-:W-:Y:S02]  /*20c20*/  IMAD R245, R3, R2, R245 ;  /* 0x0000000203f57224 */ /* 0x000fe400078e02f5 */
[----:B------:R-:W-:Y:S02]  /*20c30*/  IMAD.MOV R2, RZ, RZ, -R6 ;  /* 0x000000ffff027224 */ /* 0x000fe400078e0a06 */
[--C-:B------:R-:W-:Y:S02]  /*20c40*/  @!P0 IMAD.IADD R241, R241, 0x1, -R3.reuse ;  /* 0x00000001f1f18824 */ /* 0x100fe400078e0a03 */
[----:B------:R-:W-:Y:S01]  /*20c50*/  @!P4 IMAD.IADD R242, R242, 0x1, -R3 ;  /* 0x00000001f2f2c824 */ /* 0x000fe200078e0a03 */
[C---:B------:R-:W-:Y:S01]  /*20c60*/  ISETP.GT.U32.AND P4, PT, R3.reuse, R245, PT ;  /* 0x000000f50300720c */ /* 0x040fe20003f84070 */
[C---:B------:R-:W-:Y:S02]  /*20c70*/  IMAD R247, R3.reuse, R2, R247 ;  /* 0x0000000203f77224 */ /* 0x040fe400078e02f7 */
[----:B------:R-:W-:Y:S01]  /*20c80*/  IMAD.HI.U32 R2, R4, R248, RZ ;  /* 0x000000f804027227 */ /* 0x000fe200078e00ff */
[----:B------:R-:W-:-:S03]  /*20c90*/  ISETP.GT.U32.AND P1, PT, R3, R241, PT ;  /* 0x000000f10300720c */ /* 0x000fc60003f24070 */
[----:B------:R-:W-:Y:S01]  /*20ca0*/  IMAD.MOV R2, RZ, RZ, -R2 ;  /* 0x000000ffff027224 */ /* 0x000fe200078e0a02 */
[----:B------:R-:W-:-:S03]  /*20cb0*/  IABS R249, R13 ;  /* 0x0000000d00f97213 */ /* 0x000fc60000000000 */
[----:B------:R-:W-:Y:S02]  /*20cc0*/  IMAD R248, R3, R2, R248 ;  /* 0x0000000203f87224 */ /* 0x000fe400078e02f8 */
[----:B------:R-:W-:Y:S01]  /*20cd0*/  @!P4 IMAD.IADD R245, R245, 0x1, -R3 ;  /* 0x00000001f5f5c824 */ /* 0x000fe200078e0a03 */
[----:B------:R-:W-:Y:S01]  /*20ce0*/  IABS R246, R16 ;  /* 0x0000001000f67213 */ /* 0x000fe20000000000 */
[----:B------:R-:W-:Y:S01]  /*20cf0*/  IMAD.HI.U32 R2, R4, R249, RZ ;  /* 0x000000f904027227 */ /* 0x000fe200078e00ff */
[----:B------:R-:W-:-:S03]  /*20d00*/  ISETP.GT.U32.AND P4, PT, R3, R248, PT ;  /* 0x000000f80300720c */ /* 0x000fc60003f84070 */
[----:B------:R-:W-:Y:S01]  /*20d10*/  @!P1 IMAD.IADD R241, R241, 0x1, -R3 ;  /* 0x00000001f1f19824 */ /* 0x000fe200078e0a03 */
[C---:B------:R-:W-:Y:S01]  /*20d20*/  ISETP.GT.U32.AND P1, PT, R3.reuse, R244, PT ;  /* 0x000000f40300720c */ /* 0x040fe20003f24070 */
[----:B------:R-:W-:Y:S02]  /*20d30*/  IMAD.MOV R2, RZ, RZ, -R2 ;  /* 0x000000ffff027224 */ /* 0x000fe400078e0a02 */
[----:B------:R-:W-:Y:S01]  /*20d40*/  IMAD.HI.U32 R5, R4, R246, RZ ;  /* 0x000000f604057227 */ /* 0x000fe200078e00ff */
[C---:B------:R-:W-:Y:S02]  /*20d50*/  ISETP.GT.U32.AND P2, PT, R3.reuse, R243, PT ;  /* 0x000000f30300720c */ /* 0x040fe40003f44070 */
[----:B------:R-:W-:Y:S01]  /*20d60*/  IABS R250, R12 ;  /* 0x0000000c00fa7213 */ /* 0x000fe20000000000 */
[----:B------:R-:W-:Y:S02]  /*20d70*/  IMAD R249, R3, R2, R249 ;  /* 0x0000000203f97224 */ /* 0x000fe400078e02f9 */
[----:B------:R-:W-:-:S02]  /*20d80*/  IMAD.MOV R5, RZ, RZ, -R5 ;  /* 0x000000ffff057224 */ /* 0x000fc400078e0a05 */
[----:B------:R-:W-:Y:S01]  /*20d90*/  @!P4 IMAD.IADD R248, R248, 0x1, -R3 ;  /* 0x00000001f8f8c824 */ /* 0x000fe200078e0a03 */
[C---:B------:R-:W-:Y:S01]  /*20da0*/  ISETP.GT.U32.AND P4, PT, R3.reuse, R249, PT ;  /* 0x000000f90300720c */ /* 0x040fe20003f84070 */
[----:B------:R-:W-:Y:S02]  /*20db0*/  IMAD R246, R3, R5, R246 ;  /* 0x0000000503f67224 */ /* 0x000fe400078e02f6 */
[----:B------:R-:W-:-:S04]  /*20dc0*/  IMAD.HI.U32 R5, R4, R250, RZ ;  /* 0x000000fa04057227 */ /* 0x000fc800078e00ff */
[----:B------:R-:W-:Y:S01]  /*20dd0*/  @!P1 IMAD.IADD R244, R244, 0x1, -R3 ;  /* 0x00000001f4f49824 */ /* 0x000fe200078e0a03 */
[----:B------:R-:W-:Y:S01]  /*20de0*/  ISETP.GT.U32.AND P1, PT, R3, R247, PT ;  /* 0x000000f70300720c */ /* 0x000fe20003f24070 */
[----:B------:R-:W-:Y:S01]  /*20df0*/  IMAD.MOV R5, RZ, RZ, -R5 ;  /* 0x000000ffff057224 */ /* 0x000fe200078e0a05 */
[----:B------:R-:W-:Y:S01]  /*20e00*/  ISETP.GE.AND P0, PT, R251, RZ, PT ;  /* 0x000000fffb00720c */ /* 0x000fe20003f06270 */
[--C-:B------:R-:W-:Y:S01]  /*20e10*/  @!P2 IMAD.IADD R243, R243, 0x1, -R3.reuse ;  /* 0x00000001f3f3a824 */ /* 0x100fe200078e0a03 */
[----:B------:R-:W-:Y:S01]  /*20e20*/  IABS R251, R252 ;  /* 0x000000fc00fb7213 */ /* 0x000fe20000000000 */
[C---:B------:R-:W-:Y:S01]  /*20e30*/  IMAD R250, R3.reuse, R5, R250 ;  /* 0x0000000503fa7224 */ /* 0x040fe200078e02fa */
[----:B------:R-:W-:Y:S01]  /*20e40*/  ISETP.GT.U32.AND P2, PT, R3, R246, PT ;  /* 0x000000f60300720c */ /* 0x000fe20003f44070 */
[----:B------:R-:W-:Y:S02]  /*20e50*/  @!P4 IMAD.IADD R249, R249, 0x1, -R3 ;  /* 0x00000001f9f9c824 */ /* 0x000fe400078e0a03 */
[----:B------:R-:W-:Y:S01]  /*20e60*/  IMAD.HI.U32 R6, R4, R251, RZ ;  /* 0x000000fb04067227 */ /* 0x000fe200078e00ff */
[----:B------:R-:W-:-:S03]  /*20e70*/  ISETP.GT.U32.AND P4, PT, R3, R250, PT ;  /* 0x000000fa0300720c */ /* 0x000fc60003f84070 */
[----:B------:R-:W-:Y:S02]  /*20e80*/  IMAD.MOV R6, RZ, RZ, -R6 ;  /* 0x000000ffff067224 */ /* 0x000fe400078e0a06 */
[----:B------:R-:W-:Y:S01]  /*20e90*/  @!P1 IMAD.IADD R247, R247, 0x1, -R3 ;  /* 0x00000001f7f79824 */ /* 0x000fe200078e0a03 */
[----:B------:R-:W-:Y:S02]  /*20ea0*/  ISETP.GE.AND P1, PT, R19, RZ, PT ;  /* 0x000000ff1300720c */ /* 0x000fe40003f26270 */
[----:B------:R-:W-:Y:S01]  /*20eb0*/  IABS R2, R11 ;  /* 0x0000000b00027213 */ /* 0x000fe20000000000 */
[----:B------:R-:W-:Y:S01]  /*20ec0*/  IMAD R251, R3, R6, R251 ;  /* 0x0000000603fb7224 */ /* 0x000fe200078e02fb */
[----:B------:R-:W-:Y:S01]  /*20ed0*/  IABS R5, R8 ;  /* 0x0000000800057213 */ /* 0x000fe20000000000 */
[----:B------:R-:W-:Y:S01]  /*20ee0*/  @!P2 IMAD.IADD R246, R246, 0x1, -R3 ;  /* 0x00000001f6f6a824 */ /* 0x000fe200078e0a03 */
[----:B------:R-:W-:Y:S02]  /*20ef0*/  IABS R6, R0 ;  /* 0x0000000000067213 */ /* 0x000fe40000000000 */
[----:B------:R-:W-:Y:S01]  /*20f00*/  ISETP.GE.AND P2, PT, R20, RZ, PT ;  /* 0x000000ff1400720c */ /* 0x000fe20003f46270 */
[----:B------:R-:W-:Y:S01]  /*20f10*/  IMAD.HI.U32 R20, R4, R2, RZ ;  /* 0x0000000204147227 */ /* 0x000fe200078e00ff */
[----:B------:R-:W-:-:S03]  /*20f20*/  IABS R7, R10 ;  /* 0x0000000a00077213 */ /* 0x000fc60000000000 */
[----:B-1----:R-:W-:Y:S01]  /*20f30*/  IMAD.HI.U32 R23, R4, R5, RZ ;  /* 0x0000000504177227 */ /* 0x002fe200078e00ff */
[----:B------:R-:W-:-:S03]  /*20f40*/  IABS R19, R9 ;  /* 0x0000000900137213 */ /* 0x000fc60000000000 */
[----:B------:R-:W-:-:S04]  /*20f50*/  IMAD.HI.U32 R22, R4, R6, RZ ;  /* 0x0000000604167227 */ /* 0x000fc800078e00ff */
[----:B------:R-:W-:Y:S01]  /*20f60*/  @!P4 IMAD.IADD R250, R250, 0x1, -R3 ;  /* 0x00000001fafac824 */ /* 0x000fe200078e0a03 */
[----:B------:R-:W-:Y:S01]  /*20f70*/  ISETP.GT.U32.AND P4, PT, R3, R244, PT ;  /* 0x000000f40300720c */ /* 0x000fe20003f84070 */
[----:B------:R-:W-:-:S04]  /*20f80*/  IMAD.HI.U32 R21, R4, R7, RZ ;  /* 0x0000000704157227 */ /* 0x000fc800078e00ff */
[----:B------:R-:W-:Y:S02]  /*20f90*/  IMAD.MOV R20, RZ, RZ, -R20 ;  /* 0x000000ffff147224 */ /* 0x000fe400078e0a14 */
[----:B------:R-:W-:Y:S02]  /*20fa0*/  IMAD.MOV R23, RZ, RZ, -R23 ;  /* 0x000000ffff177224 */ /* 0x000fe400078e0a17 */
[----:B------:R-:W-:Y:S02]  /*20fb0*/  IMAD.MOV R22, RZ, RZ, -R22 ;  /* 0x000000ffff167224 */ /* 0x000fe400078e0a16 */
[----:B------:R-:W-:Y:S01]  /*20fc0*/  @!P1 IMAD.MOV R243, RZ, RZ, -R243 ;  /* 0x000000fffff39224 */ /* 0x000fe200078e0af3 */
[C---:B------:R-:W-:Y:S01]  /*20fd0*/  ISETP.GT.U32.AND P1, PT, R3.reuse, R249, PT ;  /* 0x000000f90300720c */ /* 0x040fe20003f24070 */
[----:B------:R-:W-:Y:S02]  /*20fe0*/  IMAD.MOV R21, RZ, RZ, -R21 ;  /* 0x000000ffff157224 */ /* 0x000fe400078e0a15 */
[----:B------:R-:W-:-:S02]  /*20ff0*/  IMAD R2, R3, R20, R2 ;  /* 0x0000001403027224 */ /* 0x000fc400078e0202 */
[----:B------:R-:W-:-:S04]  /*21000*/  IMAD.HI.U32 R20, R4, R19, RZ ;  /* 0x0000001304147227 */ /* 0x000fc800078e00ff */
[C---:B------:R-:W-:Y:S02]  /*21010*/  IMAD R4, R3.reuse, R23, R5 ;  /* 0x0000001703047224 */ /* 0x040fe400078e0205 */
[C---:B------:R-:W-:Y:S02]  /*21020*/  IMAD R5, R3.reuse, R22, R6 ;  /* 0x0000001603057224 */ /* 0x040fe400078e0206 */
[C---:B------:R-:W-:Y:S02]  /*21030*/  IMAD R6, R3.reuse, R21, R7 ;  /* 0x0000001503067224 */ /* 0x040fe400078e0207 */
[----:B------:R-:W-:Y:S02]  /*21040*/  IMAD.MOV R7, RZ, RZ, -R20 ;  /* 0x000000ffff077224 */ /* 0x000fe400078e0a14 */
[----:B------:R-:W-:Y:S01]  /*21050*/  @!P4 IMAD.IADD R244, R244, 0x1, -R3 ;  /* 0x00000001f4f4c824 */ /* 0x000fe200078e0a03 */
[C---:B------:R-:W-:Y:S01]  /*21060*/  ISETP.GT.U32.AND P4, PT, R3.reuse, R251, PT ;  /* 0x000000fb0300720c */ /* 0x040fe20003f84070 */
[----:B------:R-:W-:-:S02]  /*21070*/  IMAD R7, R3, R7, R19 ;  /* 0x0000000703077224 */ /* 0x000fc400078e0213 */
[----:B------:R-:W-:Y:S02]  /*21080*/  @!P1 IMAD.IADD R249, R249, 0x1, -R3 ;  /* 0x00000001f9f99824 */ /* 0x000fe400078e0a03 */
[----:B------:R-:W-:Y:S01]  /*21090*/  @!P5 IMAD.MOV R238, RZ, RZ, -R238 ;  /* 0x000000ffffeed224 */ /* 0x000fe200078e0aee */
[C---:B------:R-:W-:Y:S02]  /*210a0*/  ISETP.GT.U32.AND P1, PT, R3.reuse, R7, PT ;  /* 0x000000070300720c */ /* 0x040fe40003f24070 */
[C---:B------:R-:W-:Y:S01]  /*210b0*/  ISETP.GT.U32.AND P5, PT, R3.reuse, R245, PT ;  /* 0x000000f50300720c */ /* 0x040fe20003fa4070 */
[----:B------:R-:W-:Y:S01]  /*210c0*/  @!P3 IMAD.MOV R240, RZ, RZ, -R240 ;  /* 0x000000fffff0b224 */ /* 0x000fe200078e0af0 */
[----:B------:R-:W-:-:S03]  /*210d0*/  ISETP.GT.U32.AND P3, PT, R3, R246, PT ;  /* 0x000000f60300720c */ /* 0x000fc60003f64070 */
[----:B------:R-:W-:-:S06]  /*210e0*/  @!P4 IMAD.IADD R251, R251, 0x1, -R3 ;  /* 0x00000001fbfbc824 */ /* 0x000fcc00078e0a03 */
[--C-:B------:R-:W-:Y:S01]  /*210f0*/  @!P1 IMAD.IADD R7, R7, 0x1, -R3.reuse ;  /* 0x0000000107079824 */ /* 0x100fe200078e0a03 */
[----:B------:R-:W-:Y:S01]  /*21100*/  ISETP.GT.U32.AND P1, PT, R3, R251, PT ;  /* 0x000000fb0300720c */ /* 0x000fe20003f24070 */
[--C-:B------:R-:W-:Y:S01]  /*21110*/  @!P5 IMAD.IADD R245, R245, 0x1, -R3.reuse ;  /* 0x00000001f5f5d824 */ /* 0x100fe200078e0a03 */
[C---:B------:R-:W-:Y:S01]  /*21120*/  ISETP.GT.U32.AND P5, PT, R3.reuse, R2, PT ;  /* 0x000000020300720c */ /* 0x040fe20003fa4070 */
[----:B------:R-:W-:Y:S01]  /*21130*/  @!P3 IMAD.IADD R246, R246, 0x1, -R3 ;  /* 0x00000001f6f6b824 */ /* 0x000fe200078e0a03 */
[C---:B------:R-:W-:Y:S01]  /*21140*/  ISETP.GT.U32.AND P3, PT, R3.reuse, R4, PT ;  /* 0x000000040300720c */ /* 0x040fe20003f64070 */
[----:B------:R-:W-:Y:S01]  /*21150*/  @!P0 IMAD.MOV R241, RZ, RZ, -R241 ;  /* 0x000000fffff18224 */ /* 0x000fe200078e0af1 */
[----:B------:R-:W-:-:S07]  /*21160*/  ISETP.GT.U32.AND P0, PT, R3, R247, PT ;  /* 0x000000f70300720c */ /* 0x000fce0003f04070 */
[--C-:B------:R-:W-:Y:S01]  /*21170*/  @!P1 IMAD.IADD R251, R251, 0x1, -R3.reuse ;  /* 0x00000001fbfb9824 */ /* 0x100fe200078e0a03 */
[----:B------:R-:W-:Y:S01]  /*21180*/  ISETP.GE.AND P1, PT, R252, RZ, PT ;  /* 0x000000fffc00720c */ /* 0x000fe20003f26270 */
[--C-:B------:R-:W-:Y:S01]  /*21190*/  @!P5 IMAD.IADD R2, R2, 0x1, -R3.reuse ;  /* 0x000000010202d824 */ /* 0x100fe200078e0a03 */
[----:B------:R-:W-:Y:S01]  /*211a0*/  ISETP.GE.AND P5, PT, R16, RZ, PT ;  /* 0x000000ff1000720c */ /* 0x000fe20003fa6270 */
[----:B------:R-:W0:Y:S01]  /*211b0*/  LDC R252, c[0x0][0x230] ;  /* 0x00008c00fffc7b82 */ /* 0x000e220000000800 */
[--C-:B------:R-:W-:Y:S02]  /*211c0*/  @!P3 IMAD.IADD R4, R4, 0x1, -R3.reuse ;  /* 0x000000010404b824 */ /* 0x100fe400078e0a03 */
[----:B------:R-:W-:Y:S01]  /*211d0*/  @!P2 IMAD.MOV R242, RZ, RZ, -R242 ;  /* 0x000000fffff2a224 */ /* 0x000fe200078e0af2 */
[----:B------:R-:W-:Y:S01]  /*211e0*/  ISETP.GT.U32.AND P2, PT, R3, R248, PT ;  /* 0x000000f80300720c */ /* 0x000fe20003f44070 */
[----:B------:R-:W-:Y:S01]  /*211f0*/  @!P0 IMAD.IADD R247, R247, 0x1, -R3 ;  /* 0x00000001f7f78824 */ /* 0x000fe200078e0a03 */
[----:B------:R-:W-:-:S06]  /*21200*/  ISETP.GT.U32.AND P0, PT, R3, R5, PT ;  /* 0x000000050300720c */ /* 0x000fcc0003f04070 */
[----:B------:R-:W-:Y:S01]  /*21210*/  @!P5 IMAD.MOV R246, RZ, RZ, -R246 ;  /* 0x000000fffff6d224 */ /* 0x000fe200078e0af6 */
[C---:B------:R-:W-:Y:S01]  /*21220*/  ISETP.GT.U32.AND P5, PT, R3.reuse, R4, PT ;  /* 0x000000040300720c */ /* 0x040fe20003fa4070 */
[----:B------:R-:W-:Y:S01]  /*21230*/  @!P6 IMAD.MOV R239, RZ, RZ, -R239 ;  /* 0x000000ffffefe224 */ /* 0x000fe200078e0aef */
[C---:B------:R-:W-:Y:S02]  /*21240*/  ISETP.GT.U32.AND P6, PT, R3.reuse, R250, PT ;  /* 0x000000fa0300720c */ /* 0x040fe40003fc4070 */
[----:B------:R-:W-:Y:S01]  /*21250*/  @!P2 IMAD.IADD R248, R248, 0x1, -R3 ;  /* 0x00000001f8f8a824 */ /* 0x000fe200078e0a03 */
[----:B------:R-:W-:Y:S01]  /*21260*/  ISETP.GT.U32.AND P2, PT, R3, R6, PT ;  /* 0x000000060300720c */ /* 0x000fe20003f44070 */
[----:B0-----:R-:W-:-:S07]  /*21270*/  VIADD R252, R252, 0x7f ;  /* 0x0000007ffcfc7836 */ /* 0x001fce0000000000 */
[--C-:B------:R-:W-:Y:S01]  /*21280*/  @!P5 IMAD.IADD R4, R4, 0x1, -R3.reuse ;  /* 0x000000010404d824 */ /* 0x100fe200078e0a03 */
[----:B------:R-:W-:Y:S02]  /*21290*/  ISETP.GE.AND P5, PT, R8, RZ, PT ;  /* 0x000000ff0800720c */ /* 0x000fe40003fa6270 */
[----:B------:R-:W-:Y:S01]  /*212a0*/  SHF.R.S32.HI R8, RZ, 0x1f, R252 ;  /* 0x0000001fff087819 */ /* 0x000fe200000114fc */
[----:B------:R-:W-:Y:S01]  /*212b0*/  @!P0 IMAD.IADD R5, R5, 0x1, -R3 ;  /* 0x0000000105058824 */ /* 0x000fe200078e0a03 */
[----:B------:R-:W-:Y:S02]  /*212c0*/  ISETP.GE.AND P4, PT, R17, RZ, PT ;  /* 0x000000ff1100720c */ /* 0x000fe40003f86270 */
[----:B------:R-:W-:Y:S02]  /*212d0*/  ISETP.GE.AND P3, PT, R15, RZ, PT ;  /* 0x000000ff0f00720c */ /* 0x000fe40003f66270 */
[----:B------:R-:W-:Y:S02]  /*212e0*/  ISETP.GE.AND P0, PT, R14, RZ, PT ;  /* 0x000000ff0e00720c */ /* 0x000fe40003f06270 */
[----:B------:R-:W-:-:S02]  /*212f0*/  LEA.HI R8, R8, R252, RZ, 0x7 ;  /* 0x000000fc08087211 */ /* 0x000fc400078f38ff */
[----:B------:R-:W0:Y:S01]  /*21300*/  S2R R252, SR_TID.X ;  /* 0x0000000000fc7919 */ /* 0x000e220000002100 */
[----:B------:R-:W-:Y:S01]  /*21310*/  @!P6 IMAD.IADD R250, R250, 0x1, -R3 ;  /* 0x00000001fafae824 */ /* 0x000fe200078e0a03 */
[----:B------:R1:W-:Y:S01]  /*21320*/  STL [R1+0x1d58], R0 ;  /* 0x001d580001007387 */ /* 0x0003e20000100800 */
[----:B------:R-:W-:-:S03]  /*21330*/  ISETP.GE.AND P6, PT, R18, RZ, PT ;  /* 0x000000ff1200720c */ /* 0x000fc60003fc6270 */
[----:B------:R-:W2:Y:S01]  /*21340*/  LDL.LU R21, [R1+0x5e8] ;  /* 0x0005e80001157983 */ /* 0x000ea20000300800 */
[----:B------:R-:W-:Y:S01]  /*21350*/  @!P2 IMAD.IADD R6, R6, 0x1, -R3 ;  /* 0x000000010606a824 */ /* 0x000fe200078e0a03 */
[----:B------:R-:W-:Y:S02]  /*21360*/  ISETP.GE.AND P2, PT, R13, RZ, PT ;  /* 0x000000ff0d00720c */ /* 0x000fe40003f46270 */
[----:B------:R-:W3:Y:S01]  /*21370*/  LDL.LU R20, [R1+0x5e4] ;  /* 0x0005e40001147983 */ /* 0x000ee20000300800 */
[----:B------:R-:W-:Y:S01]  /*21380*/  @!P4 IMAD.MOV R245, RZ, RZ, -R245 ;  /* 0x000000fffff5c224 */ /* 0x000fe200078e0af5 */
[C---:B------:R-:W-:Y:S02]  /*21390*/  ISETP.GT.U32.AND P4, PT, R3.reuse, R2, PT ;  /* 0x000000020300720c */ /* 0x040fe40003f84070 */
[----:B------:R-:W4:Y:S01]  /*213a0*/  LDL.LU R19, [R1+0x5e0] ;  /* 0x0005e00001137983 */ /* 0x000f220000300800 */
[----:B------:R-:W-:Y:S01]  /*213b0*/  @!P3 IMAD.MOV R247, RZ, RZ, -R247 ;  /* 0x000000fffff7b224 */ /* 0x000fe200078e0af7 */
[----:B------:R-:W-:-:S02]  /*213c0*/  ISETP.GT.U32.AND P3, PT, R3, R5, PT ;  /* 0x000000050300720c */ /* 0x000fc40003f64070 */
[----:B------:R-:W4:Y:S01]  /*213d0*/  LDL.LU R18, [R1+0x5dc] ;  /* 0x0005dc0001127983 */ /* 0x000f220000300800 */
[----:B------:R-:W-:Y:S01]  /*213e0*/  @!P0 IMAD.MOV R248, RZ, RZ, -R248 ;  /* 0x000000fffff88224 */ /* 0x000fe200078e0af8 */
[C---:B------:R-:W-:Y:S02]  /*213f0*/  ISETP.GT.U32.AND P0, PT, R3.reuse, R6, PT ;  /* 0x000000060300720c */ /* 0x040fe40003f04070 */
[----:B------:R-:W4:Y:S04]  /*21400*/  LDL.LU R17, [R1+0x5cc] ;  /* 0x0005cc0001117983 */ /* 0x000f280000300800 */
[----:B------:R-:W4:Y:S04]  /*21410*/  LDL.LU R16, [R1+0x5c8] ;  /* 0x0005c80001107983 */ /* 0x000f280000300800 */
[----:B------:R-:W4:Y:S01]  /*21420*/  LDL.LU R15, [R1+0x5bc] ;  /* 0x0005bc00010f7983 */ /* 0x000f220000300800 */
[----:B------:R-:W-:Y:S01]  /*21430*/  @!P6 IMAD.MOV R244, RZ, RZ, -R244 ;  /* 0x000000fffff4e224 */ /* 0x000fe200078e0af4 */
[----:B------:R-:W-:Y:S01]  /*21440*/  ISETP.GE.AND P6, PT, R12, RZ, PT ;  /* 0x000000ff0c00720c */ /* 0x000fe20003fc6270 */
[----:B------:R-:W-:Y:S01]  /*21450*/  @!P2 IMAD.MOV R249, RZ, RZ, -R249 ;  /* 0x000000fffff9a224 */ /* 0x000fe200078e0af9 */
[----:B------:R-:W4:Y:S01]  /*21460*/  LDL.LU R14, [R1+0x5b8] ;  /* 0x0005b800010e7983 */ /* 0x000f220000300800 */
[----:B------:R-:W-:-:S03]  /*21470*/  ISETP.GT.U32.AND P2, PT, R3, R7, PT ;  /* 0x000000070300720c */ /* 0x000fc60003f44070 */
[----:B------:R-:W4:Y:S01]  /*21480*/  LDL.LU R13, [R1+0x5ac] ;  /* 0x0005ac00010d7983 */ /* 0x000f220000300800 */
[----:B------:R-:W-:-:S03]  /*21490*/  @!P4 IMAD.IADD R2, R2, 0x1, -R3 ;  /* 0x000000010202c824 */ /* 0x000fc600078e0a03 */
[----:B------:R-:W4:Y:S01]  /*214a0*/  LDL.LU R12, [R1+0x5a8] ;  /* 0x0005a800010c7983 */ /* 0x000f220000300800 */
[----:B------:R-:W-:Y:S01]  /*214b0*/  ISETP.GE.AND P4, PT, R11, RZ, PT ;  /* 0x000000ff0b00720c */ /* 0x000fe20003f86270 */
[--C-:B------:R-:W-:Y:S01]  /*214c0*/  @!P3 IMAD.IADD R5, R5, 0x1, -R3.reuse ;  /* 0x000000010505b824 */ /* 0x100fe200078e0a03 */
[----:B------:R-:W-:Y:S01]  /*214d0*/  ISETP.GE.AND P3, PT, R10, RZ, PT ;  /* 0x000000ff0a00720c */ /* 0x000fe20003f66270 */
[----:B------:R-:W-:Y:S01]  /*214e0*/  @!P0 IMAD.IADD R6, R6, 0x1, -R3 ;  /* 0x0000000106068824 */ /* 0x000fe200078e0a03 */
[----:B------:R-:W4:Y:S01]  /*214f0*/  LDL.LU R11, [R1+0x5a4] ;  /* 0x0005a400010b7983 */ /* 0x000f220000300800 */
[----:B------:R-:W-:-:S03]  /*21500*/  ISETP.GE.AND P0, PT, R9, RZ, PT ;  /* 0x000000ff0900720c */ /* 0x000fc60003f06270 */
[----:B------:R-:W4:Y:S04]  /*21510*/  LDL.LU R10, [R1+0x598] ;  /* 0x00059800010a7983 */ /* 0x000f280000300800 */
[----:B------:R-:W4:Y:S01]  /*21520*/  LDL.LU R9, [R1+0x594] ;  /* 0x0005940001097983 */ /* 0x000f220000300800 */
[----:B0-----:R-:W-:Y:S01]  /*21530*/  LOP3.LUT R252, R252, 0x7f, RZ, 0xc0, !PT ;  /* 0x0000007ffcfc7812 */ /* 0x001fe200078ec0ff */
[----:B------:R-:W-:Y:S02]  /*21540*/  @!P2 IMAD.IADD R7, R7, 0x1, -R3 ;  /* 0x000000010707a824 */ /* 0x000fe400078e0a03 */
[----:B------:R-:W4:Y:S01]  /*21550*/  LDL.LU R8, [R1+0x590] ;  /* 0x0005900001087983 */ /* 0x000f220000300800 */
[----:B------:R-:W-:Y:S01]  /*21560*/  ISETP.GE.AND P2, PT, R0, RZ, PT ;  /* 0x000000ff0000720c */ /* 0x000fe20003f46270 */
[----:B-1----:R-:W-:-:S02]  /*21570*/  IMAD R0, R252, UR5, RZ ;  /* 0x00000005fc007c24 */ /* 0x002fc4000f8e02ff */
[----:B------:R-:W4:Y:S01]  /*21580*/  LDL.LU R252, [R1+0x58c] ;  /* 0x00058c0001fc7983 */ /* 0x000f220000300800 */
[----:B------:R-:W-:Y:S02]  /*21590*/  @!P6 IMAD.MOV R250, RZ, RZ, -R250 ;  /* 0x000000fffffae224 */ /* 0x000fe400078e0afa */
[----:B------:R-:W-:Y:S01]  /*215a0*/  @!P1 IMAD.MOV R251, RZ, RZ, -R251 ;  /* 0x000000fffffb9224 */ /* 0x000fe200078e0afb */
[----:B------:R-:W-:Y:S01]  /*215b0*/  IADD3 R3, P6, R0, UR8, RZ ;  /* 0x0000000800037c10 */ /* 0x000fe2000ffde0ff */
[----:B------:R-:W-:Y:S01]  /*215c0*/  @!P4 IMAD.MOV R2, RZ, RZ, -R2 ;  /* 0x000000ffff02c224 */ /* 0x000fe200078e0a02 */
[----:B------:R-:W-:Y:S01]  /*215d0*/  ISETP.NE.AND P1, PT, R125, RZ, PT ;  /* 0x000000ff7d00720c */ /* 0x000fe20003f25270 */
[----:B------:R-:W-:Y:S01]  /*215e0*/  ULDC UR8, c[0x0][0x234] ;  /* 0x00008d0000087ab9 */ /* 0x000fe20000000800 */
[----:B------:R-:W-:Y:S01]  /*215f0*/  LOP3.LUT R125, RZ, R125, RZ, 0x33, !PT ;  /* 0x0000007dff7d7212 */ /* 0x000fe200078e33ff */
[----:B------:R2:W-:Y:S03]  /*21600*/  STL [R1+0x1d64], R3 ;  /* 0x001d640301007387 */ /* 0x0005e60000100800 */
[----:B--2---:R-:W-:-:S02]  /*21610*/  SEL R3, R125, R21, !P1 ;  /* 0x000000157d037207 */ /* 0x004fc40004800000 */
[----:B---3--:R-:W-:-:S03]  /*21620*/  SEL R20, R125, R20, !P1 ;  /* 0x000000147d147207 */ /* 0x008fc60004800000 */
[----:B------:R0:W-:Y:S01]  /*21630*/  STL [R1+0xcc], R3 ;  /* 0x0000cc0301007387 */ /* 0x0001e20000100800 */
[----:B----4-:R-:W-:-:S03]  /*21640*/  SEL R19, R125, R19, !P1 ;  /* 0x000000137d137207 */ /* 0x010fc60004800000 */
[----:B------:R-:W-:Y:S01]  /*21650*/  STL [R1+0xd4], R20 ;  /* 0x0000d41401007387 */ /* 0x000fe20000100800 */
[----:B0-----:R-:W-:-:S03]  /*21660*/  SEL R3, R125, R18, !P1 ;  /* 0x000000127d037207 */ /* 0x001fc60004800000 */
[----:B------:R-:W-:Y:S01]  /*21670*/  STL [R1+0xf0], R19 ;  /* 0x0000f01301007387 */ /* 0x000fe20000100800 */
[C---:B------:R-:W-:Y:S02]  /*21680*/  SEL R17, R125.reuse, R17, !P1 ;  /* 0x000000117d117207 */ /* 0x040fe40004800000 */
[C---:B------:R-:W-:Y:S01]  /*21690*/  SEL R16, R125.reuse, R16, !P1 ;  /* 0x000000107d107207 */ /* 0x040fe20004800000 */
[----:B------:R0:W-:Y:S04]  /*216a0*/  STL [R1+0xfc], R3 ;  /* 0x0000fc0301007387 */ /* 0x0001e80000100800 */
[----:B------:R-:W-:Y:S01]  /*216b0*/  STL [R1+0x154], R17 ;  /* 0x0001541101007387 */ /* 0x000fe20000100800 */
[----:B0-----:R-:W-:-:S03]  /*216c0*/  SEL R3, R125, R15, !P1 ;  /* 0x0000000f7d037207 */ /* 0x001fc60004800000 */
[----:B------:R-:W-:Y:S01]  /*216d0*/  STL [R1+0x1a4], R16 ;  /* 0x0001a41001007387 */ /* 0x000fe20000100800 */
[C---:B------:R-:W-:Y:S02]  /*216e0*/  SEL R14, R125.reuse, R14, !P1 ;  /* 0x0000000e7d0e7207 */ /* 0x040fe40004800000 */
[C---:B------:R-:W-:Y:S01]  /*216f0*/  SEL R13, R125.reuse, R13, !P1 ;  /* 0x0000000d7d0d7207 */ /* 0x040fe20004800000 */
[----:B------:R0:W-:Y:S04]  /*21700*/  STL [R1+0x1d4], R3 ;  /* 0x0001d40301007387 */ /* 0x0001e80000100800 */
[----:B------:R-:W-:Y:S01]  /*21710*/  STL [R1+0x1e4], R14 ;  /* 0x0001e40e01007387 */ /* 0x000fe20000100800 */
[C---:B------:R-:W-:Y:S02]  /*21720*/  SEL R11, R125.reuse, R11, !P1 ;  /* 0x0000000b7d0b7207 */ /* 0x040fe40004800000 */
[C---:B0-----:R-:W-:Y:S01]  /*21730*/  SEL R3, R125.reuse, R12, !P1 ;  /* 0x0000000c7d037207 */ /* 0x041fe20004800000 */
[----:B------:R-:W-:Y:S01]  /*21740*/  STL [R1+0x1ec], R13 ;  /* 0x0001ec0d01007387 */ /* 0x000fe20000100800 */
[----:B------:R-:W-:-:S03]  /*21750*/  SEL R10, R125, R10, !P1 ;  /* 0x0000000a7d0a7207 */ /* 0x000fc60004800000 */
[----:B------:R0:W-:Y:S04]  /*21760*/  STL [R1+0x1fc], R3 ;  /* 0x0001fc0301007387 */ /* 0x0001e80000100800 */
[----:B------:R-:W-:Y:S01]  /*21770*/  STL [R1+0x214], R11 ;  /* 0x0002140b01007387 */ /* 0x000fe20000100800 */
[----:B0-----:R-:W-:-:S03]  /*21780*/  SEL R3, R125, R9, !P1 ;  /* 0x000000097d037207 */ /* 0x001fc60004800000 */
[----:B------:R-:W-:Y:S01]  /*21790*/  STL [R1+0x220], R10 ;  /* 0x0002200a01007387 */ /* 0x000fe20000100800 */
[----:B------:R-:W-:-:S03]  /*217a0*/  SEL R9, R125, R8, !P1 ;  /* 0x000000087d097207 */ /* 0x000fc60004800000 */
[----:B------:R0:W-:Y:S01]  /*217b0*/  STL [R1+0x254], R3 ;  /* 0x0002540301007387 */ /* 0x0001e20000100800 */
[----:B------:R-:W-:-:S03]  /*217c0*/  SEL R8, R125, R252, !P1 ;  /* 0x000000fc7d087207 */ /* 0x000fc60004800000 */
[----:B0-----:R-:W2:Y:S04]  /*217d0*/  LDL.LU R3, [R1+0x588] ;  /* 0x0005880001037983 */ /* 0x001ea80000300800 */
[----:B------:R0:W-:Y:S04]  /*217e0*/  STL [R1+0x25c], R9 ;  /* 0x00025c0901007387 */ /* 0x0001e80000100800 */
[----:B------:R-:W3:Y:S04]  /*217f0*/  LDL.LU R36, [R1+0x580] ;  /* 0x0005800001247983 */ /* 0x000ee80000300800 */
[----:B------:R1:W-:Y:S04]  /*21800*/  STL [R1+0x260], R8 ;  /* 0x0002600801007387 */ /* 0x0003e80000100800 */
[----:B------:R-:W4:Y:S04]  /*21810*/  LDL.LU R35, [R1+0x578] ;  /* 0x0005780001237983 */ /* 0x000f280000300800 */
        /* <DEDUP_REMOVED lines=25> */
[----:B0-----:R-:W4:Y:S04]  /*219b0*/  LDL.LU R9, [R1+0x4cc] ;  /* 0x0004cc0001097983 */ /* 0x001f280000300800 */
[----:B-1----:R-:W4:Y:S04]  /*219c0*/  LDL.LU R8, [R1+0x4c8] ;  /* 0x0004c80001087983 */ /* 0x002f280000300800 */
[----:B------:R-:W4:Y:S01]  /*219d0*/  LDL.LU R252, [R1+0x414] ;  /* 0x0004140001fc7983 */ /* 0x000f220000300800 */
[----:B--2---:R-:W-:-:S05]  /*219e0*/  SEL R3, R125, R3, !P1 ;  /* 0x000000037d037207 */ /* 0x004fca0004800000 */
[----:B------:R3:W-:Y:S02]  /*219f0*/  STL [R1+0x274], R3 ;  /* 0x0002740301007387 */ /* 0x0007e40000100800 */
[C---:B---3--:R-:W-:Y:S02]  /*21a00*/  SEL R3, R125.reuse, R36, !P1 ;  /* 0x000000247d037207 */ /* 0x048fe40004800000 */
[C---:B----4-:R-:W-:Y:S02]  /*21a10*/  SEL R35, R125.reuse, R35, !P1 ;  /* 0x000000237d237207 */ /* 0x050fe40004800000 */
        /* <DEDUP_REMOVED lines=13> */
[----:B------:R0:W-:Y:S01]  /*21af0*/  STL [R1+0x2cc], R3 ;  /* 0x0002cc0301007387 */ /* 0x0001e20000100800 */
[----:B------:R-:W-:-:S03]  /*21b00*/  SEL R26, R125, R26, !P1 ;  /* 0x0000001a7d1a7207 */ /* 0x000fc60004800000 */
[----:B------:R-:W-:Y:S01]  /*21b10*/  STL [R1+0x2e4], R29 ;  /* 0x0002e41d01007387 */ /* 0x000fe20000100800 */
[C---:B------:R-:W-:Y:S02]  /*21b20*/  SEL R25, R125.reuse, R25, !P1 ;  /* 0x000000197d197207 */ /* 0x040fe40004800000 */
[C---:B0-----:R-:W-:Y:S01]  /*21b30*/  SEL R3, R125.reuse, R27, !P1 ;  /* 0x0000001b7d037207 */ /* 0x041fe20004800000 */
[----:B------:R-:W-:Y:S04]  /*21b40*/  STL [R1+0x2e8], R28 ;  /* 0x0002e81c01007387 */ /* 0x000fe80000100800 */
        /* <DEDUP_REMOVED lines=499> */
[C---:B------:R-:W-:Y:S02]  /*23a80*/  SEL R9, R125.reuse, R8, !P1 ;  /* 0x000000087d097207 */ /* 0x040fe40004800000 */
[C---:B------:R-:W-:Y:S01]  /*23a90*/  SEL R8, R125.reuse, R252, !P1 ;  /* 0x000000fc7d087207 */ /* 0x040fe20004800000 */
[----:B------:R0:W-:Y:S04]  /*23aa0*/  STL [R1+0x39c], R3 ;  /* 0x00039c0301007387 */ /* 0x0001e80000100800 */
        /* <DEDUP_REMOVED lines=34> */
[----:B------:R0:W-:Y:S01]  /*23cd0*/  STL [R1+0x380], R3 ;  /* 0x0003800301007387 */ /* 0x0001e20000100800 */
[C---:B---3--:R-:W-:Y:S02]  /*23ce0*/  SEL R36, R125.reuse, R36, !P1 ;  /* 0x000000247d247207 */ /* 0x048fe40004800000 */
[----:B----4-:R-:W-:-:S03]  /*23cf0*/  SEL R35, R125, R35, !P1 ;  /* 0x000000237d237207 */ /* 0x010fc60004800000 */
[----:B------:R-:W-:Y:S01]  /*23d00*/  STL [R1+0x378], R36 ;  /* 0x0003782401007387 */ /* 0x000fe20000100800 */
[----:B0-----:R-:W-:-:S03]  /*23d10*/  SEL R3, R125, R34, !P1 ;  /* 0x000000227d037207 */ /* 0x001fc60004800000 */
[----:B------:R-:W-:Y:S01]  /*23d20*/  STL [R1+0x36c], R35 ;  /* 0x00036c2301007387 */ /* 0x000fe20000100800 */
[----:B------:R-:W-:-:S03]  /*23d30*/  SEL R33, R125, R33, !P1 ;  /* 0x000000217d217207 */ /* 0x000fc60004800000 */
[----:B------:R0:W-:Y:S01]  /*23d40*/  STL [R1+0x360], R3 ;  /* 0x0003600301007387 */ /* 0x0001e20000100800 */
[----:B------:R-:W-:-:S03]  /*23d50*/  SEL R32, R125, R32, !P1 ;  /* 0x000000207d207207 */ /* 0x000fc60004800000 */
        /* <DEDUP_REMOVED lines=45> */
[----:B0-----:R-:W-:-:S03]  /*24030*/  SEL R3, R125, R10, !P1 ;  /* 0x0000000a7d037207 */ /* 0x001fc60004800000 */
[----:B------:R-:W-:Y:S04]  /*24040*/  STL [R1+0x2a8], R11 ;  /* 0x0002a80b01007387 */ /* 0x000fe80000100800 */
[----:B------:R0:W-:Y:S04]  /*24050*/  STL [R1+0x2a0], R3 ;  /* 0x0002a00301007387 */ /* 0x0001e80000100800 */
[----:B------:R1:W-:Y:S04]  /*24060*/  STL [R1+0x298], R9 ;  /* 0x0002980901007387 */ /* 0x0003e80000100800 */
[----:B------:R-:W2:Y:S01]  /*24070*/  LDL.LU R36, [R1+0x78] ;  /* 0x0000780001247983 */ /* 0x000ea20000300800 */
[----:B0-----:R-:W-:-:S03]  /*24080*/  SEL R3, R125, R252, !P1 ;  /* 0x000000fc7d037207 */ /* 0x001fc60004800000 */
[----:B------:R0:W-:Y:S04]  /*24090*/  STL [R1+0x290], R8 ;  /* 0x0002900801007387 */ /* 0x0001e80000100800 */
[----:B------:R-:W3:Y:S04]  /*240a0*/  LDL.LU R35, [R1+0x74] ;  /* 0x0000740001237983 */ /* 0x000ee80000300800 */
[----:B------:R4:W-:Y:S04]  /*240b0*/  STL [R1+0x288], R3 ;  /* 0x0002880301007387 */ /* 0x0009e80000100800 */
        /* <DEDUP_REMOVED lines=25> */
[----:B-1----:R-:W3:Y:S04]  /*24250*/  LDL.LU R9, [R1+0xc] ;  /* 0x00000c0001097983 */ /* 0x002ee80000300800 */
[----:B0-----:R-:W3:Y:S04]  /*24260*/  LDL.LU R8, [R1+0x8] ;  /* 0x0000080001087983 */ /* 0x001ee80000300800 */
[----:B------:R-:W3:Y:S04]  /*24270*/  LDL.LU R252, [R1+0x4] ;  /* 0x0000040001fc7983 */ /* 0x000ee80000300800 */
[----:B----4-:R-:W4:Y:S01]  /*24280*/  LDL.LU R3, [R1] ;  /* 0x0000000001037983 */ /* 0x010f220000300800 */
[----:B--2---:R-:W-:-:S05]  /*24290*/  SEL R36, R125, R36, !P1 ;  /* 0x000000247d247207 */ /* 0x004fca0004800000 */
[----:B------:R0:W-:Y:S01]  /*242a0*/  STL [R1+0x27c], R36 ;  /* 0x00027c2401007387 */ /* 0x0001e20000100800 */
[----:B---3--:R-:W-:-:S03]  /*242b0*/  SEL R35, R125, R35, !P1 ;  /* 0x000000237d237207 */ /* 0x008fc60004800000 */
[----:B0-----:R-:W2:Y:S01]  /*242c0*/  LDL.LU R36, [R1+0x1e50] ;  /* 0x001e500001247983 */ /* 0x001ea20000300800 */
[----:B------:R-:W-:-:S03]  /*242d0*/  SEL R34, R125, R34, !P1 ;  /* 0x000000227d227207 */ /* 0x000fc60004800000 */
[----:B------:R0:W-:Y:S01]  /*242e0*/  STL [R1+0x278], R35 ;  /* 0x0002782301007387 */ /* 0x0001e20000100800 */
[C---:B------:R-:W-:Y:S02]  /*242f0*/  SEL R33, R125.reuse, R33, !P1 ;  /* 0x000000217d217207 */ /* 0x040fe40004800000 */
[C---:B------:R-:W-:Y:S01]  /*24300*/  SEL R32, R125.reuse, R32, !P1 ;  /* 0x000000207d207207 */ /* 0x040fe20004800000 */
[----:B0-----:R-:W3:Y:S01]  /*24310*/  LDL.LU R35, [R1+0x1e4c] ;  /* 0x001e4c0001237983 */ /* 0x001ee20000300800 */
[----:B------:R-:W-:-:S03]  /*24320*/  SEL R31, R125, R31, !P1 ;  /* 0x0000001f7d1f7207 */ /* 0x000fc60004800000 */
[----:B------:R0:W-:Y:S01]  /*24330*/  STL [R1+0x270], R34 ;  /* 0x0002702201007387 */ /* 0x0001e20000100800 */
[C---:B------:R-:W-:Y:S02]  /*24340*/  SEL R30, R125.reuse, R30, !P1 ;  /* 0x0000001e7d1e7207 */ /* 0x040fe40004800000 */
[C---:B------:R-:W-:Y:S01]  /*24350*/  SEL R29, R125.reuse, R29, !P1 ;  /* 0x0000001d7d1d7207 */ /* 0x040fe20004800000 */
[----:B0-----:R-:W2:Y:S04]  /*24360*/  LDL.LU R34, [R1+0x1e48] ;  /* 0x001e480001227983 */ /* 0x001ea80000300800 */
[----:B------:R0:W-:Y:S01]  /*24370*/  STL [R1+0x268], R33 ;  /* 0x0002682101007387 */ /* 0x0001e20000100800 */
[C---:B------:R-:W-:Y:S02]  /*24380*/  SEL R28, R125.reuse, R28, !P1 ;  /* 0x0000001c7d1c7207 */ /* 0x040fe40004800000 */
[C---:B------:R-:W-:Y:S01]  /*24390*/  SEL R27, R125.reuse, R27, !P1 ;  /* 0x0000001b7d1b7207 */ /* 0x040fe20004800000 */
[----:B0-----:R-:W3:Y:S04]  /*243a0*/  LDL.LU R33, [R1+0x1e44] ;  /* 0x001e440001217983 */ /* 0x001ee80000300800 */
[----:B------:R0:W-:Y:S01]  /*243b0*/  STL [R1+0x264], R32 ;  /* 0x0002642001007387 */ /* 0x0001e20000100800 */
[----:B------:R-:W-:-:S03]  /*243c0*/  SEL R26, R125, R26, !P1 ;  /* 0x0000001a7d1a7207 */ /* 0x000fc60004800000 */
[----:B0-----:R-:W2:Y:S04]  /*243d0*/  LDL.LU R32, [R1+0x1e40] ;  /* 0x001e400001207983 */ /* 0x001ea80000300800 */
[----:B------:R0:W-:Y:S01]  /*243e0*/  STL [R1+0x258], R31 ;  /* 0x0002581f01007387 */ /* 0x0001e20000100800 */
[----:B------:R-:W-:-:S03]  /*243f0*/  SEL R25, R125, R25, !P1 ;  /* 0x000000197d197207 */ /* 0x000fc60004800000 */
        /* <DEDUP_REMOVED lines=55> */
[----:B------:R0:W-:Y:S04]  /*24770*/  STL [R1+0x1e0], R12 ;  /* 0x0001e00c01007387 */ /* 0x0001e80000100800 */
[----:B0-----:R-:W2:Y:S04]  /*24780*/  LDL.LU R12, [R1+0x1df0] ;  /* 0x001df000010c7983 */ /* 0x001ea80000300800 */
[----:B------:R0:W-:Y:S04]  /*24790*/  STL [R1+0x1dc], R11 ;  /* 0x0001dc0b01007387 */ /* 0x0001e80000100800 */
        /* <DEDUP_REMOVED lines=8> */
[----:B0-----:R-:W3:Y:S01]  /*24820*/  LDL.LU R252, [R1+0x1ddc] ;  /* 0x001ddc0001fc7983 */ /* 0x001ee20000300800 */
[----:B----4-:R-:W-:-:S05]  /*24830*/  SEL R3, R125, R3, !P1 ;  /* 0x000000037d037207 */ /* 0x010fca0004800000 */
[----:B------:R3:W-:Y:S01]  /*24840*/  STL [R1+0x1c0], R3 ;  /* 0x0001c00301007387 */ /* 0x0007e20000100800 */
[C---:B------:R-:W-:Y:S02]  /*24850*/  SEL R84, R125.reuse, R84, !P1 ;  /* 0x000000547d547207 */ /* 0x040fe40004800000 */
[C---:B------:R-:W-:Y:S02]  /*24860*/  SEL R85, R125.reuse, R85, !P1 ;  /* 0x000000557d557207 */ /* 0x040fe40004800000 */
[C---:B------:R-:W-:Y:S02]  /*24870*/  SEL R86, R125.reuse, R86, !P1 ;  /* 0x000000567d567207 */ /* 0x040fe40004800000 */
[C---:B------:R-:W-:Y:S02]  /*24880*/  SEL R87, R125.reuse, R87, !P1 ;  /* 0x000000577d577207 */ /* 0x040fe40004800000 */
[C---:B------:R-:W-:Y:S02]  /*24890*/  SEL R88, R125.reuse, R88, !P1 ;  /* 0x000000587d587207 */ /* 0x040fe40004800000 */
[----:B------:R-:W-:-:S02]  /*248a0*/  SEL R89, R125, R89, !P1 ;  /* 0x000000597d597207 */ /* 0x000fc40004800000 */
        /* <DEDUP_REMOVED lines=21> */
[C---:B---3--:R-:W-:Y:S02]  /*24a00*/  SEL R3, R125.reuse, R252, !P1 ;  /* 0x000000fc7d037207 */ /* 0x048fe40004800000 */
[C---:B--2---:R-:W-:Y:S02]  /*24a10*/  SEL R252, R125.reuse, R8, !P1 ;  /* 0x000000087dfc7207 */ /* 0x044fe40004800000 */
[C---:B------:R-:W-:Y:S01]  /*24a20*/  SEL R8, R125.reuse, R9, !P1 ;  /* 0x000000097d087207 */ /* 0x040fe20004800000 */
[----:B------:R0:W-:Y:S01]  /*24a30*/  STL [R1+0x1b8], R3 ;  /* 0x0001b80301007387 */ /* 0x0001e20000100800 */
[----:B------:R-:W-:-:S03]  /*24a40*/  SEL R9, R125, R11, !P1 ;  /* 0x0000000b7d097207 */ /* 0x000fc60004800000 */
[----:B------:R-:W-:Y:S01]  /*24a50*/  STL [R1+0x1b4], R252 ;  /* 0x0001b4fc01007387 */ /* 0x000fe20000100800 */
[----:B0-----:R-:W-:-:S03]  /*24a60*/  SEL R3, R125, R10, !P1 ;  /* 0x0000000a7d037207 */ /* 0x001fc60004800000 */
[----:B------:R0:W-:Y:S04]  /*24a70*/  STL [R1+0x1ac], R8 ;  /* 0x0001ac0801007387 */ /* 0x0001e80000100800 */
[----:B------:R1:W-:Y:S01]  /*24a80*/  STL [R1+0x1a8], R3 ;  /* 0x0001a80301007387 */ /* 0x0003e20000100800 */
[----:B0-----:R-:W-:-:S03]  /*24a90*/  SEL R8, R125, R12, !P1 ;  /* 0x0000000c7d087207 */ /* 0x001fc60004800000 */
[----:B------:R0:W-:Y:S01]  /*24aa0*/  STL [R1+0x1a0], R9 ;  /* 0x0001a00901007387 */ /* 0x0001e20000100800 */
[----:B-1----:R-:W-:-:S03]  /*24ab0*/  SEL R3, R125, R13, !P1 ;  /* 0x0000000d7d037207 */ /* 0x002fc60004800000 */
[----:B------:R1:W-:Y:S04]  /*24ac0*/  STL [R1+0x19c], R8 ;  /* 0x00019c0801007387 */ /* 0x0003e80000100800 */
[----:B------:R2:W-:Y:S01]  /*24ad0*/  STL [R1+0x198], R3 ;  /* 0x0001980301007387 */ /* 0x0005e20000100800 */
[C---:B0-----:R-:W-:Y:S02]  /*24ae0*/  SEL R9, R125.reuse, R14, !P1 ;  /* 0x0000000e7d097207 */ /* 0x041fe40004800000 */
[----:B-1----:R-:W-:-:S03]  /*24af0*/  SEL R8, R125, R15, !P1 ;  /* 0x0000000f7d087207 */ /* 0x002fc60004800000 */
[----:B------:R0:W-:Y:S01]  /*24b00*/  STL [R1+0x190], R9 ;  /* 0x0001900901007387 */ /* 0x0001e20000100800 */
[----:B--2---:R-:W-:-:S03]  /*24b10*/  SEL R3, R125, R16, !P1 ;  /* 0x000000107d037207 */ /* 0x004fc60004800000 */
        /* <DEDUP_REMOVED lines=126> */
[----:B------:R1:W-:Y:S01]  /*25300*/  STL [R1+0x1c], R8 ;  /* 0x00001c0801007387 */ /* 0x0003e20000100800 */
[----:B------:R-:W-:-:S03]  /*25310*/  SEL R252, R125, R83, !P1 ;  /* 0x000000537dfc7207 */ /* 0x000fc60004800000 */
[----:B------:R2:W-:Y:S01]  /*25320*/  STL [R1+0x14], R3 ;  /* 0x0000140301007387 */ /* 0x0005e20000100800 */
[C---:B0-----:R-:W-:Y:S02]  /*25330*/  SEL R9, R125.reuse, R80, !P1 ;  /* 0x000000507d097207 */ /* 0x041fe40004800000 */
[C---:B-1----:R-:W-:Y:S02]  /*25340*/  SEL R8, R125.reuse, R81, !P1 ;  /* 0x000000517d087207 */ /* 0x042fe40004800000 */
[C---:B--2---:R-:W-:Y:S01]  /*25350*/  SEL R3, R125.reuse, R82, !P1 ;  /* 0x000000527d037207 */ /* 0x044fe20004800000 */
[----:B------:R0:W-:Y:S04]  /*25360*/  STL [R1+0x10], R9 ;  /* 0x0000100901007387 */ /* 0x0001e80000100800 */
[----:B------:R-:W-:Y:S04]  /*25370*/  STL [R1+0x1d68], R3 ;  /* 0x001d680301007387 */ /* 0x000fe80000100800 */
[----:B------:R1:W-:Y:S04]  /*25380*/  STL [R1+0x8], R8 ;  /* 0x0000080801007387 */ /* 0x0003e80000100800 */
[----:B------:R-:W-:Y:S04]  /*25390*/  STL [R1+0x1d6c], R252 ;  /* 0x001d6cfc01007387 */ /* 0x000fe80000100800 */
        /* <DEDUP_REMOVED lines=15> */
[----:B------:R2:W-:Y:S04]  /*25490*/  STL [R1+0x1dac], R99 ;  /* 0x001dac6301007387 */ /* 0x0005e80000100800 */
[----:B------:R-:W-:Y:S04]  /*254a0*/  STL [R1+0x1db0], R100 ;  /* 0x001db06401007387 */ /* 0x000fe80000100800 */
[----:B------:R-:W-:Y:S04]  /*254b0*/  STL [R1+0x1db4], R101 ;  /* 0x001db46501007387 */ /* 0x000fe80000100800 */
[----:B------:R-:W-:Y:S04]  /*254c0*/  STL [R1+0x1db8], R102 ;  /* 0x001db86601007387 */ /* 0x000fe80000100800 */
[----:B------:R-:W-:Y:S04]  /*254d0*/  STL [R1+0x1dbc], R103 ;  /* 0x001dbc6701007387 */ /* 0x000fe80000100800 */
[----:B------:R-:W-:Y:S04]  /*254e0*/  STL [R1+0x1dc0], R104 ;  /* 0x001dc06801007387 */ /* 0x000fe80000100800 */
[----:B------:R-:W-:Y:S01]  /*254f0*/  STL [R1+0x1dc4], R105 ;  /* 0x001dc46901007387 */ /* 0x000fe20000100800 */
[----:B------:R-:W-:-:S03]  /*25500*/  SEL R80, R125, R2, !P1 ;  /* 0x000000027d507207 */ /* 0x000fc60004800000 */
[----:B------:R-:W-:Y:S01]  /*25510*/  STL [R1+0x1dc8], R106 ;  /* 0x001dc86a01007387 */ /* 0x000fe20000100800 */
[----:B------:R-:W-:Y:S01]  /*25520*/  LEA.HI.X.SX32 R2, R0, UR9, 0x1, P6 ;  /* 0x0000000900027c11 */ /* 0x000fe2000b0f0eff */
[----:B------:R-:W-:Y:S02]  /*25530*/  ULDC UR9, c[0x0][0x240] ;  /* 0x0000900000097ab9 */ /* 0x000fe40000000800 */
[----:B------:R-:W-:Y:S04]  /*25540*/  STL [R1+0x1dcc], R107 ;  /* 0x001dcc6b01007387 */ /* 0x000fe80000100800 */
[----:B------:R-:W-:Y:S04]  /*25550*/  STL [R1+0x1dd0], R108 ;  /* 0x001dd06c01007387 */ /* 0x000fe80000100800 */
[----:B------:R-:W-:Y:S04]  /*25560*/  STL [R1+0x1dd4], R109 ;  /* 0x001dd46d01007387 */ /* 0x000fe80000100800 */
[----:B------:R-:W-:Y:S04]  /*25570*/  STL [R1+0x1dd8], R110 ;  /* 0x001dd86e01007387 */ /* 0x000fe80000100800 */
[----:B------:R-:W3:Y:S04]  /*25580*/  LDL.LU R0, [R1+0x5f4] ;  /* 0x0005f40001007983 */ /* 0x000ee80000300800 */
[----:B------:R-:W4:Y:S04]  /*25590*/  LDL.LU R35, [R1+0xcc] ;  /* 0x0000cc0001237983 */ /* 0x000f280000300800 */
[----:B------:R-:W2:Y:S04]  /*255a0*/  LDL.LU R34, [R1+0xd4] ;  /* 0x0000d40001227983 */ /* 0x000ea80000300800 */
        /* <DEDUP_REMOVED lines=24> */
[----:B0-----:R-:W2:Y:S04]  /*25730*/  LDL.LU R9, [R1+0x320] ;  /* 0x0003200001097983 */ /* 0x001ea80000300800 */
[----:B-1----:R-:W2:Y:S04]  /*25740*/  LDL.LU R8, [R1+0x328] ;  /* 0x0003280001087983 */ /* 0x002ea80000300800 */
[----:B------:R0:W-:Y:S01]  /*25750*/  STL [R1+0x1d60], R2 ;  /* 0x001d600201007387 */ /* 0x0001e20000100800 */
[----:B---3--:R-:W-:-:S05]  /*25760*/  IMAD R0, R0, UR8, RZ ;  /* 0x0000000800007c24 */ /* 0x008fca000f8e02ff */
[----:B------:R1:W-:Y:S01]  /*25770*/  STL [R1+0x1d5c], R0 ;  /* 0x001d5c0001007387 */ /* 0x0003e20000100800 */
[----:B----4-:R-:W-:-:S03]  /*25780*/  IMAD R79, R35, UR9, RZ ;  /* 0x00000009234f7c24 */ /* 0x010fc6000f8e02ff */
[----:B------:R-:W3:Y:S01]  /*25790*/  LDL.LU R38, [R1+0x3c4] ;  /* 0x0003c40001267983 */ /* 0x000ee20000300800 */
[----:B--2---:R-:W-:-:S03]  /*257a0*/  IMAD R78, R34, UR9, RZ ;  /* 0x00000009224e7c24 */ /* 0x004fc6000f8e02ff */
[----:B------:R-:W2:Y:S01]  /*257b0*/  LDL.LU R37, [R1+0x3cc] ;  /* 0x0003cc0001257983 */ /* 0x000ea20000300800 */
[----:B------:R-:W-:-:S03]  /*257c0*/  IMAD R77, R33, UR9, RZ ;  /* 0x00000009214d7c24 */ /* 0x000fc6000f8e02ff */
[----:B------:R-:W4:Y:S01]  /*257d0*/  LDL.LU R36, [R1+0x3d0] ;  /* 0x0003d00001247983 */ /* 0x000f220000300800 */
        /* <DEDUP_REMOVED lines=49> */
[----:B------:R-:W4:Y:S04]  /*25af0*/  LDL.LU R11, [R1+0x444] ;  /* 0x00044400010b7983 */ /* 0x000f280000300800 */
[----:B------:R-:W4:Y:S04]  /*25b00*/  LDL.LU R10, [R1+0x448] ;  /* 0x00044800010a7983 */ /* 0x000f280000300800 */
[----:B------:R-:W4:Y:S04]  /*25b10*/  LDL.LU R9, [R1+0x44c] ;  /* 0x00044c0001097983 */ /* 0x000f280000300800 */
[----:B------:R-:W4:Y:S01]  /*25b20*/  LDL.LU R8, [R1+0x450] ;  /* 0x0004500001087983 */ /* 0x000f220000300800 */
[----:B---3--:R-:W-:-:S02]  /*25b30*/  IMAD R51, R38, UR9, RZ ;  /* 0x0000000926337c24 */ /* 0x008fc4000f8e02ff */
[----:B--2---:R-:W-:Y:S02]  /*25b40*/  IMAD R50, R37, UR9, RZ ;  /* 0x0000000925327c24 */ /* 0x004fe4000f8e02ff */
[----:B----4-:R-:W-:Y:S02]  /*25b50*/  IMAD R49, R36, UR9, RZ ;  /* 0x0000000924317c24 */ /* 0x010fe4000f8e02ff */
[----:B------:R-:W-:Y:S02]  /*25b60*/  IMAD R46, R33, UR9, RZ ;  /* 0x00000009212e7c24 */ /* 0x000fe4000f8e02ff */
[----:B------:R-:W-:Y:S02]  /*25b70*/  IMAD R45, R32, UR9, RZ ;  /* 0x00000009202d7c24 */ /* 0x000fe4000f8e02ff */
[----:B------:R-:W-:Y:S02]  /*25b80*/  IMAD R44, R31, UR9, RZ ;  /* 0x000000091f2c7c24 */ /* 0x000fe4000f8e02ff */
[----:B------:R-:W-:-:S02]  /*25b90*/  IMAD R43, R30, UR9, RZ ;  /* 0x000000091e2b7c24 */ /* 0x000fc4000f8e02ff */
[----:B------:R-:W-:Y:S02]  /*25ba0*/  IMAD R42, R29, UR9, RZ ;  /* 0x000000091d2a7c24 */ /* 0x000fe4000f8e02ff */
[----:B------:R-:W-:Y:S02]  /*25bb0*/  IMAD R41, R28, UR9, RZ ;  /* 0x000000091c297c24 */ /* 0x000fe4000f8e02ff */
        /* <DEDUP_REMOVED lines=8> */
[----:B------:R-:W2:Y:S01]  /*25c40*/  LDL.LU R20, [R1+0x454] ;  /* 0x0004540001147983 */ /* 0x000ea20000300800 */
[----:B------:R-:W-:-:S03]  /*25c50*/  IMAD R32, R19, UR9, RZ ;  /* 0x0000000913207c24 */ /* 0x000fc6000f8e02ff */
[----:B------:R-:W3:Y:S01]  /*25c60*/  LDL.LU R19, [R1+0x45c] ;  /* 0x00045c0001137983 */ /* 0x000ee20000300800 */
        /* <DEDUP_REMOVED lines=14> */
[----:B------:R-:W-:Y:S02]  /*25d50*/  IMAD R35, R22, UR9, RZ ;  /* 0x0000000916237c24 */ /* 0x000fe4000f8e02ff */
[----:B------:R-:W-:Y:S02]  /*25d60*/  IMAD R24, R11, UR9, RZ ;  /* 0x000000090b187c24 */ /* 0x000fe4000f8e02ff */
[----:B------:R-:W4:Y:S01]  /*25d70*/  LDL.LU R11, [R1+0x47c] ;  /* 0x00047c00010b7983 */ /* 0x000f220000300800 */
[----:B------:R-:W-:Y:S02]  /*25d80*/  IMAD R23, R10, UR9, RZ ;  /* 0x000000090a177c24 */ /* 0x000fe4000f8e02ff */
[----:B------:R-:W-:Y:S01]  /*25d90*/  IMAD R34, R21, UR9, RZ ;  /* 0x0000000915227c24 */ /* 0x000fe2000f8e02ff */
[----:B------:R-:W4:Y:S01]  /*25da0*/  LDL.LU R10, [R1+0x480] ;  /* 0x00048000010a7983 */ /* 0x000f220000300800 */
[----:B------:R-:W-:-:S03]  /*25db0*/  IMAD R22, R9, UR9, RZ ;  /* 0x0000000909167c24 */ /* 0x000fc6000f8e02ff */
[----:B------:R-:W4:Y:S01]  /*25dc0*/  LDL.LU R9, [R1+0x484] ;  /* 0x0004840001097983 */ /* 0x000f220000300800 */
[----:B------:R-:W-:-:S03]  /*25dd0*/  IMAD R21, R8, UR9, RZ ;  /* 0x0000000908157c24 */ /* 0x000fc6000f8e02ff */
[----:B------:R-:W4:Y:S04]  /*25de0*/  LDL.LU R8, [R1+0x488] ;  /* 0x0004880001087983 */ /* 0x000f280000300800 */
[----:B------:R-:W2:Y:S04]  /*25df0*/  LDL.LU R99, [R1+0x48c] ;  /* 0x00048c0001637983 */ /* 0x000ea80000300800 */
[----:B------:R-:W3:Y:S04]  /*25e00*/  LDL.LU R98, [R1+0x490] ;  /* 0x0004900001627983 */ /* 0x000ee80000300800 */
[----:B------:R-:W4:Y:S04]  /*25e10*/  LDL.LU R97, [R1+0x494] ;  /* 0x0004940001617983 */ /* 0x000f280000300800 */
[----:B------:R-:W4:Y:S04]  /*25e20*/  LDL.LU R96, [R1+0x498] ;  /* 0x0004980001607983 */ /* 0x000f280000300800 */
[----:B------:R-:W0:Y:S04]  /*25e30*/  LDL.LU R95, [R1+0x49c] ;  /* 0x00049c00015f7983 */ /* 0x000e280000300800 */
[----:B------:R-:W2:Y:S04]  /*25e40*/  LDL.LU R94, [R1+0x4a0] ;  /* 0x0004a000015e7983 */ /* 0x000ea80000300800 */
[----:B------:R-:W1:Y:S04]  /*25e50*/  LDL.LU R93, [R1+0x4a4] ;  /* 0x0004a400015d7983 */ /* 0x000e680000300800 */
[----:B------:R-:W3:Y:S04]  /*25e60*/  LDL.LU R92, [R1+0x4a8] ;  /* 0x0004a800015c7983 */ /* 0x000ee80000300800 */
        /* <DEDUP_REMOVED lines=9> */
[----:B------:R-:W4:Y:S01]  /*25f00*/  LDL.LU R3, [R1+0x4b8] ;  /* 0x0004b80001037983 */ /* 0x000f220000300800 */
[----:B------:R-:W-:-:S02]  /*25f10*/  @!P5 IMAD.MOV R4, RZ, RZ, -R4 ;  /* 0x000000ffff04d224 */ /* 0x000fc400078e0a04 */
[----:B------:R-:W-:Y:S02]  /*25f20*/  @!P2 IMAD.MOV R5, RZ, RZ, -R5 ;  /* 0x000000ffff05a224 */ /* 0x000fe400078e0a05 */
[----:B------:R-:W-:Y:S02]  /*25f30*/  @!P3 IMAD.MOV R6, RZ, RZ, -R6 ;  /* 0x000000ffff06b224 */ /* 0x000fe400078e0a06 */
[----:B------:R-:W-:Y:S01]  /*25f40*/  @!P0 IMAD.MOV R7, RZ, RZ, -R7 ;  /* 0x000000ffff078224 */ /* 0x000fe200078e0a07 */
        /* <DEDUP_REMOVED lines=93> */
[----:B------:R-:W-:Y:S01]  /*26520*/  SEL R205, R125, R205, !P1 ;  /* 0x000000cd7dcd7207 */ /* 0x000fe20004800000 */
[----:B0-----:R-:W-:-:S02]  /*26530*/  IMAD R2, R95, UR9, RZ ;  /* 0x000000095f027c24 */ /* 0x001fc4000f8e02ff */
[----:B--2---:R-:W-:-:S03]  /*26540*/  IMAD R94, R94, UR9, RZ ;  /* 0x000000095e5e7c24 */ /* 0x004fc6000f8e02ff */
[----:B------:R3:W-:Y:S01]  /*26550*/  STL [R1], R2 ;  /* 0x0000000201007387 */ /* 0x0007e20000100800 */
[----:B-1----:R-:W-:-:S03]  /*26560*/  IMAD R0, R93, UR9, RZ ;  /* 0x000000095d007c24 */ /* 0x002fc6000f8e02ff */
[----:B------:R-:W-:Y:S04]  /*26570*/  STL [R1+0xc], R94 ;  /* 0x00000c5e01007387 */ /* 0x000fe80000100800 */
[----:B------:R0:W-:Y:S01]  /*26580*/  STL [R1+0x18], R0 ;  /* 0x0000180001007387 */ /* 0x0001e20000100800 */
[----:B---3--:R-:W-:Y:S02]  /*26590*/  IMAD R2, R92, UR9, RZ ;  /* 0x000000095c027c24 */ /* 0x008fe4000f8e02ff */
[----:B----4-:R-:W-:-:S03]  /*265a0*/  IMAD R91, R91, UR9, RZ ;  /* 0x000000095b5b7c24 */ /* 0x010fc6000f8e02ff */
[----:B------:R1:W-:Y:S01]  /*265b0*/  STL [R1+0x24], R2 ;  /* 0x0000240201007387 */ /* 0x0003e20000100800 */
[----:B0-----:R-:W-:-:S03]  /*265c0*/  IMAD R0, R90, UR9, RZ ;  /* 0x000000095a007c24 */ /* 0x001fc6000f8e02ff */
[----:B------:R-:W-:Y:S01]  /*265d0*/  STL [R1+0x34], R91 ;  /* 0x0000345b01007387 */ /* 0x000fe20000100800 */
[----:B------:R-:W-:-:S03]  /*265e0*/  IMAD R88, R88, UR9, RZ ;  /* 0x0000000958587c24 */ /* 0x000fc6000f8e02ff */
[----:B------:R0:W-:Y:S01]  /*265f0*/  STL [R1+0x3c], R0 ;  /* 0x00003c0001007387 */ /* 0x0001e20000100800 */
[----:B-1----:R-:W-:-:S05]  /*26600*/  IMAD R2, R89, UR9, RZ ;  /* 0x0000000959027c24 */ /* 0x002fca000f8e02ff */
        /* <DEDUP_REMOVED lines=8> */
[----:B------:R-:W-:Y:S04]  /*26690*/  STL [R1+0x80], R85 ;  /* 0x0000805501007387 */ /* 0x000fe80000100800 */
[----:B------:R0:W-:Y:S01]  /*266a0*/  STL [R1+0x8c], R0 ;  /* 0x00008c0001007387 */ /* 0x0001e20000100800 */
[----:B-1----:R-:W-:Y:S02]  /*266b0*/  IMAD R2, R252, UR9, RZ ;  /* 0x00000009fc027c24 */ /* 0x002fe4000f8e02ff */
[----:B------:R-:W-:Y:S01]  /*266c0*/  IMAD R3, R3, UR9, RZ ;  /* 0x0000000903037c24 */ /* 0x000fe2000f8e02ff */
[----:B0-----:R-:W2:Y:S04]  /*266d0*/  LDL.LU R0, [R1+0x3c0] ;  /* 0x0003c00001007983 */ /* 0x001ea80000300800 */
[----:B------:R0:W-:Y:S04]  /*266e0*/  STL [R1+0x98], R2 ;  /* 0x0000980201007387 */ /* 0x0001e80000100800 */
[----:B0-----:R-:W3:Y:S04]  /*266f0*/  LDL.LU R2, [R1+0x3bc] ;  /* 0x0003bc0001027983 */ /* 0x001ee80000300800 */
        /* <DEDUP_REMOVED lines=9> */
[----:B------:R-:W-:-:S03]  /*26790*/  SEL R206, R125, R206, !P1 ;  /* 0x000000ce7dce7207 */ /* 0x000fc60004800000 */
[----:B------:R-:W4:Y:S01]  /*267a0*/  LDL.LU R102, [R1+0x5d0] ;  /* 0x0005d00001667983 */ /* 0x000f220000300800 */
[C---:B------:R-:W-:Y:S02]  /*267b0*/  SEL R207, R125.reuse, R207, !P1 ;  /* 0x000000cf7dcf7207 */ /* 0x040fe40004800000 */
[C---:B------:R-:W-:Y:S01]  /*267c0*/  SEL R208, R125.reuse, R208, !P1 ;  /* 0x000000d07dd07207 */ /* 0x040fe20004800000 */
[----:B------:R-:W4:Y:S01]  /*267d0*/  LDL.LU R101, [R1+0x5cc] ;  /* 0x0005cc0001657983 */ /* 0x000f220000300800 */
[C---:B------:R-:W-:Y:S02]  /*267e0*/  SEL R209, R125.reuse, R209, !P1 ;  /* 0x000000d17dd17207 */ /* 0x040fe40004800000 */
[C---:B------:R-:W-:Y:S01]  /*267f0*/  SEL R210, R125.reuse, R210, !P1 ;  /* 0x000000d27dd27207 */ /* 0x040fe20004800000 */
[----:B------:R-:W4:Y:S01]  /*26800*/  LDL.LU R100, [R1+0x5c8] ;  /* 0x0005c80001647983 */ /* 0x000f220000300800 */
        /* <DEDUP_REMOVED lines=44> */
[----:B------:R-:W-:Y:S01]  /*26ad0*/  SEL R125, R125, R7, !P1 ;  /* 0x000000077d7d7207 */ /* 0x000fe20004800000 */
[----:B------:R-:W-:Y:S02]  /*26ae0*/  IMAD R7, R99, UR9, RZ ;  /* 0x0000000963077c24 */ /* 0x000fe4000f8e02ff */
[----:B------:R-:W4:Y:S01]  /*26af0*/  LDL.LU R99, [R1+0x5c4] ;  /* 0x0005c40001637983 */ /* 0x000f220000300800 */
[----:B------:R-:W-:Y:S02]  /*26b00*/  IMAD R6, R98, UR9, RZ ;  /* 0x0000000962067c24 */ /* 0x000fe4000f8e02ff */
[----:B------:R-:W-:Y:S01]  /*26b10*/  IMAD R5, R97, UR9, RZ ;  /* 0x0000000961057c24 */ /* 0x000fe2000f8e02ff */
[----:B------:R-:W4:Y:S01]  /*26b20*/  LDL.LU R98, [R1+0x5c0] ;  /* 0x0005c00001627983 */ /* 0x000f220000300800 */
[----:B------:R-:W-:-:S03]  /*26b30*/  IMAD R4, R96, UR9, RZ ;  /* 0x0000000960047c24 */ /* 0x000fc6000f8e02ff */
        /* <DEDUP_REMOVED lines=15> */
[----:B0-----:R-:W4:Y:S01]  /*26c30*/  LDL.LU R3, [R1+0x580] ;  /* 0x0005800001037983 */ /* 0x001f220000300800 */
[----:B--2---:R-:W-:-:S05]  /*26c40*/  IMAD R0, R0, UR9, RZ ;  /* 0x0000000900007c24 */ /* 0x004fca000f8e02ff */
[----:B------:R3:W-:Y:S02]  /*26c50*/  STL [R1+0xb4], R0 ;  /* 0x0000b40001007387 */ /* 0x0007e40000100800 */
[----:B---3--:R-:W-:-:S05]  /*26c60*/  IMAD R0, R2, UR9, RZ ;  /* 0x0000000902007c24 */ /* 0x008fca000f8e02ff */
[----:B------:R0:W-:Y:S01]  /*26c70*/  STL [R1+0xbc], R0 ;  /* 0x0000bc0001007387 */ /* 0x0001e20000100800 */
[----:B----4-:R-:W-:Y:S02]  /*26c80*/  IMAD R2, R110, UR9, RZ ;  /* 0x000000096e027c24 */ /* 0x010fe4000f8e02ff */
[----:B------:R-:W-:-:S03]  /*26c90*/  IMAD R109, R109, UR9, RZ ;  /* 0x000000096d6d7c24 */ /* 0x000fc6000f8e02ff */
[----:B------:R1:W-:Y:S01]  /*26ca0*/  STL [R1+0xcc], R2 ;  /* 0x0000cc0201007387 */ /* 0x0003e20000100800 */
[----:B0-----:R-:W-:-:S03]  /*26cb0*/  IMAD R0, R108, UR9, RZ ;  /* 0x000000096c007c24 */ /* 0x001fc6000f8e02ff */
[----:B------:R-:W-:Y:S04]  /*26cc0*/  STL [R1+0xd4], R109 ;  /* 0x0000d46d01007387 */ /* 0x000fe80000100800 */
[----:B------:R0:W-:Y:S01]  /*26cd0*/  STL [R1+0xe4], R0 ;  /* 0x0000e40001007387 */ /* 0x0001e20000100800 */
[----:B-1----:R-:W-:Y:S02]  /*26ce0*/  IMAD R2, R107, UR9, RZ ;  /* 0x000000096b027c24 */ /* 0x002fe4000f8e02ff */
[----:B------:R-:W-:-:S03]  /*26cf0*/  IMAD R106, R106, UR9, RZ ;  /* 0x000000096a6a7c24 */ /* 0x000fc6000f8e02ff */
        /* <DEDUP_REMOVED lines=12> */
[----:B------:R1:W-:Y:S04]  /*26dc0*/  STL [R1+0x13c], R2 ;  /* 0x00013c0201007387 */ /* 0x0003e80000100800 */
[----:B------:R-:W-:Y:S01]  /*26dd0*/  STL [R1+0x14c], R100 ;  /* 0x00014c6401007387 */ /* 0x000fe20000100800 */
[----:B0-----:R-:W-:Y:S02]  /*26de0*/  IMAD R0, R99, UR9, RZ ;  /* 0x0000000963007c24 */ /* 0x001fe4000f8e02ff */
[----:B-1----:R-:W-:-:S03]  /*26df0*/  IMAD R2, R98, UR9, RZ ;  /* 0x0000000962027c24 */ /* 0x002fc6000f8e02ff */
[----:B------:R0:W-:Y:S01]  /*26e00*/  STL [R1+0x154], R0 ;  /* 0x0001540001007387 */ /* 0x0001e20000100800 */
[----:B------:R-:W-:-:S03]  /*26e10*/  IMAD R97, R97, UR9, RZ ;  /* 0x0000000961617c24 */ /* 0x000fc6000f8e02ff */
[----:B------:R1:W-:Y:S01]  /*26e20*/  STL [R1+0x164], R2 ;  /* 0x0001640201007387 */ /* 0x0003e20000100800 */
[----:B0-----:R-:W-:-:S03]  /*26e30*/  IMAD R0, R96, UR9, RZ ;  /* 0x0000000960007c24 */ /* 0x001fc6000f8e02ff */
[----:B------:R-:W-:Y:S01]  /*26e40*/  STL [R1+0x170], R97 ;  /* 0x0001706101007387 */ /* 0x000fe20000100800 */
[----:B-1----:R-:W-:-:S03]  /*26e50*/  IMAD R2, R95, UR9, RZ ;  /* 0x000000095f027c24 */ /* 0x002fc6000f8e02ff */
[----:B------:R0:W-:Y:S01]  /*26e60*/  STL [R1+0x17c], R0 ;  /* 0x00017c0001007387 */ /* 0x0001e20000100800 */
[----:B------:R-:W-:-:S03]  /*26e70*/  IMAD R94, R94, UR9, RZ ;  /* 0x000000095e5e7c24 */ /* 0x000fc6000f8e02ff */
[----:B------:R1:W-:Y:S01]  /*26e80*/  STL [R1+0x188], R2 ;  /* 0x0001880201007387 */ /* 0x0003e20000100800 */
[----:B0-----:R-:W-:-:S03]  /*26e90*/  IMAD R0, R93, UR9, RZ ;  /* 0x000000095d007c24 */ /* 0x001fc6000f8e02ff */
[----:B------:R-:W-:Y:S01]  /*26ea0*/  STL [R1+0x194], R94 ;  /* 0x0001945e01007387 */ /* 0x000fe20000100800 */
[----:B------:R-:W-:Y:S02]  /*26eb0*/  IMAD R91, R91, UR9, RZ ;  /* 0x000000095b5b7c24 */ /* 0x000fe4000f8e02ff */
[----:B-1----:R-:W-:Y:S01]  /*26ec0*/  IMAD R2, R92, UR9, RZ ;  /* 0x000000095c027c24 */ /* 0x002fe2000f8e02ff */
[----:B------:R0:W-:Y:S04]  /*26ed0*/  STL [R1+0x1a4], R0 ;  /* 0x0001a40001007387 */ /* 0x0001e80000100800 */
        /* <DEDUP_REMOVED lines=15> */
[----:B-1----:R-:W-:-:S03]  /*26fd0*/  IMAD R2, R252, UR9, RZ ;  /* 0x00000009fc027c24 */ /* 0x002fc6000f8e02ff */
[----:B------:R0:W-:Y:S01]  /*26fe0*/  STL [R1+0x214], R0 ;  /* 0x0002140001007387 */ /* 0x0001e20000100800 */
[----:B------:R-:W-:-:S03]  /*26ff0*/  IMAD R3, R3, UR9, RZ ;  /* 0x0000000903037c24 */ /* 0x000fc6000f8e02ff */
        /* <DEDUP_REMOVED lines=68> */
[----:B-1----:R-:W-:Y:S02]  /*27440*/  IMAD R2, R95, UR9, RZ ;  /* 0x000000095f027c24 */ /* 0x002fe4000f8e02ff */
        /* <DEDUP_REMOVED lines=433> */
[----:B----4-:R-:W-:-:S05]  /*28f60*/  IMAD R2, R110, UR9, RZ ;  /* 0x000000096e027c24 */ /* 0x010fca000f8e02ff */
[----:B------:R1:W-:Y:S01]  /*28f70*/  STL [R1+0x160], R2 ;  /* 0x0001600201007387 */ /* 0x0003e20000100800 */
[----:B0-----:R-:W-:Y:S02]  /*28f80*/  IMAD R0, R109, UR9, RZ ;  /* 0x000000096d007c24 */ /* 0x001fe4000f8e02ff */
[----:B------:R-:W-:-:S03]  /*28f90*/  IMAD R108, R108, UR9, RZ ;  /* 0x000000096c6c7c24 */ /* 0x000fc6000f8e02ff */
[----:B------:R0:W-:Y:S01]  /*28fa0*/  STL [R1+0x15c], R0 ;  /* 0x00015c0001007387 */ /* 0x0001e20000100800 */
[----:B-1----:R-:W-:-:S03]  /*28fb0*/  IMAD R2, R107, UR9, RZ ;  /* 0x000000096b027c24 */ /* 0x002fc6000f8e02ff */
[----:B------:R-:W-:Y:S01]  /*28fc0*/  STL [R1+0x158], R108 ;  /* 0x0001586c01007387 */ /* 0x000fe20000100800 */
[----:B------:R-:W-:Y:S02]  /*28fd0*/  IMAD R105, R105, UR9, RZ ;  /* 0x0000000969697c24 */ /* 0x000fe4000f8e02ff */
[----:B0-----:R-:W-:Y:S01]  /*28fe0*/  IMAD R0, R106, UR9, RZ ;  /* 0x000000096a007c24 */ /* 0x001fe2000f8e02ff */
[----:B------:R0:W-:Y:S04]  /*28ff0*/  STL [R1+0x150], R2 ;  /* 0x0001500201007387 */ /* 0x0001e80000100800 */
[----:B------:R1:W-:Y:S01]  /*29000*/  STL [R1+0x148], R0 ;  /* 0x0001480001007387 */ /* 0x0003e20000100800 */
[----:B0-----:R-:W-:-:S03]  /*29010*/  IMAD R2, R104, UR9, RZ ;  /* 0x0000000968027c24 */ /* 0x001fc6000f8e02ff */
[----:B------:R-:W-:Y:S01]  /*29020*/  STL [R1+0x144], R105 ;  /* 0x0001446901007387 */ /* 0x000fe20000100800 */
[----:B-1----:R-:W-:-:S03]  /*29030*/  IMAD R0, R103, UR9, RZ ;  /* 0x0000000967007c24 */ /* 0x002fc6000f8e02ff */
[----:B------:R0:W-:Y:S01]  /*29040*/  STL [R1+0x140], R2 ;  /* 0x0001400201007387 */ /* 0x0001e20000100800 */
[----:B------:R-:W-:-:S03]  /*29050*/  IMAD R102, R102, UR9, RZ ;  /* 0x0000000966667c24 */ /* 0x000fc6000f8e02ff */
[----:B------:R1:W-:Y:S01]  /*29060*/  STL [R1+0x138], R0 ;  /* 0x0001380001007387 */ /* 0x0003e20000100800 */
[----:B------:R-:W-:Y:S02]  /*29070*/  IMAD R99, R99, UR9, RZ ;  /* 0x0000000963637c24 */ /* 0x000fe4000f8e02ff */
[----:B0-----:R-:W-:Y:S01]  /*29080*/  IMAD R2, R101, UR9, RZ ;  /* 0x0000000965027c24 */ /* 0x001fe2000f8e02ff */
[----:B------:R-:W-:Y:S01]  /*29090*/  STL [R1+0x134], R102 ;  /* 0x0001346601007387 */ /* 0x000fe20000100800 */
[----:B-1----:R-:W-:-:S03]  /*290a0*/  IMAD R0, R100, UR9, RZ ;  /* 0x0000000964007c24 */ /* 0x002fc6000f8e02ff */
[----:B------:R0:W-:Y:S04]  /*290b0*/  STL [R1+0x12c], R2 ;  /* 0x00012c0201007387 */ /* 0x0001e80000100800 */
        /* <DEDUP_REMOVED lines=23> */
[----:B------:R0:W-:Y:S01]  /*29230*/  STL [R1+0xe8], R2 ;  /* 0x0000e80201007387 */ /* 0x0001e20000100800 */
[----:B------:R-:W-:-:S03]  /*29240*/  IMAD R84, R84, UR9, RZ ;  /* 0x0000000954547c24 */ /* 0x000fc6000f8e02ff */
[----:B------:R1:W-:Y:S01]  /*29250*/  STL [R1+0xe0], R0 ;  /* 0x0000e00001007387 */ /* 0x0003e20000100800 */
[----:B0-----:R-:W-:-:S03]  /*29260*/  IMAD R2, R86, UR9, RZ ;  /* 0x0000000956027c24 */ /* 0x001fc6000f8e02ff */
[----:B------:R-:W-:Y:S01]  /*29270*/  STL [R1+0xdc], R87 ;  /* 0x0000dc5701007387 */ /* 0x000fe20000100800 */
[----:B-1----:R-:W-:-:S03]  /*29280*/  IMAD R0, R85, UR9, RZ ;  /* 0x0000000955007c24 */ /* 0x002fc6000f8e02ff */
[----:B------:R0:W-:Y:S04]  /*29290*/  STL [R1+0xd8], R2 ;  /* 0x0000d80201007387 */ /* 0x0001e80000100800 */
[----:B------:R1:W-:Y:S01]  /*292a0*/  STL [R1+0xd0], R0 ;  /* 0x0000d00001007387 */ /* 0x0003e20000100800 */
[----:B0-----:R-:W-:-:S03]  /*292b0*/  IMAD R2, R252, UR9, RZ ;  /* 0x00000009fc027c24 */ /* 0x001fc6000f8e02ff */
[----:B------:R0:W-:Y:S01]  /*292c0*/  STL [R1+0xc8], R84 ;  /* 0x0000c85401007387 */ /* 0x0001e20000100800 */
[----:B-1----:R-:W-:-:S03]  /*292d0*/  IMAD R0, R3, UR9, RZ ;  /* 0x0000000903007c24 */ /* 0x002fc6000f8e02ff */
[----:B------:R-:W2:Y:S04]  /*292e0*/  LDL.LU R110, [R1+0xb8] ;  /* 0x0000b800016e7983 */ /* 0x000ea80000300800 */
[----:B------:R-:W-:Y:S04]  /*292f0*/  STL [R1+0xc4], R2 ;  /* 0x0000c40201007387 */ /* 0x000fe80000100800 */
        /* <DEDUP_REMOVED lines=27> */
[----:B------:R-:W4:Y:S04]  /*294b0*/  LDL.LU R252, [R1+0x1c] ;  /* 0x00001c0001fc7983 */ /* 0x000f280000300800 */
[----:B------:R-:W4:Y:S04]  /*294c0*/  LDL.LU R3, [R1+0x14] ;  /* 0x0000140001037983 */ /* 0x000f280000300800 */
[----:B-1----:R-:W4:Y:S04]  /*294d0*/  LDL.LU R0, [R1+0x10] ;  /* 0x0000100001007983 */ /* 0x002f280000300800 */
[----:B------:R-:W4:Y:S01]  /*294e0*/  LDL.LU R2, [R1+0x8] ;  /* 0x0000080001027983 */ /* 0x000f220000300800 */
[----:B--2---:R-:W-:-:S05]  /*294f0*/  IMAD R110, R110, UR9, RZ ;  /* 0x000000096e6e7c24 */ /* 0x004fca000f8e02ff */
[----:B------:R0:W-:Y:S01]  /*29500*/  STL [R1+0xb8], R110 ;  /* 0x0000b86e01007387 */ /* 0x0001e20000100800 */
[----:B---3--:R-:W-:-:S03]  /*29510*/  IMAD R109, R109, UR9, RZ ;  /* 0x000000096d6d7c24 */ /* 0x008fc6000f8e02ff */
[----:B0-----:R-:W2:Y:S01]  /*29520*/  LDL.LU R110, [R1+0x1dd8] ;  /* 0x001dd800016e7983 */ /* 0x001ea20000300800 */
[----:B----4-:R-:W-:-:S03]  /*29530*/  IMAD R108, R108, UR9, RZ ;  /* 0x000000096c6c7c24 */ /* 0x010fc6000f8e02ff */
[----:B------:R0:W-:Y:S01]  /*29540*/  STL [R1+0xb0], R109 ;  /* 0x0000b06d01007387 */ /* 0x0001e20000100800 */
[----:B------:R-:W-:Y:S02]  /*29550*/  IMAD R107, R107, UR9, RZ ;  /* 0x000000096b6b7c24 */ /* 0x000fe4000f8e02ff */
[----:B------:R-:W-:Y:S01]  /*29560*/  IMAD R106, R106, UR9, RZ ;  /* 0x000000096a6a7c24 */ /* 0x000fe2000f8e02ff */
[----:B0-----:R-:W3:Y:S01]  /*29570*/  LDL.LU R109, [R1+0x1dd4] ;  /* 0x001dd400016d7983 */ /* 0x001ee20000300800 */
[----:B------:R-:W-:-:S03]  /*29580*/  IMAD R105, R105, UR9, RZ ;  /* 0x0000000969697c24 */ /* 0x000fc6000f8e02ff */
[----:B------:R0:W-:Y:S01]  /*29590*/  STL [R1+0xac], R108 ;  /* 0x0000ac6c01007387 */ /* 0x0001e20000100800 */
[----:B------:R-:W-:Y:S02]  /*295a0*/  IMAD R104, R104, UR9, RZ ;  /* 0x0000000968687c24 */ /* 0x000fe4000f8e02ff */
[----:B------:R-:W-:Y:S01]  /*295b0*/  IMAD R103, R103, UR9, RZ ;  /* 0x0000000967677c24 */ /* 0x000fe2000f8e02ff */
[----:B0-----:R-:W4:Y:S04]  /*295c0*/  LDL.LU R108, [R1+0x1dd0] ;  /* 0x001dd000016c7983 */ /* 0x001f280000300800 */
[----:B------:R0:W-:Y:S01]  /*295d0*/  STL [R1+0xa8], R107 ;  /* 0x0000a86b01007387 */ /* 0x0001e20000100800 */
[----:B------:R-:W-:Y:S02]  /*295e0*/  IMAD R102, R102, UR9, RZ ;  /* 0x0000000966667c24 */ /* 0x000fe4000f8e02ff */
[----:B------:R-:W-:Y:S01]  /*295f0*/  IMAD R101, R101, UR9, RZ ;  /* 0x0000000965657c24 */ /* 0x000fe2000f8e02ff */
[----:B0-----:R-:W2:Y:S04]  /*29600*/  LDL.LU R107, [R1+0x1dcc] ;  /* 0x001dcc00016b7983 */ /* 0x001ea80000300800 */
[----:B------:R0:W-:Y:S01]  /*29610*/  STL [R1+0xa0], R106 ;  /* 0x0000a06a01007387 */ /* 0x0001e20000100800 */
[----:B------:R-:W-:-:S03]  /*29620*/  IMAD R100, R100, UR9, RZ ;  /* 0x0000000964647c24 */ /* 0x000fc6000f8e02ff */
[----:B0-----:R-:W3:Y:S04]  /*29630*/  LDL.LU R106, [R1+0x1dc8] ;  /* 0x001dc800016a7983 */ /* 0x001ee80000300800 */
[----:B------:R0:W-:Y:S01]  /*29640*/  STL [R1+0x9c], R105 ;  /* 0x00009c6901007387 */ /* 0x0001e20000100800 */
[----:B------:R-:W-:-:S03]  /*29650*/  IMAD R99, R99, UR9, RZ ;  /* 0x0000000963637c24 */ /* 0x000fc6000f8e02ff */
[----:B0-----:R-:W4:Y:S04]  /*29660*/  LDL.LU R105, [R1+0x1dc4] ;  /* 0x001dc40001697983 */ /* 0x001f280000300800 */
[----:B------:R0:W-:Y:S01]  /*29670*/  STL [R1+0x94], R104 ;  /* 0x0000946801007387 */ /* 0x0001e20000100800 */
[----:B------:R-:W-:-:S03]  /*29680*/  IMAD R98, R98, UR9, RZ ;  /* 0x0000000962627c24 */ /* 0x000fc6000f8e02ff */
        /* <DEDUP_REMOVED lines=49> */
[----:B------:R0:W-:Y:S04]  /*299a0*/  STL [R1+0x30], R87 ;  /* 0x0000305701007387 */ /* 0x0001e80000100800 */
[----:B0-----:R-:W4:Y:S04]  /*299b0*/  LDL.LU R87, [R1+0x1d7c] ;  /* 0x001d7c0001577983 */ /* 0x001f280000300800 */
[----:B------:R0:W-:Y:S04]  /*299c0*/  STL [R1+0x2c], R86 ;  /* 0x00002c5601007387 */ /* 0x0001e80000100800 */
[----:B0-----:R-:W2:Y:S04]  /*299d0*/  LDL.LU R86, [R1+0x1d78] ;  /* 0x001d780001567983 */ /* 0x001ea80000300800 */
[----:B------:R0:W-:Y:S04]  /*299e0*/  STL [R1+0x28], R85 ;  /* 0x0000285501007387 */ /* 0x0001e80000100800 */
[----:B0-----:R-:W3:Y:S04]  /*299f0*/  LDL.LU R85, [R1+0x1d74] ;  /* 0x001d740001557983 */ /* 0x001ee80000300800 */
[----:B------:R0:W-:Y:S04]  /*29a00*/  STL [R1+0x20], R84 ;  /* 0x0000205401007387 */ /* 0x0001e80000100800 */
[----:B0-----:R-:W4:Y:S04]  /*29a10*/  LDL.LU R84, [R1+0x1d70] ;  /* 0x001d700001547983 */ /* 0x001f280000300800 */
[----:B------:R0:W-:Y:S04]  /*29a20*/  STL [R1+0x1c], R252 ;  /* 0x00001cfc01007387 */ /* 0x0001e80000100800 */
[----:B0-----:R-:W2:Y:S04]  /*29a30*/  LDL.LU R252, [R1+0x1d6c] ;  /* 0x001d6c0001fc7983 */ /* 0x001ea80000300800 */
[----:B------:R0:W-:Y:S04]  /*29a40*/  STL [R1+0x14], R3 ;  /* 0x0000140301007387 */ /* 0x0001e80000100800 */
[----:B0-----:R-:W3:Y:S01]  /*29a50*/  LDL.LU R3, [R1+0x1d68] ;  /* 0x001d680001037983 */ /* 0x001ee20000300800 */
[----:B------:R-:W-:-:S05]  /*29a60*/  IMAD R0, R0, UR9, RZ ;  /* 0x0000000900007c24 */ /* 0x000fca000f8e02ff */
[----:B------:R3:W-:Y:S02]  /*29a70*/  STL [R1+0x10], R0 ;  /* 0x0000100001007387 */ /* 0x0007e40000100800 */
[----:B---3--:R-:W-:Y:S02]  /*29a80*/  IMAD R0, R3, UR9, RZ ;  /* 0x0000000903007c24 */ /* 0x008fe4000f8e02ff */
[----:B------:R-:W3:Y:S01]  /*29a90*/  LDL.LU R3, [R1+0x1d64] ;  /* 0x001d640001037983 */ /* 0x000ee20000300800 */
[----:B------:R-:W-:-:S05]  /*29aa0*/  IMAD R2, R2, UR9, RZ ;  /* 0x0000000902027c24 */ /* 0x000fca000f8e02ff */
[----:B------:R3:W-:Y:S02]  /*29ab0*/  STL [R1+0x8], R2 ;  /* 0x0000080201007387 */ /* 0x0007e40000100800 */
[----:B---3--:R-:W-:-:S05]  /*29ac0*/  IADD3 R2, P0, R79, R3, RZ ;  /* 0x000000034f027210 */ /* 0x008fca0007f1e0ff */
[----:B------:R0:W-:Y:S02]  /*29ad0*/  STL [R1+0x938], R2 ;  /* 0x0009380201007387 */ /* 0x0001e40000100800 */
[----:B0-----:R-:W-:-:S05]  /*29ae0*/  IADD3 R2, P6, R78, R3, RZ ;  /* 0x000000034e027210 */ /* 0x001fca0007fde0ff */
        /* <DEDUP_REMOVED lines=10> */
[----:B------:R0:W-:Y:S04]  /*29b90*/  STL [R1+0x968], R2 ;  /* 0x0009680201007387 */ /* 0x0001e80000100800 */
[----:B0-----:R-:W3:Y:S01]  /*29ba0*/  LDL.LU R2, [R1+0x1d60] ;  /* 0x001d600001027983 */ /* 0x001ee20000300800 */
        /* <DEDUP_REMOVED lines=12> */
[----:B------:R-:W-:Y:S01]  /*29c70*/  IMAD R8, R8, UR9, RZ ;  /* 0x0000000908087c24 */ /* 0x000fe2000f8e02ff */
[-C--:B---3--:R-:W-:Y:S02]  /*29c80*/  LEA.HI.X.SX32 R79, R79, R2.reuse, 0x1, P0 ;  /* 0x000000024f4f7211 */ /* 0x088fe400000f0eff */
[----:B------:R-:W-:-:S03]  /*29c90*/  LEA.HI.X.SX32 R78, R78, R2, 0x1, P6 ;  /* 0x000000024e4e7211 */ /* 0x000fc600030f0eff */
[----:B------:R0:W-:Y:S01]  /*29ca0*/  STL [R1+0x934], R79 ;  /* 0x0009344f01007387 */ /* 0x0001e20000100800 */
[----:B------:R-:W-:Y:S02]  /*29cb0*/  LEA.HI.X.SX32 R76, R76, R2, 0x1, P4 ;  /* 0x000000024c4c7211 */ /* 0x000fe400020f0eff */
[----:B0-----:R-:W-:-:S05]  /*29cc0*/  IADD3 R79, P0, R72, R3, RZ ;  /* 0x00000003484f7210 */ /* 0x001fca0007f1e0ff */
[----:B------:R0:W-:Y:S04]  /*29cd0*/  STL [R1+0x970], R79 ;  /* 0x0009704f01007387 */ /* 0x0001e80000100800 */
[----:B------:R1:W-:Y:S01]  /*29ce0*/  STL [R1+0x93c], R78 ;  /* 0x00093c4e01007387 */ /* 0x0003e20000100800 */
[-C--:B0-----:R-:W-:Y:S02]  /*29cf0*/  IADD3 R79, P6, R71, R3.reuse, RZ ;  /* 0x00000003474f7210 */ /* 0x081fe40007fde0ff */
[----:B-1----:R-:W-:Y:S02]  /*29d00*/  LEA.HI.X.SX32 R78, R77, R2, 0x1, P5 ;  /* 0x000000024d4e7211 */ /* 0x002fe400028f0eff */
[-C--:B------:R-:W-:Y:S01]  /*29d10*/  IADD3 R77, P5, R70, R3.reuse, RZ ;  /* 0x00000003464d7210 */ /* 0x080fe20007fbe0ff */
[----:B------:R-:W-:Y:S04]  /*29d20*/  STL [R1+0x978], R79 ;  /* 0x0009784f01007387 */ /* 0x000fe80000100800 */
[----:B------:R0:W-:Y:S04]  /*29d30*/  STL [R1+0x944], R78 ;  /* 0x0009444e01007387 */ /* 0x0001e80000100800 */
[----:B------:R1:W-:Y:S04]  /*29d40*/  STL [R1+0x980], R77 ;  /* 0x0009804d01007387 */ /* 0x0003e80000100800 */
[----:B------:R3:W-:Y:S01]  /*29d50*/  STL [R1+0x94c], R76 ;  /* 0x00094c4c01007387 */ /* 0x0007e20000100800 */
[----:B0-----:R-:W-:-:S02]  /*29d60*/  IADD3 R78, P4, R69, R3, RZ ;  /* 0x00000003454e7210 */ /* 0x001fc40007f9e0ff */
[-C--:B-1----:R-:W-:Y:S02]  /*29d70*/  LEA.HI.X.SX32 R77, R75, R2.reuse, 0x1, P3 ;  /* 0x000000024b4d7211 */ /* 0x082fe400018f0eff */
[-C--:B------:R-:W-:Y:S02]  /*29d80*/  LEA.HI.X.SX32 R75, R74, R2.reuse, 0x1, P2 ;  /* 0x000000024a4b7211 */ /* 0x080fe400010f0eff */
[-C--:B---3--:R-:W-:Y:S01]  /*29d90*/  IADD3 R76, P3, R68, R3.reuse, RZ ;  /* 0x00000003444c7210 */ /* 0x088fe20007f7e0ff */
[----:B------:R-:W-:Y:S01]  /*29da0*/  STL [R1+0x988], R78 ;  /* 0x0009884e01007387 */ /* 0x000fe20000100800 */
[-C--:B------:R-:W-:Y:S02]  /*29db0*/  IADD3 R74, P2, R67, R3.reuse, RZ ;  /* 0x00000003434a7210 */ /* 0x080fe40007f5e0ff */
[----:B------:R-:W-:Y:S01]  /*29dc0*/  LEA.HI.X.SX32 R73, R73, R2, 0x1, P1 ;  /* 0x0000000249497211 */ /* 0x000fe200008f0eff */
[----:B------:R-:W-:Y:S04]  /*29dd0*/  STL [R1+0x954], R77 ;  /* 0x0009544d01007387 */ /* 0x000fe80000100800 */
        /* <DEDUP_REMOVED lines=198> */
[----:B------:R-:W-:Y:S02]  /*2aa40*/  LEA.HI.X.SX32 R24, R23, R2, 0x1, P0 ;  /* 0x0000000217187211 */ /* 0x000fe400000f0eff */
[-C--:B---3--:R-:W-:Y:S01]  /*2aa50*/  IADD3 R25, P1, R17, R3.reuse, RZ ;  /* 0x0000000311197210 */ /* 0x088fe20007f3e0ff */
[----:B------:R-:W-:Y:S01]  /*2aa60*/  STL [R1+0xb20], R27 ;  /* 0x000b201b01007387 */ /* 0x000fe20000100800 */
[----:B------:R-:W-:-:S03]  /*2aa70*/  IADD3 R23, P0, R16, R3, RZ ;  /* 0x0000000310177210 */ /* 0x000fc60007f1e0ff */
[----:B------:R-:W-:Y:S01]  /*2aa80*/  STL [R1+0xaec], R26 ;  /* 0x000aec1a01007387 */ /* 0x000fe20000100800 */
[----:B------:R-:W-:-:S03]  /*2aa90*/  LEA.HI.X.SX32 R22, R22, R2, 0x1, P6 ;  /* 0x0000000216167211 */ /* 0x000fc600030f0eff */
[----:B------:R-:W-:Y:S04]  /*2aaa0*/  STL [R1+0xb28], R25 ;  /* 0x000b281901007387 */ /* 0x000fe80000100800 */
[----:B------:R0:W-:Y:S04]  /*2aab0*/  STL [R1+0xaf4], R24 ;  /* 0x000af41801007387 */ /* 0x0001e80000100800 */
[----:B------:R1:W-:Y:S01]  /*2aac0*/  STL [R1+0xb30], R23 ;  /* 0x000b301701007387 */ /* 0x0003e20000100800 */
[----:B0-----:R-:W-:-:S03]  /*2aad0*/  IADD3 R24, P6, R15, R3, RZ ;  /* 0x000000030f187210 */ /* 0x001fc60007fde0ff */
[----:B------:R0:W-:Y:S01]  /*2aae0*/  STL [R1+0xafc], R22 ;  /* 0x000afc1601007387 */ /* 0x0001e20000100800 */
[----:B-1----:R-:W-:-:S03]  /*2aaf0*/  LEA.HI.X.SX32 R23, R21, R2, 0x1, P5 ;  /* 0x0000000215177211 */ /* 0x002fc600028f0eff */
[----:B------:R-:W-:Y:S01]  /*2ab00*/  STL [R1+0xb38], R24 ;  /* 0x000b381801007387 */ /* 0x000fe20000100800 */
[----:B------:R-:W-:-:S03]  /*2ab10*/  LEA.HI.X.SX32 R21, R20, R2, 0x1, P4 ;  /* 0x0000000214157211 */ /* 0x000fc600020f0eff */
[----:B------:R-:W-:Y:S01]  /*2ab20*/  STL [R1+0xb04], R23 ;  /* 0x000b041701007387 */ /* 0x000fe20000100800 */
[----:B0-----:R-:W-:-:S03]  /*2ab30*/  IADD3 R22, P5, R14, R3, RZ ;  /* 0x000000030e167210 */ /* 0x001fc60007fbe0ff */
[----:B------:R-:W3:Y:S01]  /*2ab40*/  LDL.LU R79, [R1] ;  /* 0x00000000014f7983 */ /* 0x000ee20000300800 */
[----:B------:R-:W-:-:S03]  /*2ab50*/  IADD3 R20, P4, R13, R3, RZ ;  /* 0x000000030d147210 */ /* 0x000fc60007f9e0ff */
[----:B------:R-:W-:Y:S01]  /*2ab60*/  STL [R1+0xb40], R22 ;  /* 0x000b401601007387 */ /* 0x000fe20000100800 */
[----:B------:R-:W-:-:S03]  /*2ab70*/  LEA.HI.X.SX32 R19, R19, R2, 0x1, P3 ;  /* 0x0000000213137211 */ /* 0x000fc600018f0eff */
[----:B------:R-:W-:Y:S04]  /*2ab80*/  STL [R1+0xb0c], R21 ;  /* 0x000b0c1501007387 */ /* 0x000fe80000100800 */
[----:B------:R-:W4:Y:S04]  /*2ab90*/  LDL.LU R65, [R1+0xc] ;  /* 0x00000c0001417983 */ /* 0x000f280000300800 */
[----:B------:R0:W-:Y:S04]  /*2aba0*/  STL [R1+0xb48], R20 ;  /* 0x000b481401007387 */ /* 0x0001e80000100800 */
[----:B------:R1:W-:Y:S04]  /*2abb0*/  STL [R1+0xb14], R19 ;  /* 0x000b141301007387 */ /* 0x0003e80000100800 */
[----:B------:R-:W2:Y:S01]  /*2abc0*/  LDL.LU R66, [R1+0x18] ;  /* 0x0000180001427983 */ /* 0x000ea20000300800 */
[----:B0-----:R-:W-:-:S02]  /*2abd0*/  IADD3 R20, P3, R12, R3, RZ ;  /* 0x000000030c147210 */ /* 0x001fc40007f7e0ff */
[----:B-1----:R-:W-:-:S03]  /*2abe0*/  LEA.HI.X.SX32 R19, R18, R2, 0x1, P2 ;  /* 0x0000000212137211 */ /* 0x002fc600010f0eff */
[----:B------:R-:W-:Y:S01]  /*2abf0*/  STL [R1+0xb50], R20 ;  /* 0x000b501401007387 */ /* 0x000fe20000100800 */
[-C--:B------:R-:W-:Y:S02]  /*2ac00*/  IADD3 R18, P2, R11, R3.reuse, RZ ;  /* 0x000000030b127210 */ /* 0x080fe40007f5e0ff */
[----:B------:R-:W-:Y:S01]  /*2ac10*/  LEA.HI.X.SX32 R17, R17, R2, 0x1, P1 ;  /* 0x0000000211117211 */ /* 0x000fe200008f0eff */
[----:B------:R-:W-:Y:S04]  /*2ac20*/  STL [R1+0xb1c], R19 ;  /* 0x000b1c1301007387 */ /* 0x000fe80000100800 */
[----:B------:R-:W2:Y:S04]  /*2ac30*/  LDL.LU R67, [R1+0x24] ;  /* 0x0000240001437983 */ /* 0x000ea80000300800 */
[----:B------:R0:W-:Y:S04]  /*2ac40*/  STL [R1+0xb58], R18 ;  /* 0x000b581201007387 */ /* 0x0001e80000100800 */
[----:B------:R1:W-:Y:S04]  /*2ac50*/  STL [R1+0xb24], R17 ;  /* 0x000b241101007387 */ /* 0x0003e80000100800 */
[----:B------:R-:W2:Y:S01]  /*2ac60*/  LDL.LU R68, [R1+0x34] ;  /* 0x0000340001447983 */ /* 0x000ea20000300800 */
[----:B0-----:R-:W-:-:S02]  /*2ac70*/  IADD3 R18, P1, R10, R3, RZ ;  /* 0x000000030a127210 */ /* 0x001fc40007f3e0ff */
[----:B-1----:R-:W-:-:S03]  /*2ac80*/  LEA.HI.X.SX32 R17, R16, R2, 0x1, P0 ;  /* 0x0000000210117211 */ /* 0x002fc600000f0eff */
[----:B------:R-:W-:Y:S01]  /*2ac90*/  STL [R1+0xb60], R18 ;  /* 0x000b601201007387 */ /* 0x000fe20000100800 */
[----:B------:R-:W-:-:S03]  /*2aca0*/  IADD3 R16, P0, R9, R3, RZ ;  /* 0x0000000309107210 */ /* 0x000fc60007f1e0ff */
[----:B------:R-:W-:Y:S01]  /*2acb0*/  STL [R1+0xb2c], R17 ;  /* 0x000b2c1101007387 */ /* 0x000fe20000100800 */
[----:B------:R-:W-:-:S03]  /*2acc0*/  LEA.HI.X.SX32 R15, R15, R2, 0x1, P6 ;  /* 0x000000020f0f7211 */ /* 0x000fc600030f0eff */
[----:B------:R-:W2:Y:S04]  /*2acd0*/  LDL.LU R69, [R1+0x3c] ;  /* 0x00003c0001457983 */ /* 0x000ea80000300800 */
[----:B------:R0:W-:Y:S04]  /*2ace0*/  STL [R1+0xb68], R16 ;  /* 0x000b681001007387 */ /* 0x0001e80000100800 */
[----:B------:R1:W-:Y:S04]  /*2acf0*/  STL [R1+0xb34], R15 ;  /* 0x000b340f01007387 */ /* 0x0003e80000100800 */
[----:B------:R-:W2:Y:S01]  /*2ad00*/  LDL.LU R70, [R1+0x4c] ;  /* 0x00004c0001467983 */ /* 0x000ea20000300800 */
[----:B0-----:R-:W-:-:S02]  /*2ad10*/  IADD3 R16, P6, R8, R3, RZ ;  /* 0x0000000308107210 */ /* 0x001fc40007fde0ff */
[----:B-1----:R-:W-:-:S03]  /*2ad20*/  LEA.HI.X.SX32 R15, R14, R2, 0x1, P5 ;  /* 0x000000020e0f7211 */ /* 0x002fc600028f0eff */
[----:B------:R-:W-:Y:S04]  /*2ad30*/  STL [R1+0xb70], R16 ;  /* 0x000b701001007387 */ /* 0x000fe80000100800 */
[----:B------:R-:W-:Y:S04]  /*2ad40*/  STL [R1+0xb3c], R15 ;  /* 0x000b3c0f01007387 */ /* 0x000fe80000100800 */
[----:B------:R-:W2:Y:S01]  /*2ad50*/  LDL.LU R71, [R1+0x58] ;  /* 0x0000580001477983 */ /* 0x000ea20000300800 */
[----:B------:R-:W-:Y:S02]  /*2ad60*/  IADD3 R14, P5, R7, R3, RZ ;  /* 0x00000003070e7210 */ /* 0x000fe40007fbe0ff */
[----:B------:R-:W-:-:S03]  /*2ad70*/  LEA.HI.X.SX32 R13, R13, R2, 0x1, P4 ;  /* 0x000000020d0d7211 */ /* 0x000fc600020f0eff */
[----:B------:R0:W-:Y:S04]  /*2ad80*/  STL [R1+0xb78], R14 ;  /* 0x000b780e01007387 */ /* 0x0001e80000100800 */
[----:B------:R1:W-:Y:S04]  /*2ad90*/  STL [R1+0xb44], R13 ;  /* 0x000b440d01007387 */ /* 0x0003e80000100800 */
[----:B------:R-:W2:Y:S01]  /*2ada0*/  LDL.LU R72, [R1+0x64] ;  /* 0x0000640001487983 */ /* 0x000ea20000300800 */
[----:B0-----:R-:W-:Y:S02]  /*2adb0*/  IADD3 R14, P4, R6, R3, RZ ;  /* 0x00000003060e7210 */ /* 0x001fe40007f9e0ff */
        /* <DEDUP_REMOVED lines=12> */
[----:B------:R-:W-:-:S03]  /*2ae80*/  LEA.HI.X.SX32 R9, R9, R2, 0x1, P0 ;  /* 0x0000000209097211 */ /* 0x000fc600000f0eff */
[----:B------:R-:W-:Y:S04]  /*2ae90*/  STL [R1+0xb5c], R11 ;  /* 0x000b5c0b01007387 */ /* 0x000fe80000100800 */
[----:B------:R-:W2:Y:S01]  /*2aea0*/  LDL.LU R75, [R1+0x8c] ;  /* 0x00008c00014b7983 */ /* 0x000ea20000300800 */
[-C--:B------:R-:W-:Y:S02]  /*2aeb0*/  LEA.HI.X.SX32 R7, R7, R2.reuse, 0x1, P5 ;  /* 0x0000000207077211 */ /* 0x080fe400028f0eff */
[----:B------:R-:W-:Y:S02]  /*2aec0*/  LEA.HI.X.SX32 R5, R5, R2, 0x1, P3 ;  /* 0x0000000205057211 */ /* 0x000fe400018f0eff */
[----:B---3--:R-:W-:-:S05]  /*2aed0*/  IADD3 R10, P1, R79, R3, RZ ;  /* 0x000000034f0a7210 */ /* 0x008fca0007f3e0ff */
[----:B------:R4:W-:Y:S04]  /*2aee0*/  STL [R1+0xb98], R10 ;  /* 0x000b980a01007387 */ /* 0x0009e80000100800 */
[----:B------:R0:W-:Y:S04]  /*2aef0*/  STL [R1+0xb64], R9 ;  /* 0x000b640901007387 */ /* 0x0001e80000100800 */
[----:B------:R-:W3:Y:S01]  /*2af00*/  LDL.LU R76, [R1+0x98] ;  /* 0x00009800014c7983 */ /* 0x000ee20000300800 */
[----:B----4-:R-:W-:Y:S02]  /*2af10*/  IADD3 R10, P0, R65, R3, RZ ;  /* 0x00000003410a7210 */ /* 0x010fe40007f1e0ff */
[----:B0-----:R-:W-:-:S03]  /*2af20*/  LEA.HI.X.SX32 R9, R8, R2, 0x1, P6 ;  /* 0x0000000208097211 */ /* 0x001fc600030f0eff */
[----:B------:R-:W-:Y:S01]  /*2af30*/  STL [R1+0xba0], R10 ;  /* 0x000ba00a01007387 */ /* 0x000fe20000100800 */
[----:B--2---:R-:W-:-:S03]  /*2af40*/  IADD3 R8, P6, R66, R3, RZ ;  /* 0x0000000342087210 */ /* 0x004fc60007fde0ff */
[----:B------:R-:W-:Y:S04]  /*2af50*/  STL [R1+0xb6c], R9 ;  /* 0x000b6c0901007387 */ /* 0x000fe80000100800 */
[----:B------:R-:W2:Y:S04]  /*2af60*/  LDL.LU R77, [R1+0xa4] ;  /* 0x0000a400014d7983 */ /* 0x000ea80000300800 */
[----:B------:R0:W-:Y:S04]  /*2af70*/  STL [R1+0xba8], R8 ;  /* 0x000ba80801007387 */ /* 0x0001e80000100800 */
[----:B------:R1:W-:Y:S04]  /*2af80*/  STL [R1+0xb74], R7 ;  /* 0x000b740701007387 */ /* 0x0003e80000100800 */
[----:B------:R-:W4:Y:S01]  /*2af90*/  LDL.LU R63, [R1+0xb4] ;  /* 0x0000b400013f7983 */ /* 0x000f220000300800 */
[----:B0-----:R-:W-:-:S02]  /*2afa0*/  IADD3 R8, P5, R67, R3, RZ ;  /* 0x0000000343087210 */ /* 0x001fc40007fbe0ff */
[----:B-1----:R-:W-:-:S03]  /*2afb0*/  LEA.HI.X.SX32 R7, R6, R2, 0x1, P4 ;  /* 0x0000000206077211 */ /* 0x002fc600020f0eff */
[----:B------:R-:W-:Y:S01]  /*2afc0*/  STL [R1+0xbb0], R8 ;  /* 0x000bb00801007387 */ /* 0x000fe20000100800 */
[----:B------:R-:W-:-:S03]  /*2afd0*/  IADD3 R6, P4, R68, R3, RZ ;  /* 0x0000000344067210 */ /* 0x000fc60007f9e0ff */
[----:B------:R-:W-:Y:S04]  /*2afe0*/  STL [R1+0xb7c], R7 ;  /* 0x000b7c0701007387 */ /* 0x000fe80000100800 */
[----:B------:R-:W4:Y:S04]  /*2aff0*/  LDL.LU R78, [R1+0xbc] ;  /* 0x0000bc00014e7983 */ /* 0x000f280000300800 */
[----:B------:R0:W-:Y:S04]  /*2b000*/  STL [R1+0xbb8], R6 ;  /* 0x000bb80601007387 */ /* 0x0001e80000100800 */
[----:B------:R1:W-:Y:S04]  /*2b010*/  STL [R1+0xb84], R5 ;  /* 0x000b840501007387 */ /* 0x0003e80000100800 */
[----:B------:R-:W4:Y:S01]  /*2b020*/  LDL.LU R64, [R1+0xcc] ;  /* 0x0000cc0001407983 */ /* 0x000f220000300800 */
[----:B0-----:R-:W-:-:S02]  /*2b030*/  IADD3 R6, P3, R69, R3, RZ ;  /* 0x0000000345067210 */ /* 0x001fc40007f7e0ff */
[----:B-1----:R-:W-:-:S03]  /*2b040*/  LEA.HI.X.SX32 R5, R4, R2, 0x1, P2 ;  /* 0x0000000204057211 */ /* 0x002fc600010f0eff */
[----:B------:R-:W-:Y:S01]  /*2b050*/  STL [R1+0xbc0], R6 ;  /* 0x000bc00601007387 */ /* 0x000fe20000100800 */
[----:B------:R-:W-:-:S03]  /*2b060*/  IADD3 R4, P2, R70, R3, RZ ;  /* 0x0000000346047210 */ /* 0x000fc60007f5e0ff */
[----:B------:R0:W-:Y:S02]  /*2b070*/  STL [R1+0xb8c], R5 ;  /* 0x000b8c0501007387 */ /* 0x0001e40000100800 */
[----:B0-----:R-:W-:Y:S02]  /*2b080*/  LEA.HI.X.SX32 R5, R79, R2, 0x1, P1 ;  /* 0x000000024f057211 */ /* 0x001fe400008f0eff */
[----:B------:R-:W4:Y:S04]  /*2b090*/  LDL.LU R79, [R1+0xd4] ;  /* 0x0000d400014f7983 */ /* 0x000f280000300800 */
[----:B------:R0:W-:Y:S04]  /*2b0a0*/  STL [R1+0xbc8], R4 ;  /* 0x000bc80401007387 */ /* 0x0001e80000100800 */
[----:B------:R1:W-:Y:S01]  /*2b0b0*/  STL [R1+0xb94], R5 ;  /* 0x000b940501007387 */ /* 0x0003e20000100800 */
[----:B0-----:R-:W-:-:S02]  /*2b0c0*/  IADD3 R4, P1, R71, R3, RZ ;  /* 0x0000000347047210 */ /* 0x001fc40007f3e0ff */
[-C--:B-1----:R-:W-:Y:S02]  /*2b0d0*/  LEA.HI.X.SX32 R5, R65, R2.reuse, 0x1, P0 ;  /* 0x0000000241057211 */ /* 0x082fe400000f0eff */
[----:B------:R-:W4:Y:S04]  /*2b0e0*/  LDL.LU R65, [R1+0xe4] ;  /* 0x0000e40001417983 */ /* 0x000f280000300800 */
[----:B------:R-:W-:Y:S04]  /*2b0f0*/  STL [R1+0xbd0], R4 ;  /* 0x000bd00401007387 */ /* 0x000fe80000100800 */
[----:B------:R0:W-:Y:S02]  /*2b100*/  STL [R1+0xb9c], R5 ;  /* 0x000b9c0501007387 */ /* 0x0001e40000100800 */
[----:B0-----:R-:W-:-:S02]  /*2b110*/  LEA.HI.X.SX32 R5, R66, R2, 0x1, P6 ;  /* 0x0000000242057211 */ /* 0x001fc400030f0eff */
[----:B------:R-:W4:Y:S01]  /*2b120*/  LDL.LU R66, [R1+0xf0] ;  /* 0x0000f00001427983 */ /* 0x000f220000300800 */
[----:B------:R-:W-:-:S05]  /*2b130*/  IADD3 R4, P0, R72, R3, RZ ;  /* 0x0000000348047210 */ /* 0x000fca0007f1e0ff */
[----:B------:R0:W-:Y:S04]  /*2b140*/  STL [R1+0xbd8], R4 ;  /* 0x000bd80401007387 */ /* 0x0001e80000100800 */
[----:B------:R1:W-:Y:S01]  /*2b150*/  STL [R1+0xba4], R5 ;  /* 0x000ba40501007387 */ /* 0x0003e20000100800 */
[-C--:B0-----:R-:W-:Y:S02]  /*2b160*/  IADD3 R4, P6, R73, R3.reuse, RZ ;  /* 0x0000000349047210 */ /* 0x081fe40007fde0ff */
[----:B-1----:R-:W-:Y:S02]  /*2b170*/  LEA.HI.X.SX32 R5, R67, R2, 0x1, P5 ;  /* 0x0000000243057211 */ /* 0x002fe400028f0eff */
[----:B------:R-:W4:Y:S04]  /*2b180*/  LDL.LU R67, [R1+0xfc] ;  /* 0x0000fc0001437983 */ /* 0x000f280000300800 */
[----:B------:R0:W-:Y:S04]  /*2b190*/  STL [R1+0xbe0], R4 ;  /* 0x000be00401007387 */ /* 0x0001e80000100800 */
[----:B------:R1:W-:Y:S01]  /*2b1a0*/  STL [R1+0xbac], R5 ;  /* 0x000bac0501007387 */ /* 0x0003e20000100800 */
[----:B0-----:R-:W-:-:S02]  /*2b1b0*/  IADD3 R4, P5, R74, R3, RZ ;  /* 0x000000034a047210 */ /* 0x001fc40007fbe0ff */
[----:B-1----:R-:W-:Y:S02]  /*2b1c0*/  LEA.HI.X.SX32 R5, R68, R2, 0x1, P4 ;  /* 0x0000000244057211 */ /* 0x002fe400020f0eff */
        /* <DEDUP_REMOVED lines=10> */
[----:B---3--:R-:W-:-:S05]  /*2b270*/  IADD3 R4, P3, R76, R3, RZ ;  /* 0x000000034c047210 */ /* 0x008fca0007f7e0ff */
[----:B------:R2:W-:Y:S04]  /*2b280*/  STL [R1+0xbf8], R4 ;  /* 0x000bf80401007387 */ /* 0x0005e80000100800 */
[----:B------:R0:W-:Y:S01]  /*2b290*/  STL [R1+0xbc4], R5 ;  /* 0x000bc40501007387 */ /* 0x0001e20000100800 */
[-C--:B--2---:R-:W-:Y:S02]  /*2b2a0*/  IADD3 R4, P2, R77, R3.reuse, RZ ;  /* 0x000000034d047210 */ /* 0x084fe40007f5e0ff */
[----:B0-----:R-:W-:Y:S02]  /*2b2b0*/  LEA.HI.X.SX32 R5, R71, R2, 0x1, P1 ;  /* 0x0000000247057211 */ /* 0x001fe400008f0eff */
[----:B------:R-:W2:Y:S04]  /*2b2c0*/  LDL.LU R71, [R1+0x130] ;  /* 0x0001300001477983 */ /* 0x000ea80000300800 */
[----:B------:R4:W-:Y:S04]  /*2b2d0*/  STL [R1+0xc00], R4 ;  /* 0x000c000401007387 */ /* 0x0009e80000100800 */
[----:B------:R0:W-:Y:S01]  /*2b2e0*/  STL [R1+0xbcc], R5 ;  /* 0x000bcc0501007387 */ /* 0x0001e20000100800 */
[----:B----4-:R-:W-:-:S02]  /*2b2f0*/  IADD3 R4, P1, R63, R3, RZ ;  /* 0x000000033f047210 */ /* 0x010fc40007f3e0ff */
[----:B0-----:R-:W-:Y:S02]  /*2b300*/  LEA.HI.X.SX32 R5, R72, R2, 0x1, P0 ;  /* 0x0000000248057211 */ /* 0x001fe400000f0eff */
[----:B------:R-:W3:Y:S04]  /*2b310*/  LDL.LU R72, [R1+0x13c] ;  /* 0x00013c0001487983 */ /* 0x000ee80000300800 */
        /* <DEDUP_REMOVED lines=49> */
[----:B--2---:R-:W-:-:S05]  /*2b630*/  IADD3 R4, P5, R71, R3, RZ ;  /* 0x0000000347047210 */ /* 0x004fca0007fbe0ff */
[----:B------:R-:W-:Y:S04]  /*2b640*/  STL [R1+0xc58], R4 ;  /* 0x000c580401007387 */ /* 0x000fe80000100800 */
[----:B------:R0:W-:Y:S02]  /*2b650*/  STL [R1+0xc24], R5 ;  /* 0x000c240501007387 */ /* 0x0001e40000100800 */
[----:B0-----:R-:W-:Y:S02]  /*2b660*/  LEA.HI.X.SX32 R5, R66, R2, 0x1, P3 ;  /* 0x0000000242057211 */ /* 0x001fe400018f0eff */
[-C--:B---3--:R-:W-:Y:S01]  /*2b670*/  IADD3 R4, P4, R72, R3.reuse, RZ ;  /* 0x0000000348047210 */ /* 0x088fe20007f9e0ff */
        /* <DEDUP_REMOVED lines=59> */
[----:B------:R-:W2:Y:S01]  /*2ba30*/  LDL.LU R63, [R1+0x254] ;  /* 0x00025400013f7983 */ /* 0x000ea20000300800 */
[----:B---3--:R-:W-:-:S05]  /*2ba40*/  IADD3 R4, P6, R67, R3, RZ ;  /* 0x0000000343047210 */ /* 0x008fca0007fde0ff */
[----:B------:R-:W-:Y:S04]  /*2ba50*/  STL [R1+0xcc0], R4 ;  /* 0x000cc00401007387 */ /* 0x000fe80000100800 */
[----:B------:R0:W-:Y:S02]  /*2ba60*/  STL [R1+0xc8c], R5 ;  /* 0x000c8c0501007387 */ /* 0x0001e40000100800 */
[----:B0-----:R-:W-:Y:S02]  /*2ba70*/  LEA.HI.X.SX32 R5, R78, R2, 0x1, P4 ;  /* 0x000000024e057211 */ /* 0x001fe400020f0eff */
[-C--:B----4-:R-:W-:Y:S01]  /*2ba80*/  IADD3 R4, P5, R68, R3.reuse, RZ ;  /* 0x0000000344047210 */ /* 0x090fe20007fbe0ff */
        /* <DEDUP_REMOVED lines=59> */
[----:B------:R-:W3:Y:S01]  /*2be40*/  LDL.LU R74, [R1+0x2c0] ;  /* 0x0002c000014a7983 */ /* 0x000ee20000300800 */
[----:B----4-:R-:W-:-:S05]  /*2be50*/  IADD3 R4, P0, R64, R3, RZ ;  /* 0x0000000340047210 */ /* 0x010fca0007f1e0ff */
[----:B------:R-:W-:Y:S04]  /*2be60*/  STL [R1+0x1140], R4 ;  /* 0x0011400401007387 */ /* 0x000fe80000100800 */
[----:B------:R0:W-:Y:S02]  /*2be70*/  STL [R1+0xcf4], R5 ;  /* 0x000cf40501007387 */ /* 0x0001e40000100800 */
[----:B0-----:R-:W-:Y:S02]  /*2be80*/  LEA.HI.X.SX32 R5, R75, R2, 0x1, P5 ;  /* 0x000000024b057211 */ /* 0x001fe400028f0eff */
[-C--:B------:R-:W-:Y:S01]  /*2be90*/  IADD3 R4, P6, R79, R3.reuse, RZ ;  /* 0x000000034f047210 */ /* 0x080fe20007fde0ff */
        /* <DEDUP_REMOVED lines=59> */
[----:B------:R-:W4:Y:S01]  /*2c250*/  LDL.LU R70, [R1+0x32c] ;  /* 0x00032c0001467983 */ /* 0x000f220000300800 */
[----:B------:R-:W-:-:S05]  /*2c260*/  IADD3 R4, P1, R76, R3, RZ ;  /* 0x000000034c047210 */ /* 0x000fca0007f3e0ff */
        /* <DEDUP_REMOVED lines=197> */
[-C--:B0-----:R-:W-:Y:S02]  /*2cec0*/  LEA.HI.X.SX32 R5, R76, R2.reuse, 0x1, P2 ;  /* 0x000000024c057211 */ /* 0x081fe400010f0eff */
[----:B------:R-:W-:Y:S01]  /*2ced0*/  IADD3 R4, P3, R65, R3, RZ ;  /* 0x0000000341047210 */ /* 0x000fe20007f7e0ff */
        /* <DEDUP_REMOVED lines=432> */
[----:B------:R0:W-:Y:S04]  /*2e9e0*/  STL [R1+0x1564], R5 ;  /* 0x0015640501007387 */ /* 0x0001e80000100800 */
[----:B------:R-:W4:Y:S01]  /*2e9f0*/  LDL.LU R62, [R1+0x168] ;  /* 0x00016800013e7983 */ /* 0x000f220000300800 */
[----:B0-----:R-:W-:-:S02]  /*2ea00*/  LEA.HI.X.SX32 R5, R63, R2, 0x1, P6 ;  /* 0x000000023f057211 */ /* 0x001fc400030f0eff */
        /* <DEDUP_REMOVED lines=10> */
[----:B--2---:R-:W-:-:S05]  /*2eab0*/  IADD3 R4, P5, R69, R3, RZ ;  /* 0x0000000345047210 */ /* 0x004fca0007fbe0ff */
[----:B------:R-:W-:Y:S04]  /*2eac0*/  STL [R1+0x15b0], R4 ;  /* 0x0015b00401007387 */ /* 0x000fe80000100800 */
[----:B------:R0:W-:Y:S02]  /*2ead0*/  STL [R1+0x157c], R5 ;  /* 0x00157c0501007387 */ /* 0x0001e40000100800 */
[----:B0-----:R-:W-:Y:S02]  /*2eae0*/  LEA.HI.X.SX32 R5, R79, R2, 0x1, P3 ;  /* 0x000000024f057211 */ /* 0x001fe400018f0eff */
[----:B------:R-:W2:Y:S01]  /*2eaf0*/  LDL.LU R79, [R1+0x158] ;  /* 0x00015800014f7983 */ /* 0x000ea20000300800 */
[----:B---3--:R-:W-:-:S05]  /*2eb00*/  IADD3 R4, P4, R70, R3, RZ ;  /* 0x0000000346047210 */ /* 0x008fca0007f9e0ff */
[----:B------:R-:W-:Y:S04]  /*2eb10*/  STL [R1+0x15b8], R4 ;  /* 0x0015b80401007387 */ /* 0x000fe80000100800 */
[----:B------:R0:W-:Y:S04]  /*2eb20*/  STL [R1+0x1584], R5 ;  /* 0x0015840501007387 */ /* 0x0001e80000100800 */
[----:B------:R-:W3:Y:S01]  /*2eb30*/  LDL.LU R64, [R1+0x150] ;  /* 0x0001500001407983 */ /* 0x000ee20000300800 */
[----:B0-----:R-:W-:Y:S02]  /*2eb40*/  LEA.HI.X.SX32 R5, R65, R2, 0x1, P2 ;  /* 0x0000000241057211 */ /* 0x001fe400010f0eff */
[----:B----4-:R-:W-:-:S05]  /*2eb50*/  IADD3 R4, P3, R71, R3, RZ ;  /* 0x0000000347047210 */ /* 0x010fca0007f7e0ff */
[----:B------:R-:W-:Y:S04]  /*2eb60*/  STL [R1+0x15c0], R4 ;  /* 0x0015c00401007387 */ /* 0x000fe80000100800 */
[----:B------:R0:W-:Y:S04]  /*2eb70*/  STL [R1+0x158c], R5 ;  /* 0x00158c0501007387 */ /* 0x0001e80000100800 */
[----:B------:R-:W4:Y:S01]  /*2eb80*/  LDL.LU R65, [R1+0x148] ;  /* 0x0001480001417983 */ /* 0x000f220000300800 */
[----:B0-----:R-:W-:Y:S02]  /*2eb90*/  LEA.HI.X.SX32 R5, R66, R2, 0x1, P1 ;  /* 0x0000000242057211 */ /* 0x001fe400008f0eff */
[----:B------:R-:W-:-:S05]  /*2eba0*/  IADD3 R4, P2, R72, R3, RZ ;  /* 0x0000000348047210 */ /* 0x000fca0007f5e0ff */
        /* <DEDUP_REMOVED lines=25> */
[----:B------:R0:W-:Y:S04]  /*2ed40*/  STL [R1+0x15f0], R4 ;  /* 0x0015f00401007387 */ /* 0x0001e80000100800 */
[----:B------:R1:W-:Y:S04]  /*2ed50*/  STL [R1+0x15bc], R5 ;  /* 0x0015bc0501007387 */ /* 0x0003e80000100800 */
[----:B------:R-:W4:Y:S01]  /*2ed60*/  LDL.LU R71, [R1+0x128] ;  /* 0x0001280001477983 */ /* 0x000f220000300800 */
[----:B0-----:R-:W-:Y:S02]  /*2ed70*/  IADD3 R4, P3, R62, R3, RZ ;  /* 0x000000033e047210 */ /* 0x001fe40007f7e0ff */
[----:B-1----:R-:W-:-:S03]  /*2ed80*/  LEA.HI.X.SX32 R5, R72, R2, 0x1, P2 ;  /* 0x0000000248057211 */ /* 0x002fc600010f0eff */
        /* <DEDUP_REMOVED lines=11> */
[----:B------:R-:W4:Y:S04]  /*2ee40*/  LDL.LU R74, [R1+0x114] ;  /* 0x00011400014a7983 */ /* 0x000f280000300800 */
[----:B------:R0:W-:Y:S02]  /*2ee50*/  STL [R1+0x15d4], R5 ;  /* 0x0015d40501007387 */ /* 0x0001e40000100800 */
[----:B0-----:R-:W-:-:S02]  /*2ee60*/  LEA.HI.X.SX32 R5, R75, R2, 0x1, P6 ;  /* 0x000000024b057211 */ /* 0x001fc400030f0eff */
[----:B------:R-:W-:Y:S02]  /*2ee70*/  LEA.HI.X.SX32 R6, R62, R2, 0x1, P3 ;  /* 0x000000023e067211 */ /* 0x000fe400018f0eff */
[----:B--2---:R-:W-:-:S05]  /*2ee80*/  IADD3 R4, P0, R79, R3, RZ ;  /* 0x000000034f047210 */ /* 0x004fca0007f1e0ff */
[----:B------:R3:W-:Y:S04]  /*2ee90*/  STL [R1+0x1610], R4 ;  /* 0x0016100401007387 */ /* 0x0007e80000100800 */
[----:B------:R-:W2:Y:S01]  /*2eea0*/  LDL.LU R75, [R1+0x110] ;  /* 0x00011000014b7983 */ /* 0x000ea20000300800 */
[----:B---3--:R-:W-:-:S03]  /*2eeb0*/  IADD3 R4, P6, R64, R3, RZ ;  /* 0x0000000340047210 */ /* 0x008fc60007fde0ff */
[----:B------:R0:W-:Y:S04]  /*2eec0*/  STL [R1+0x15dc], R5 ;  /* 0x0015dc0501007387 */ /* 0x0001e80000100800 */
[----:B------:R4:W-:Y:S01]  /*2eed0*/  STL [R1+0x1618], R4 ;  /* 0x0016180401007387 */ /* 0x0009e20000100800 */
[----:B0-----:R-:W-:-:S03]  /*2eee0*/  LEA.HI.X.SX32 R5, R76, R2, 0x1, P5 ;  /* 0x000000024c057211 */ /* 0x001fc600028f0eff */
[----:B------:R-:W3:Y:S04]  /*2eef0*/  LDL.LU R76, [R1+0x108] ;  /* 0x00010800014c7983 */ /* 0x000ee80000300800 */
[----:B------:R0:W-:Y:S01]  /*2ef00*/  STL [R1+0x15e4], R5 ;  /* 0x0015e40501007387 */ /* 0x0001e20000100800 */
[----:B----4-:R-:W-:Y:S02]  /*2ef10*/  IADD3 R4, P5, R65, R3, RZ ;  /* 0x0000000341047210 */ /* 0x010fe40007fbe0ff */
[----:B0-----:R-:W-:-:S03]  /*2ef20*/  LEA.HI.X.SX32 R5, R77, R2, 0x1, P4 ;  /* 0x000000024d057211 */ /* 0x001fc600020f0eff */
[----:B------:R0:W-:Y:S04]  /*2ef30*/  STL [R1+0x1620], R4 ;  /* 0x0016200401007387 */ /* 0x0001e80000100800 */
[----:B------:R-:W4:Y:S04]  /*2ef40*/  LDL.LU R77, [R1+0x104] ;  /* 0x00010400014d7983 */ /* 0x000f280000300800 */
[----:B------:R-:W-:Y:S01]  /*2ef50*/  STL [R1+0x15ec], R5 ;  /* 0x0015ec0501007387 */ /* 0x000fe20000100800 */
[----:B0-----:R-:W-:-:S05]  /*2ef60*/  IADD3 R4, P4, R66, R3, RZ ;  /* 0x0000000342047210 */ /* 0x001fca0007f9e0ff */
[----:B------:R0:W-:Y:S04]  /*2ef70*/  STL [R1+0x1628], R4 ;  /* 0x0016280401007387 */ /* 0x0001e80000100800 */
[----:B------:R-:W-:Y:S01]  /*2ef80*/  STL [R1+0x15f4], R6 ;  /* 0x0015f40601007387 */ /* 0x000fe20000100800 */
[----:B0-----:R-:W-:-:S03]  /*2ef90*/  LEA.HI.X.SX32 R4, R78, R2, 0x1, P2 ;  /* 0x000000024e047211 */ /* 0x001fc600010f0eff */
[----:B------:R-:W4:Y:S01]  /*2efa0*/  LDL.LU R78, [R1+0x100] ;  /* 0x00010000014e7983 */ /* 0x000f220000300800 */
[----:B------:R-:W-:-:S05]  /*2efb0*/  IADD3 R5, P3, R67, R3, RZ ;  /* 0x0000000343057210 */ /* 0x000fca0007f7e0ff */
[----:B------:R-:W-:Y:S04]  /*2efc0*/  STL [R1+0x1630], R5 ;  /* 0x0016300501007387 */ /* 0x000fe80000100800 */
[----:B------:R0:W-:Y:S04]  /*2efd0*/  STL [R1+0x15fc], R4 ;  /* 0x0015fc0401007387 */ /* 0x0001e80000100800 */
[----:B------:R-:W4:Y:S01]  /*2efe0*/  LDL.LU R61, [R1+0xf8] ;  /* 0x0000f800013d7983 */ /* 0x000f220000300800 */
[----:B0-----:R-:W-:Y:S02]  /*2eff0*/  LEA.HI.X.SX32 R4, R63, R2, 0x1, P1 ;  /* 0x000000023f047211 */ /* 0x001fe400008f0eff */
[----:B------:R-:W-:-:S05]  /*2f000*/  IADD3 R5, P2, R68, R3, RZ ;  /* 0x0000000344057210 */ /* 0x000fca0007f5e0ff */
[----:B------:R-:W-:Y:S04]  /*2f010*/  STL [R1+0x1638], R5 ;  /* 0x0016380501007387 */ /* 0x000fe80000100800 */
[----:B------:R0:W-:Y:S02]  /*2f020*/  STL [R1+0x1604], R4 ;  /* 0x0016040401007387 */ /* 0x0001e40000100800 */
[----:B0-----:R-:W-:Y:S02]  /*2f030*/  LEA.HI.X.SX32 R4, R79, R2, 0x1, P0 ;  /* 0x000000024f047211 */ /* 0x001fe400000f0eff */
        /* <DEDUP_REMOVED lines=13> */
[----:B------:R-:W-:Y:S01]  /*2f110*/  STL [R1+0x161c], R4 ;  /* 0x00161c0401007387 */ /* 0x000fe20000100800 */
[----:B------:R-:W-:Y:S02]  /*2f120*/  IADD3 R6, P5, R72, R3, RZ ;  /* 0x0000000348067210 */ /* 0x000fe40007fbe0ff */
[----:B0-----:R-:W-:-:S03]  /*2f130*/  LEA.HI.X.SX32 R5, R66, R2, 0x1, P4 ;  /* 0x0000000242057211 */ /* 0x001fc600020f0eff */
[----:B------:R-:W-:Y:S04]  /*2f140*/  STL [R1+0x1658], R6 ;  /* 0x0016580601007387 */ /* 0x000fe80000100800 */
[----:B------:R-:W4:Y:S04]  /*2f150*/  LDL.LU R64, [R1+0xe0] ;  /* 0x0000e00001407983 */ /* 0x000f280000300800 */
[----:B------:R0:W-:Y:S02]  /*2f160*/  STL [R1+0x1624], R5 ;  /* 0x0016240501007387 */ /* 0x0001e40000100800 */
[----:B0-----:R-:W-:-:S02]  /*2f170*/  LEA.HI.X.SX32 R5, R67, R2, 0x1, P3 ;  /* 0x0000000243057211 */ /* 0x001fc400018f0eff */
[----:B------:R-:W-:-:S05]  /*2f180*/  IADD3 R4, P4, R73, R3, RZ ;  /* 0x0000000349047210 */ /* 0x000fca0007f9e0ff */
[----:B------:R0:W-:Y:S04]  /*2f190*/  STL [R1+0x1660], R4 ;  /* 0x0016600401007387 */ /* 0x0001e80000100800 */
[----:B------:R-:W4:Y:S04]  /*2f1a0*/  LDL.LU R65, [R1+0xdc] ;  /* 0x0000dc0001417983 */ /* 0x000f280000300800 */
[----:B------:R1:W-:Y:S01]  /*2f1b0*/  STL [R1+0x162c], R5 ;  /* 0x00162c0501007387 */ /* 0x0003e20000100800 */
[----:B0-----:R-:W-:-:S05]  /*2f1c0*/  IADD3 R4, P3, R74, R3, RZ ;  /* 0x000000034a047210 */ /* 0x001fca0007f7e0ff */
[----:B------:R-:W-:Y:S01]  /*2f1d0*/  STL [R1+0x1668], R4 ;  /* 0x0016680401007387 */ /* 0x000fe20000100800 */
[----:B-1----:R-:W-:-:S03]  /*2f1e0*/  LEA.HI.X.SX32 R5, R68, R2, 0x1, P2 ;  /* 0x0000000244057211 */ /* 0x002fc600010f0eff */
[----:B------:R-:W4:Y:S04]  /*2f1f0*/  LDL.LU R66, [R1+0xd8] ;  /* 0x0000d80001427983 */ /* 0x000f280000300800 */
[----:B------:R0:W-:Y:S02]  /*2f200*/  STL [R1+0x1634], R5 ;  /* 0x0016340501007387 */ /* 0x0001e40000100800 */
[----:B0-----:R-:W-:Y:S02]  /*2f210*/  LEA.HI.X.SX32 R5, R69, R2, 0x1, P1 ;  /* 0x0000000245057211 */ /* 0x001fe400008f0eff */
[----:B--2---:R-:W-:-:S05]  /*2f220*/  IADD3 R4, P2, R75, R3, RZ ;  /* 0x000000034b047210 */ /* 0x004fca0007f5e0ff */
[----:B------:R3:W-:Y:S04]  /*2f230*/  STL [R1+0x1670], R4 ;  /* 0x0016700401007387 */ /* 0x0007e80000100800 */
[----:B------:R-:W2:Y:S04]  /*2f240*/  LDL.LU R67, [R1+0xd0] ;  /* 0x0000d00001437983 */ /* 0x000ea80000300800 */
[----:B------:R0:W-:Y:S01]  /*2f250*/  STL [R1+0x163c], R5 ;  /* 0x00163c0501007387 */ /* 0x0001e20000100800 */
[----:B---3--:R-:W-:Y:S02]  /*2f260*/  IADD3 R4, P1, R76, R3, RZ ;  /* 0x000000034c047210 */ /* 0x008fe40007f3e0ff */
[----:B0-----:R-:W-:-:S03]  /*2f270*/  LEA.HI.X.SX32 R5, R70, R2, 0x1, P0 ;  /* 0x0000000246057211 */ /* 0x001fc600000f0eff */
[----:B------:R4:W-:Y:S04]  /*2f280*/  STL [R1+0x1678], R4 ;  /* 0x0016780401007387 */ /* 0x0009e80000100800 */
[----:B------:R-:W3:Y:S04]  /*2f290*/  LDL.LU R68, [R1+0xc8] ;  /* 0x0000c80001447983 */ /* 0x000ee80000300800 */
[----:B------:R0:W-:Y:S01]  /*2f2a0*/  STL [R1+0x1644], R5 ;  /* 0x0016440501007387 */ /* 0x0001e20000100800 */
[----:B----4-:R-:W-:Y:S02]  /*2f2b0*/  IADD3 R4, P0, R77, R3, RZ ;  /* 0x000000034d047210 */ /* 0x010fe40007f1e0ff */
[----:B0-----:R-:W-:-:S03]  /*2f2c0*/  LEA.HI.X.SX32 R5, R71, R2, 0x1, P6 ;  /* 0x0000000247057211 */ /* 0x001fc600030f0eff */
[----:B------:R-:W-:Y:S04]  /*2f2d0*/  STL [R1+0x1680], R4 ;  /* 0x0016800401007387 */ /* 0x000fe80000100800 */
[----:B------:R-:W4:Y:S04]  /*2f2e0*/  LDL.LU R69, [R1+0xc4] ;  /* 0x0000c40001457983 */ /* 0x000f280000300800 */
[----:B------:R0:W-:Y:S04]  /*2f2f0*/  STL [R1+0x164c], R5 ;  /* 0x00164c0501007387 */ /* 0x0001e80000100800 */
[----:B------:R-:W4:Y:S01]  /*2f300*/  LDL.LU R70, [R1+0xc0] ;  /* 0x0000c00001467983 */ /* 0x000f220000300800 */
[----:B0-----:R-:W-:-:S02]  /*2f310*/  LEA.HI.X.SX32 R5, R72, R2, 0x1, P5 ;  /* 0x0000000248057211 */ /* 0x001fc400028f0eff */
        /* <DEDUP_REMOVED lines=12> */
[----:B------:R-:W4:Y:S04]  /*2f3e0*/  LDL.LU R73, [R1+0xac] ;  /* 0x0000ac0001497983 */ /* 0x000f280000300800 */
[----:B------:R1:W-:Y:S01]  /*2f3f0*/  STL [R1+0x1664], R5 ;  /* 0x0016640501007387 */ /* 0x0003e20000100800 */
[----:B0-----:R-:W-:Y:S02]  /*2f400*/  IADD3 R4, P3, R62, R3, RZ ;  /* 0x000000033e047210 */ /* 0x001fe40007f7e0ff */
[----:B-1----:R-:W-:-:S03]  /*2f410*/  LEA.HI.X.SX32 R5, R75, R2, 0x1, P2 ;  /* 0x000000024b057211 */ /* 0x002fc600010f0eff */
[----:B------:R0:W-:Y:S04]  /*2f420*/  STL [R1+0x16a0], R4 ;  /* 0x0016a00401007387 */ /* 0x0001e80000100800 */
[----:B------:R-:W4:Y:S04]  /*2f430*/  LDL.LU R74, [R1+0xa8] ;  /* 0x0000a800014a7983 */ /* 0x000f280000300800 */
[----:B------:R1:W-:Y:S01]  /*2f440*/  STL [R1+0x166c], R5 ;  /* 0x00166c0501007387 */ /* 0x0003e20000100800 */
[----:B0-----:R-:W-:-:S05]  /*2f450*/  IADD3 R4, P2, R63, R3, RZ ;  /* 0x000000033f047210 */ /* 0x001fca0007f5e0ff */
[----:B------:R-:W-:Y:S04]  /*2f460*/  STL [R1+0x16a8], R4 ;  /* 0x0016a80401007387 */ /* 0x000fe80000100800 */
[----:B------:R-:W4:Y:S01]  /*2f470*/  LDL.LU R75, [R1+0xa0] ;  /* 0x0000a000014b7983 */ /* 0x000f220000300800 */
[----:B-1----:R-:W-:-:S05]  /*2f480*/  LEA.HI.X.SX32 R5, R76, R2, 0x1, P1 ;  /* 0x000000024c057211 */ /* 0x002fca00008f0eff */
[----:B------:R0:W-:Y:S04]  /*2f490*/  STL [R1+0x1674], R5 ;  /* 0x0016740501007387 */ /* 0x0001e80000100800 */
[----:B------:R-:W4:Y:S01]  /*2f4a0*/  LDL.LU R76, [R1+0x9c] ;  /* 0x00009c00014c7983 */ /* 0x000f220000300800 */
[----:B0-----:R-:W-:Y:S02]  /*2f4b0*/  LEA.HI.X.SX32 R5, R77, R2, 0x1, P0 ;  /* 0x000000024d057211 */ /* 0x001fe400000f0eff */
[----:B------:R-:W-:-:S05]  /*2f4c0*/  IADD3 R4, P1, R64, R3, RZ ;  /* 0x0000000340047210 */ /* 0x000fca0007f3e0ff */
[----:B------:R-:W-:Y:S04]  /*2f4d0*/  STL [R1+0x16b0], R4 ;  /* 0x0016b00401007387 */ /* 0x000fe80000100800 */
[----:B------:R0:W-:Y:S04]  /*2f4e0*/  STL [R1+0x167c], R5 ;  /* 0x00167c0501007387 */ /* 0x0001e80000100800 */
[----:B------:R-:W4:Y:S01]  /*2f4f0*/  LDL.LU R77, [R1+0x94] ;  /* 0x00009400014d7983 */ /* 0x000f220000300800 */
[-C--:B0-----:R-:W-:Y:S02]  /*2f500*/  LEA.HI.X.SX32 R5, R78, R2.reuse, 0x1, P6 ;  /* 0x000000024e057211 */ /* 0x081fe400030f0eff */
[----:B------:R-:W-:-:S02]  /*2f510*/  LEA.HI.X.SX32 R6, R61, R2, 0x1, P5 ;  /* 0x000000023d067211 */ /* 0x000fc400028f0eff */
[----:B------:R-:W-:-:S05]  /*2f520*/  IADD3 R4, P0, R65, R3, RZ ;  /* 0x0000000341047210 */ /* 0x000fca0007f1e0ff */
[----:B------:R0:W-:Y:S04]  /*2f530*/  STL [R1+0x16b8], R4 ;  /* 0x0016b80401007387 */ /* 0x0001e80000100800 */
[----:B------:R-:W-:Y:S04]  /*2f540*/  STL [R1+0x1684], R5 ;  /* 0x0016840501007387 */ /* 0x000fe80000100800 */
[----:B------:R-:W4:Y:S01]  /*2f550*/  LDL.LU R78, [R1+0x90] ;  /* 0x00009000014e7983 */ /* 0x000f220000300800 */
[----:B0-----:R-:W-:-:S05]  /*2f560*/  IADD3 R4, P6, R66, R3, RZ ;  /* 0x0000000342047210 */ /* 0x001fca0007fde0ff */
[----:B------:R0:W-:Y:S04]  /*2f570*/  STL [R1+0x16c0], R4 ;  /* 0x0016c00401007387 */ /* 0x0001e80000100800 */
[----:B------:R3:W-:Y:S01]  /*2f580*/  STL [R1+0x168c], R6 ;  /* 0x00168c0601007387 */ /* 0x0007e20000100800 */
[----:B0-----:R-:W-:-:S03]  /*2f590*/  LEA.HI.X.SX32 R4, R79, R2, 0x1, P4 ;  /* 0x000000024f047211 */ /* 0x001fc600020f0eff */
[----:B------:R-:W4:Y:S01]  /*2f5a0*/  LDL.LU R79, [R1+0x88] ;  /* 0x00008800014f7983 */ /* 0x000f220000300800 */
[----:B--2---:R-:W-:-:S05]  /*2f5b0*/  IADD3 R5, P5, R67, R3, RZ ;  /* 0x0000000343057210 */ /* 0x004fca0007fbe0ff */
[----:B------:R0:W-:Y:S04]  /*2f5c0*/  STL [R1+0x16c8], R5 ;  /* 0x0016c80501007387 */ /* 0x0001e80000100800 */
[----:B------:R-:W-:Y:S01]  /*2f5d0*/  STL [R1+0x1694], R4 ;  /* 0x0016940401007387 */ /* 0x000fe20000100800 */
[----:B---3--:R-:W-:Y:S02]  /*2f5e0*/  IADD3 R6, P4, R68, R3, RZ ;  /* 0x0000000344067210 */ /* 0x008fe40007f9e0ff */
[----:B0-----:R-:W-:-:S03]  /*2f5f0*/  LEA.HI.X.SX32 R5, R62, R2, 0x1, P3 ;  /* 0x000000023e057211 */ /* 0x001fc600018f0eff */
[----:B------:R0:W-:Y:S04]  /*2f600*/  STL [R1+0x16d0], R6 ;  /* 0x0016d00601007387 */ /* 0x0001e80000100800 */
[----:B------:R-:W2:Y:S01]  /*2f610*/  LDL.LU R58, [R1+0x84] ;  /* 0x00008400013a7983 */ /* 0x000ea20000300800 */
[----:B0-----:R-:W-:Y:S02]  /*2f620*/  LEA.HI.X.SX32 R6, R63, R2, 0x1, P2 ;  /* 0x000000023f067211 */ /* 0x001fe400010f0eff */
[-C--:B----4-:R-:W-:Y:S01]  /*2f630*/  IADD3 R4, P3, R69, R3.reuse, RZ ;  /* 0x0000000345047210 */ /* 0x090fe20007f7e0ff */
[----:B------:R0:W-:Y:S04]  /*2f640*/  STL [R1+0x169c], R5 ;  /* 0x00169c0501007387 */ /* 0x0001e80000100800 */
[----:B------:R1:W-:Y:S04]  /*2f650*/  STL [R1+0x16d8], R4 ;  /* 0x0016d80401007387 */ /* 0x0003e80000100800 */
[----:B------:R-:W-:Y:S01]  /*2f660*/  STL [R1+0x16a4], R6 ;  /* 0x0016a40601007387 */ /* 0x000fe20000100800 */
[----:B0-----:R-:W-:-:S03]  /*2f670*/  IADD3 R5, P2, R70, R3, RZ ;  /* 0x0000000346057210 */ /* 0x001fc60007f5e0ff */
[----:B------:R-:W3:Y:S01]  /*2f680*/  LDL.LU R59, [R1+0x7c] ;  /* 0x00007c00013b7983 */ /* 0x000ee20000300800 */
[----:B-1----:R-:W-:-:S03]  /*2f690*/  LEA.HI.X.SX32 R4, R64, R2, 0x1, P1 ;  /* 0x0000000240047211 */ /* 0x002fc600008f0eff */
[----:B------:R0:W-:Y:S04]  /*2f6a0*/  STL [R1+0x16e0], R5 ;  /* 0x0016e00501007387 */ /* 0x0001e80000100800 */
[----:B------:R-:W-:Y:S01]  /*2f6b0*/  STL [R1+0x16ac], R4 ;  /* 0x0016ac0401007387 */ /* 0x000fe20000100800 */
[----:B0-----:R-:W-:Y:S02]  /*2f6c0*/  LEA.HI.X.SX32 R5, R65, R2, 0x1, P0 ;  /* 0x0000000241057211 */ /* 0x001fe400000f0eff */
[----:B------:R-:W-:-:S05]  /*2f6d0*/  IADD3 R6, P1, R71, R3, RZ ;  /* 0x0000000347067210 */ /* 0x000fca0007f3e0ff */
[----:B------:R0:W-:Y:S04]  /*2f6e0*/  STL [R1+0x16e8], R6 ;  /* 0x0016e80601007387 */ /* 0x0001e80000100800 */
[----:B------:R-:W4:Y:S01]  /*2f6f0*/  LDL.LU R60, [R1+0x78] ;  /* 0x00007800013c7983 */ /* 0x000f220000300800 */
[-C--:B0-----:R-:W-:Y:S02]  /*2f700*/  LEA.HI.X.SX32 R6, R66, R2.reuse, 0x1, P6 ;  /* 0x0000000242067211 */ /* 0x081fe400030f0eff */
[----:B------:R-:W-:Y:S01]  /*2f710*/  IADD3 R4, P0, R72, R3, RZ ;  /* 0x0000000348047210 */ /* 0x000fe20007f1e0ff */
[----:B------:R-:W-:Y:S04]  /*2f720*/  STL [R1+0x16b4], R5 ;  /* 0x0016b40501007387 */ /* 0x000fe80000100800 */
[----:B------:R0:W-:Y:S04]  /*2f730*/  STL [R1+0x16f0], R4 ;  /* 0x0016f00401007387 */ /* 0x0001e80000100800 */
[----:B------:R-:W-:Y:S04]  /*2f740*/  STL [R1+0x16bc], R6 ;  /* 0x0016bc0601007387 */ /* 0x000fe80000100800 */
[----:B------:R-:W4:Y:S01]  /*2f750*/  LDL.LU R61, [R1+0x74] ;  /* 0x00007400013d7983 */ /* 0x000f220000300800 */
[----:B0-----:R-:W-:-:S02]  /*2f760*/  LEA.HI.X.SX32 R4, R67, R2, 0x1, P5 ;  /* 0x0000000243047211 */ /* 0x001fc400028f0eff */
[----:B------:R-:W-:-:S05]  /*2f770*/  IADD3 R5, P6, R73, R3, RZ ;  /* 0x0000000349057210 */ /* 0x000fca0007fde0ff */
[----:B------:R0:W-:Y:S04]  /*2f780*/  STL [R1+0x16f8], R5 ;  /* 0x0016f80501007387 */ /* 0x0001e80000100800 */
[----:B------:R-:W-:Y:S01]  /*2f790*/  STL [R1+0x16c4], R4 ;  /* 0x0016c40401007387 */ /* 0x000fe20000100800 */
[----:B0-----:R-:W-:Y:S02]  /*2f7a0*/  LEA.HI.X.SX32 R5, R68, R2, 0x1, P4 ;  /* 0x0000000244057211 */ /* 0x001fe400020f0eff */
[----:B------:R-:W-:-:S05]  /*2f7b0*/  IADD3 R6, P5, R74, R3, RZ ;  /* 0x000000034a067210 */ /* 0x000fca0007fbe0ff */
[----:B------:R0:W-:Y:S04]  /*2f7c0*/  STL [R1+0x1700], R6 ;  /* 0x0017000601007387 */ /* 0x0001e80000100800 */
[----:B------:R-:W4:Y:S01]  /*2f7d0*/  LDL.LU R62, [R1+0x6c] ;  /* 0x00006c00013e7983 */ /* 0x000f220000300800 */
[----:B0-----:R-:W-:-:S03]  /*2f7e0*/  LEA.HI.X.SX32 R6, R69, R2, 0x1, P3 ;  /* 0x0000000245067211 */ /* 0x001fc600018f0eff */
[----:B------:R0:W-:Y:S01]  /*2f7f0*/  STL [R1+0x16cc], R5 ;  /* 0x0016cc0501007387 */ /* 0x0001e20000100800 */
[----:B------:R-:W-:-:S05]  /*2f800*/  IADD3 R4, P4, R75, R3, RZ ;  /* 0x000000034b047210 */ /* 0x000fca0007f9e0ff */
[----:B------:R1:W-:Y:S04]  /*2f810*/  STL [R1+0x1708], R4 ;  /* 0x0017080401007387 */ /* 0x0003e80000100800 */
[----:B------:R-:W-:Y:S04]  /*2f820*/  STL [R1+0x16d4], R6 ;  /* 0x0016d40601007387 */ /* 0x000fe80000100800 */
[----:B------:R-:W4:Y:S01]  /*2f830*/  LDL.LU R63, [R1+0x68] ;  /* 0x00006800013f7983 */ /* 0x000f220000300800 */
[----:B0-----:R-:W-:Y:S02]  /*2f840*/  IADD3 R5, P3, R76, R3, RZ ;  /* 0x000000034c057210 */ /* 0x001fe40007f7e0ff */
[----:B-1----:R-:W-:-:S03]  /*2f850*/  LEA.HI.X.SX32 R4, R70, R2, 0x1, P2 ;  /* 0x0000000246047211 */ /* 0x002fc600010f0eff */
[----:B------:R0:W-:Y:S04]  /*2f860*/  STL [R1+0x1710], R5 ;  /* 0x0017100501007387 */ /* 0x0001e80000100800 */
[----:B------:R-:W-:Y:S01]  /*2f870*/  STL [R1+0x16dc], R4 ;  /* 0x0016dc0401007387 */ /* 0x000fe20000100800 */
[----:B0-----:R-:W-:Y:S02]  /*2f880*/  LEA.HI.X.SX32 R5, R71, R2, 0x1, P1 ;  /* 0x0000000247057211 */ /* 0x001fe400008f0eff */
[----:B------:R-:W-:-:S05]  /*2f890*/  IADD3 R6, P2, R77, R3, RZ ;  /* 0x000000034d067210 */ /* 0x000fca0007f5e0ff */
[----:B------:R-:W-:Y:S04]  /*2f8a0*/  STL [R1+0x1718], R6 ;  /* 0x0017180601007387 */ /* 0x000fe80000100800 */
[----:B------:R-:W4:Y:S04]  /*2f8b0*/  LDL.LU R64, [R1+0x60] ;  /* 0x0000600001407983 */ /* 0x000f280000300800 */
[----:B------:R0:W-:Y:S02]  /*2f8c0*/  STL [R1+0x16e4], R5 ;  /* 0x0016e40501007387 */ /* 0x0001e40000100800 */
[----:B0-----:R-:W-:-:S02]  /*2f8d0*/  LEA.HI.X.SX32 R5, R72, R2, 0x1, P0 ;  /* 0x0000000248057211 */ /* 0x001fc400000f0eff */
[----:B------:R-:W-:-:S05]  /*2f8e0*/  IADD3 R4, P1, R78, R3, RZ ;  /* 0x000000034e047210 */ /* 0x000fca0007f3e0ff */
[----:B------:R0:W-:Y:S04]  /*2f8f0*/  STL [R1+0x1720], R4 ;  /* 0x0017200401007387 */ /* 0x0001e80000100800 */
[----:B------:R-:W4:Y:S04]  /*2f900*/  LDL.LU R65, [R1+0x5c] ;  /* 0x00005c0001417983 */ /* 0x000f280000300800 */
[----:B------:R1:W-:Y:S04]  /*2f910*/  STL [R1+0x16ec], R5 ;  /* 0x0016ec0501007387 */ /* 0x0003e80000100800 */
[----:B------:R-:W4:Y:S01]  /*2f920*/  LDL.LU R66, [R1+0x54] ;  /* 0x0000540001427983 */ /* 0x000f220000300800 */
[----:B0-----:R-:W-:-:S02]  /*2f930*/  IADD3 R4, P0, R79, R3, RZ ;  /* 0x000000034f047210 */ /* 0x001fc40007f1e0ff */
[----:B-1----:R-:W-:-:S03]  /*2f940*/  LEA.HI.X.SX32 R5, R73, R2, 0x1, P6 ;  /* 0x0000000249057211 */ /* 0x002fc600030f0eff */
[----:B------:R-:W-:Y:S04]  /*2f950*/  STL [R1+0x1728], R4 ;  /* 0x0017280401007387 */ /* 0x000fe80000100800 */
[----:B------:R-:W4:Y:S04]  /*2f960*/  LDL.LU R67, [R1+0x50] ;  /* 0x0000500001437983 */ /* 0x000f280000300800 */
[----:B------:R0:W-:Y:S04]  /*2f970*/  STL [R1+0x16f4], R5 ;  /* 0x0016f40501007387 */ /* 0x0001e80000100800 */
[----:B------:R-:W4:Y:S01]  /*2f980*/  LDL.LU R68, [R1+0x48] ;  /* 0x0000480001447983 */ /* 0x000f220000300800 */
[----:B0-----:R-:W-:-:S02]  /*2f990*/  LEA.HI.X.SX32 R5, R74, R2, 0x1, P5 ;  /* 0x000000024a057211 */ /* 0x001fc400028f0eff */
[----:B--2---:R-:W-:-:S05]  /*2f9a0*/  IADD3 R4, P6, R58, R3, RZ ;  /* 0x000000033a047210 */ /* 0x004fca0007fde0ff */
[----:B------:R3:W-:Y:S04]  /*2f9b0*/  STL [R1+0x1730], R4 ;  /* 0x0017300401007387 */ /* 0x0007e80000100800 */
[----:B------:R-:W2:Y:S04]  /*2f9c0*/  LDL.LU R69, [R1+0x44] ;  /* 0x0000440001457983 */ /* 0x000ea80000300800 */
[----:B------:R0:W-:Y:S04]  /*2f9d0*/  STL [R1+0x16fc], R5 ;  /* 0x0016fc0501007387 */ /* 0x0001e80000100800 */
[----:B------:R-:W2:Y:S01]  /*2f9e0*/  LDL.LU R70, [R1+0x40] ;  /* 0x0000400001467983 */ /* 0x000ea20000300800 */
[----:B---3--:R-:W-:-:S02]  /*2f9f0*/  IADD3 R4, P5, R59, R3, RZ ;  /* 0x000000033b047210 */ /* 0x008fc40007fbe0ff */
[----:B0-----:R-:W-:-:S03]  /*2fa00*/  LEA.HI.X.SX32 R5, R75, R2, 0x1, P4 ;  /* 0x000000024b057211 */ /* 0x001fc600020f0eff */
[----:B------:R-:W-:Y:S04]  /*2fa10*/  STL [R1+0x1738], R4 ;  /* 0x0017380401007387 */ /* 0x000fe80000100800 */
[----:B------:R-:W3:Y:S04]  /*2fa20*/  LDL.LU R71, [R1+0x38] ;  /* 0x0000380001477983 */ /* 0x000ee80000300800 */
[----:B------:R0:W-:Y:S04]  /*2fa30*/  STL [R1+0x1704], R5 ;  /* 0x0017040501007387 */ /* 0x0001e80000100800 */
[----:B------:R-:W3:Y:S01]  /*2fa40*/  LDL.LU R72, [R1+0x30] ;  /* 0x0000300001487983 */ /* 0x000ee20000300800 */
[----:B0-----:R-:W-:-:S02]  /*2fa50*/  LEA.HI.X.SX32 R5, R76, R2, 0x1, P3 ;  /* 0x000000024c057211 */ /* 0x001fc400018f0eff */
[----:B----4-:R-:W-:-:S05]  /*2fa60*/  IADD3 R4, P4, R60, R3, RZ ;  /* 0x000000033c047210 */ /* 0x010fca0007f9e0ff */
        /* <DEDUP_REMOVED lines=18> */
[----:B------:R0:W-:Y:S04]  /*2fb90*/  STL [R1+0x1758], R4 ;  /* 0x0017580401007387 */ /* 0x0001e80000100800 */
[----:B------:R-:W4:Y:S01]  /*2fba0*/  LDL.LU R79, [R1+0x8] ;  /* 0x00000800014f7983 */ /* 0x000f220000300800 */
[----:B------:R-:W-:-:S03]  /*2fbb0*/  LEA.HI.X.SX32 R6, R58, R2, 0x1, P6 ;  /* 0x000000023a067211 */ /* 0x000fc600030f0eff */
[----:B------:R-:W-:Y:S01]  /*2fbc0*/  STL [R1+0x1724], R5 ;  /* 0x0017240501007387 */ /* 0x000fe20000100800 */
[----:B0-----:R-:W-:-:S05]  /*2fbd0*/  IADD3 R4, P0, R64, R3, RZ ;  /* 0x0000000340047210 */ /* 0x001fca0007f1e0ff */
[----:B------:R0:W-:Y:S04]  /*2fbe0*/  STL [R1+0x1760], R4 ;  /* 0x0017600401007387 */ /* 0x0001e80000100800 */
[----:B------:R1:W-:Y:S01]  /*2fbf0*/  STL [R1+0x172c], R6 ;  /* 0x00172c0601007387 */ /* 0x0003e20000100800 */
[----:B0-----:R-:W-:Y:S02]  /*2fc00*/  LEA.HI.X.SX32 R4, R59, R2, 0x1, P5 ;  /* 0x000000023b047211 */ /* 0x001fe400028f0eff */
[----:B------:R-:W-:-:S05]  /*2fc10*/  IADD3 R5, P6, R65, R3, RZ ;  /* 0x0000000341057210 */ /* 0x000fca0007fde0ff */
[----:B------:R0:W-:Y:S01]  /*2fc20*/  STL [R1+0x1768], R5 ;  /* 0x0017680501007387 */ /* 0x0001e20000100800 */
[----:B-1----:R-:W-:-:S03]  /*2fc30*/  IADD3 R6, P5, R66, R3, RZ ;  /* 0x0000000342067210 */ /* 0x002fc60007fbe0ff */
[----:B------:R1:W-:Y:S01]  /*2fc40*/  STL [R1+0x1734], R4 ;  /* 0x0017340401007387 */ /* 0x0003e20000100800 */
[----:B0-----:R-:W-:-:S03]  /*2fc50*/  LEA.HI.X.SX32 R5, R60, R2, 0x1, P4 ;  /* 0x000000023c057211 */ /* 0x001fc600020f0eff */
[----:B------:R0:W-:Y:S01]  /*2fc60*/  STL [R1+0x1770], R6 ;  /* 0x0017700601007387 */ /* 0x0001e20000100800 */
[----:B-1----:R-:W-:-:S03]  /*2fc70*/  IADD3 R4, P4, R67, R3, RZ ;  /* 0x0000000343047210 */ /* 0x002fc60007f9e0ff */
[----:B------:R1:W-:Y:S04]  /*2fc80*/  STL [R1+0x173c], R5 ;  /* 0x00173c0501007387 */ /* 0x0003e80000100800 */
[----:B------:R1:W-:Y:S01]  /*2fc90*/  STL [R1+0x1778], R4 ;  /* 0x0017780401007387 */ /* 0x0003e20000100800 */
[----:B0-----:R-:W-:Y:S02]  /*2fca0*/  LEA.HI.X.SX32 R6, R61, R2, 0x1, P3 ;  /* 0x000000023d067211 */ /* 0x001fe400018f0eff */
[----:B-1----:R-:W-:-:S03]  /*2fcb0*/  IADD3 R5, P3, R68, R3, RZ ;  /* 0x0000000344057210 */ /* 0x002fc60007f7e0ff */
[----:B------:R-:W-:Y:S01]  /*2fcc0*/  STL [R1+0x1744], R6 ;  /* 0x0017440601007387 */ /* 0x000fe20000100800 */
[----:B------:R-:W-:-:S03]  /*2fcd0*/  LEA.HI.X.SX32 R4, R62, R2, 0x1, P2 ;  /* 0x000000023e047211 */ /* 0x000fc600010f0eff */
[----:B------:R0:W-:Y:S04]  /*2fce0*/  STL [R1+0x1780], R5 ;  /* 0x0017800501007387 */ /* 0x0001e80000100800 */
[----:B------:R1:W-:Y:S01]  /*2fcf0*/  STL [R1+0x174c], R4 ;  /* 0x00174c0401007387 */ /* 0x0003e20000100800 */
[----:B0-----:R-:W-:Y:S01]  /*2fd00*/  LEA.HI.X.SX32 R5, R63, R2, 0x1, P1 ;  /* 0x000000023f057211 */ /* 0x001fe200008f0eff */
[----:B------:R-:W-:Y:S02]  /*2fd10*/  IMAD R252, R252, UR9, RZ ;  /* 0x00000009fcfc7c24 */ /* 0x000fe4000f8e02ff */
[----:B------:R-:W-:Y:S01]  /*2fd20*/  IMAD R84, R84, UR9, RZ ;  /* 0x0000000954547c24 */ /* 0x000fe2000f8e02ff */
[----:B--2---:R-:W-:-:S05]  /*2fd30*/  IADD3 R6, P2, R69, R3, RZ ;  /* 0x0000000345067210 */ /* 0x004fca0007f5e0ff */
[----:B------:R0:W-:Y:S01]  /*2fd40*/  STL [R1+0x1788], R6 ;  /* 0x0017880601007387 */ /* 0x0001e20000100800 */
[----:B-1----:R-:W-:-:S03]  /*2fd50*/  IADD3 R4, P1, R70, R3, RZ ;  /* 0x0000000346047210 */ /* 0x002fc60007f3e0ff */
[----:B------:R3:W-:Y:S04]  /*2fd60*/  STL [R1+0x1754], R5 ;  /* 0x0017540501007387 */ /* 0x0007e80000100800 */
[----:B------:R1:W-:Y:S01]  /*2fd70*/  STL [R1+0x1790], R4 ;  /* 0x0017900401007387 */ /* 0x0003e20000100800 */
[----:B0-----:R-:W-:-:S05]  /*2fd80*/  LEA.HI.X.SX32 R6, R64, R2, 0x1, P0 ;  /* 0x0000000240067211 */ /* 0x001fca00000f0eff */
[----:B------:R0:W-:Y:S01]  /*2fd90*/  STL [R1+0x175c], R6 ;  /* 0x00175c0601007387 */ /* 0x0001e20000100800 */
[----:B---3--:R-:W-:Y:S02]  /*2fda0*/  IADD3 R5, P0, R71, R3, RZ ;  /* 0x0000000347057210 */ /* 0x008fe40007f1e0ff */
[----:B-1----:R-:W-:-:S03]  /*2fdb0*/  LEA.HI.X.SX32 R4, R65, R2, 0x1, P6 ;  /* 0x0000000241047211 */ /* 0x002fc600030f0eff */
[----:B------:R1:W-:Y:S01]  /*2fdc0*/  STL [R1+0x1798], R5 ;  /* 0x0017980501007387 */ /* 0x0003e20000100800 */
[----:B0-----:R-:W-:-:S03]  /*2fdd0*/  IADD3 R6, P6, R72, R3, RZ ;  /* 0x0000000348067210 */ /* 0x001fc60007fde0ff */
[----:B------:R-:W-:Y:S01]  /*2fde0*/  STL [R1+0x1764], R4 ;  /* 0x0017640401007387 */ /* 0x000fe20000100800 */
[----:B-1----:R-:W-:-:S03]  /*2fdf0*/  LEA.HI.X.SX32 R5, R66, R2, 0x1, P5 ;  /* 0x0000000242057211 */ /* 0x002fc600028f0eff */
[----:B------:R0:W-:Y:S04]  /*2fe00*/  STL [R1+0x17a0], R6 ;  /* 0x0017a00601007387 */ /* 0x0001e80000100800 */
[----:B------:R1:W-:Y:S01]  /*2fe10*/  STL [R1+0x176c], R5 ;  /* 0x00176c0501007387 */ /* 0x0003e20000100800 */
[----:B0-----:R-:W-:Y:S02]  /*2fe20*/  LEA.HI.X.SX32 R6, R67, R2, 0x1, P4 ;  /* 0x0000000243067211 */ /* 0x001fe400020f0eff */
[----:B----4-:R-:W-:-:S05]  /*2fe30*/  IADD3 R4, P5, R73, R3, RZ ;  /* 0x0000000349047210 */ /* 0x010fca0007fbe0ff */
[----:B------:R0:W-:Y:S01]  /*2fe40*/  STL [R1+0x17a8], R4 ;  /* 0x0017a80401007387 */ /* 0x0001e20000100800 */
[----:B-1----:R-:W-:-:S03]  /*2fe50*/  IADD3 R5, P4, R74, R3, RZ ;  /* 0x000000034a057210 */ /* 0x002fc60007f9e0ff */
[----:B------:R1:W-:Y:S01]  /*2fe60*/  STL [R1+0x1774], R6 ;  /* 0x0017740601007387 */ /* 0x0003e20000100800 */
[----:B0-----:R-:W-:-:S03]  /*2fe70*/  LEA.HI.X.SX32 R4, R68, R2, 0x1, P3 ;  /* 0x0000000244047211 */ /* 0x001fc600018f0eff */
[----:B------:R0:W-:Y:S04]  /*2fe80*/  STL [R1+0x17b0], R5 ;  /* 0x0017b00501007387 */ /* 0x0001e80000100800 */
[----:B------:R2:W-:Y:S01]  /*2fe90*/  STL [R1+0x177c], R4 ;  /* 0x00177c0401007387 */ /* 0x0005e20000100800 */
[----:B-1----:R-:W-:Y:S02]  /*2fea0*/  IADD3 R6, P3, R75, R3, RZ ;  /* 0x000000034b067210 */ /* 0x002fe40007f7e0ff */
[----:B0-----:R-:W-:-:S03]  /*2feb0*/  LEA.HI.X.SX32 R5, R69, R2, 0x1, P2 ;  /* 0x0000000245057211 */ /* 0x001fc600010f0eff */
[----:B------:R0:W-:Y:S01]  /*2fec0*/  STL [R1+0x17b8], R6 ;  /* 0x0017b80601007387 */ /* 0x0001e20000100800 */
[----:B--2---:R-:W-:-:S03]  /*2fed0*/  IADD3 R4, P2, R76, R3, RZ ;  /* 0x000000034c047210 */ /* 0x004fc60007f5e0ff */
[----:B------:R-:W-:Y:S04]  /*2fee0*/  STL [R1+0x1784], R5 ;  /* 0x0017840501007387 */ /* 0x000fe80000100800 */
[----:B------:R1:W-:Y:S01]  /*2fef0*/  STL [R1+0x17c0], R4 ;  /* 0x0017c00401007387 */ /* 0x0003e20000100800 */
[----:B0-----:R-:W-:-:S05]  /*2ff00*/  LEA.HI.X.SX32 R6, R70, R2, 0x1, P1 ;  /* 0x0000000246067211 */ /* 0x001fca00008f0eff */
[----:B------:R0:W-:Y:S01]  /*2ff10*/  STL [R1+0x178c], R6 ;  /* 0x00178c0601007387 */ /* 0x0001e20000100800 */
[----:B-1----:R-:W-:Y:S01]  /*2ff20*/  LEA.HI.X.SX32 R4, R71, R2, 0x1, P0 ;  /* 0x0000000247047211 */ /* 0x002fe200000f0eff */
[----:B------:R-:W-:Y:S01]  /*2ff30*/  IMAD R85, R85, UR9, RZ ;  /* 0x0000000955557c24 */ /* 0x000fe2000f8e02ff */
[----:B------:R-:W-:-:S05]  /*2ff40*/  IADD3 R5, P1, R77, R3, RZ ;  /* 0x000000034d057210 */ /* 0x000fca0007f3e0ff */
[----:B------:R1:W-:Y:S01]  /*2ff50*/  STL [R1+0x17c8], R5 ;  /* 0x0017c80501007387 */ /* 0x0003e20000100800 */
[----:B0-----:R-:W-:-:S03]  /*2ff60*/  IADD3 R6, P0, R78, R3, RZ ;  /* 0x000000034e067210 */ /* 0x001fc60007f1e0ff */
[----:B------:R0:W-:Y:S01]  /*2ff70*/  STL [R1+0x1794], R4 ;  /* 0x0017940401007387 */ /* 0x0001e20000100800 */
[----:B-1----:R-:W-:-:S03]  /*2ff80*/  LEA.HI.X.SX32 R5, R72, R2, 0x1, P6 ;  /* 0x0000000248057211 */ /* 0x002fc600030f0eff */
[----:B------:R1:W-:Y:S04]  /*2ff90*/  STL [R1+0x17d0], R6 ;  /* 0x0017d00601007387 */ /* 0x0003e80000100800 */
[----:B------:R2:W-:Y:S01]  /*2ffa0*/  STL [R1+0x179c], R5 ;  /* 0x00179c0501007387 */ /* 0x0005e20000100800 */
[-C--:B0-----:R-:W-:Y:S02]  /*2ffb0*/  IADD3 R4, P6, R79, R3.reuse, RZ ;  /* 0x000000034f047210 */ /* 0x081fe40007fde0ff */
[-C--:B-1----:R-:W-:Y:S02]  /*2ffc0*/  LEA.HI.X.SX32 R6, R73, R2.reuse, 0x1, P5 ;  /* 0x0000000249067211 */ /* 0x082fe400028f0eff */
[----:B--2---:R-:W-:Y:S01]  /*2ffd0*/  IADD3 R5, P5, R0, R3, RZ ;  /* 0x0000000300057210 */ /* 0x004fe20007fbe0ff */
[----:B------:R0:W-:Y:S04]  /*2ffe0*/  STL [R1+0x17d8], R4 ;  /* 0x0017d80401007387 */ /* 0x0001e80000100800 */
[----:B------:R1:W-:Y:S01]  /*2fff0*/  STL [R1+0x17a4], R6 ;  /* 0x0017a40601007387 */ /* 0x0003e20000100800 */
[----:B0-----:R-:W-:-:S03]  /*30000*/  LEA.HI.X.SX32 R4, R74, R2, 0x1, P4 ;  /* 0x000000024a047211 */ /* 0x001fc600020f0eff */
[----:B------:R0:W-:Y:S01]  /*30010*/  STL [R1+0x17e0], R5 ;  /* 0x0017e00501007387 */ /* 0x0001e20000100800 */
[----:B-1----:R-:W-:-:S03]  /*30020*/  IADD3 R6, P4, R252, R3, RZ ;  /* 0x00000003fc067210 */ /* 0x002fc60007f9e0ff */
[----:B------:R1:W-:Y:S01]  /*30030*/  STL [R1+0x17ac], R4 ;  /* 0x0017ac0401007387 */ /* 0x0003e20000100800 */
[----:B------:R-:W-:Y:S01]  /*30040*/  IMAD R86, R86, UR9, RZ ;  /* 0x0000000956567c24 */ /* 0x000fe2000f8e02ff */
[----:B0-----:R-:W-:Y:S02]  /*30050*/  LEA.HI.X.SX32 R5, R75, R2, 0x1, P3 ;  /* 0x000000024b057211 */ /* 0x001fe400018f0eff */
[----:B------:R0:W-:Y:S01]  /*30060*/  STL [R1+0x17e8], R6 ;  /* 0x0017e80601007387 */ /* 0x0001e20000100800 */
[----:B-1----:R-:W-:-:S03]  /*30070*/  IADD3 R4, P3, R84, R3, RZ ;  /* 0x0000000354047210 */ /* 0x002fc60007f7e0ff */
[----:B------:R1:W-:Y:S01]  /*30080*/  STL [R1+0x17b4], R5 ;  /* 0x0017b40501007387 */ /* 0x0003e20000100800 */
[----:B------:R-:W-:-:S03]  /*30090*/  IMAD R87, R87, UR9, RZ ;  /* 0x0000000957577c24 */ /* 0x000fc6000f8e02ff */
[----:B------:R2:W-:Y:S01]  /*300a0*/  STL [R1+0x17f0], R4 ;  /* 0x0017f00401007387 */ /* 0x0005e20000100800 */
[----:B0-----:R-:W-:Y:S02]  /*300b0*/  LEA.HI.X.SX32 R6, R76, R2, 0x1, P2 ;  /* 0x000000024c067211 */ /* 0x001fe400010f0eff */
[----:B-1----:R-:W-:-:S03]  /*300c0*/  IADD3 R5, P2, R85, R3, RZ ;  /* 0x0000000355057210 */ /* 0x002fc60007f5e0ff */
[----:B------:R0:W-:Y:S01]  /*300d0*/  STL [R1+0x17bc], R6 ;  /* 0x0017bc0601007387 */ /* 0x0001e20000100800 */
[----:B--2---:R-:W-:-:S03]  /*300e0*/  LEA.HI.X.SX32 R4, R77, R2, 0x1, P1 ;  /* 0x000000024d047211 */ /* 0x004fc600008f0eff */
[----:B------:R1:W-:Y:S01]  /*300f0*/  STL [R1+0x17f8], R5 ;  /* 0x0017f80501007387 */ /* 0x0003e20000100800 */
[----:B------:R-:W-:-:S03]  /*30100*/  IMAD R88, R88, UR9, RZ ;  /* 0x0000000958587c24 */ /* 0x000fc6000f8e02ff */
[----:B------:R2:W-:Y:S01]  /*30110*/  STL [R1+0x17c4], R4 ;  /* 0x0017c40401007387 */ /* 0x0005e20000100800 */
[----:B0-----:R-:W-:Y:S02]  /*30120*/  IADD3 R6, P1, R86, R3, RZ ;  /* 0x0000000356067210 */ /* 0x001fe40007f3e0ff */
[----:B-1----:R-:W-:-:S03]  /*30130*/  LEA.HI.X.SX32 R5, R78, R2, 0x1, P0 ;  /* 0x000000024e057211 */ /* 0x002fc600000f0eff */
[----:B------:R0:W-:Y:S01]  /*30140*/  STL [R1+0x1800], R6 ;  /* 0x0018000601007387 */ /* 0x0001e20000100800 */
[----:B--2---:R-:W-:-:S03]  /*30150*/  IADD3 R4, P0, R87, R3, RZ ;  /* 0x0000000357047210 */ /* 0x004fc60007f1e0ff */
[----:B------:R1:W-:Y:S01]  /*30160*/  STL [R1+0x17cc], R5 ;  /* 0x0017cc0501007387 */ /* 0x0003e20000100800 */
[----:B------:R-:W-:-:S03]  /*30170*/  IMAD R89, R89, UR9, RZ ;  /* 0x0000000959597c24 */ /* 0x000fc6000f8e02ff */
[----:B------:R2:W-:Y:S01]  /*30180*/  STL [R1+0x1808], R4 ;  /* 0x0018080401007387 */ /* 0x0005e20000100800 */
[----:B0-----:R-:W-:Y:S01]  /*30190*/  LEA.HI.X.SX32 R6, R79, R2, 0x1, P6 ;  /* 0x000000024f067211 */ /* 0x001fe200030f0eff */
[----:B------:R-:W-:Y:S01]  /*301a0*/  IMAD R90, R90, UR9, RZ ;  /* 0x000000095a5a7c24 */ /* 0x000fe2000f8e02ff */
[----:B-1----:R-:W-:-:S03]  /*301b0*/  IADD3 R5, P6, R88, R3, RZ ;  /* 0x0000000358057210 */ /* 0x002fc60007fde0ff */
[----:B------:R0:W-:Y:S01]  /*301c0*/  STL [R1+0x17d4], R6 ;  /* 0x0017d40601007387 */ /* 0x0001e20000100800 */
[----:B--2---:R-:W-:-:S03]  /*301d0*/  LEA.HI.X.SX32 R4, R0, R2, 0x1, P5 ;  /* 0x0000000200047211 */ /* 0x004fc600028f0eff */
[----:B------:R-:W2:Y:S01]  /*301e0*/  LDL.LU R0, [R1+0x1d5c] ;  /* 0x001d5c0001007983 */ /* 0x000ea20000300800 */
[----:B------:R-:W-:-:S03]  /*301f0*/  IMAD R91, R91, UR9, RZ ;  /* 0x000000095b5b7c24 */ /* 0x000fc6000f8e02ff */
[----:B------:R1:W-:Y:S01]  /*30200*/  STL [R1+0x1810], R5 ;  /* 0x0018100501007387 */ /* 0x0003e20000100800 */
[----:B0-----:R-:W-:-:S03]  /*30210*/  IADD3 R6, P5, R89, R3, RZ ;  /* 0x0000000359067210 */ /* 0x001fc60007fbe0ff */
[----:B------:R0:W-:Y:S01]  /*30220*/  STL [R1+0x17dc], R4 ;  /* 0x0017dc0401007387 */ /* 0x0001e20000100800 */
[----:B-1----:R-:W-:-:S03]  /*30230*/  LEA.HI.X.SX32 R5, R252, R2, 0x1, P4 ;  /* 0x00000002fc057211 */ /* 0x002fc600020f0eff */
[----:B------:R1:W-:Y:S01]  /*30240*/  STL [R1+0x1818], R6 ;  /* 0x0018180601007387 */ /* 0x0003e20000100800 */
[----:B0-----:R-:W-:-:S03]  /*30250*/  IADD3 R4, P4, R90, R3, RZ ;  /* 0x000000035a047210 */ /* 0x001fc60007f9e0ff */
[----:B------:R0:W-:Y:S01]  /*30260*/  STL [R1+0x17e4], R5 ;  /* 0x0017e40501007387 */ /* 0x0001e20000100800 */
[----:B------:R-:W-:-:S03]  /*30270*/  IMAD R92, R92, UR9, RZ ;  /* 0x000000095c5c7c24 */ /* 0x000fc6000f8e02ff */
[----:B------:R3:W-:Y:S01]  /*30280*/  STL [R1+0x1820], R4 ;  /* 0x0018200401007387 */ /* 0x0007e20000100800 */
[----:B-1----:R-:W-:Y:S01]  /*30290*/  LEA.HI.X.SX32 R6, R84, R2, 0x1, P3 ;  /* 0x0000000254067211 */ /* 0x002fe200018f0eff */
[----:B------:R-:W-:Y:S01]  /*302a0*/  IMAD R93, R93, UR9, RZ ;  /* 0x000000095d5d7c24 */ /* 0x000fe2000f8e02ff */
[----:B0-----:R-:W-:-:S03]  /*302b0*/  IADD3 R5, P3, R91, R3, RZ ;  /* 0x000000035b057210 */ /* 0x001fc60007f7e0ff */
[----:B------:R0:W-:Y:S01]  /*302c0*/  STL [R1+0x17ec], R6 ;  /* 0x0017ec0601007387 */ /* 0x0001e20000100800 */
[----:B---3--:R-:W-:-:S03]  /*302d0*/  LEA.HI.X.SX32 R4, R85, R2, 0x1, P2 ;  /* 0x0000000255047211 */ /* 0x008fc600010f0eff */
[----:B------:R1:W-:Y:S01]  /*302e0*/  STL [R1+0x1828], R5 ;  /* 0x0018280501007387 */ /* 0x0003e20000100800 */
[----:B------:R-:W-:-:S03]  /*302f0*/  IMAD R94, R94, UR9, RZ ;  /* 0x000000095e5e7c24 */ /* 0x000fc6000f8e02ff */
[----:B------:R3:W-:Y:S01]  /*30300*/  STL [R1+0x17f4], R4 ;  /* 0x0017f40401007387 */ /* 0x0007e20000100800 */
[----:B0-----:R-:W-:Y:S02]  /*30310*/  IADD3 R6, P2, R92, R3, RZ ;  /* 0x000000035c067210 */ /* 0x001fe40007f5e0ff */
[----:B-1----:R-:W-:-:S03]  /*30320*/  LEA.HI.X.SX32 R5, R86, R2, 0x1, P1 ;  /* 0x0000000256057211 */ /* 0x002fc600008f0eff */
[----:B------:R0:W-:Y:S01]  /*30330*/  STL [R1+0x1830], R6 ;  /* 0x0018300601007387 */ /* 0x0001e20000100800 */
[----:B---3--:R-:W-:-:S03]  /*30340*/  IADD3 R4, P1, R93, R3, RZ ;  /* 0x000000035d047210 */ /* 0x008fc60007f3e0ff */
[----:B------:R1:W-:Y:S01]  /*30350*/  STL [R1+0x17fc], R5 ;  /* 0x0017fc0501007387 */ /* 0x0003e20000100800 */
[----:B------:R-:W-:-:S03]  /*30360*/  IMAD R95, R95, UR9, RZ ;  /* 0x000000095f5f7c24 */ /* 0x000fc6000f8e02ff */
[----:B------:R3:W-:Y:S01]  /*30370*/  STL [R1+0x1838], R4 ;  /* 0x0018380401007387 */ /* 0x0007e20000100800 */
[----:B0-----:R-:W-:Y:S01]  /*30380*/  LEA.HI.X.SX32 R6, R87, R2, 0x1, P0 ;  /* 0x0000000257067211 */ /* 0x001fe200000f0eff */
[----:B------:R-:W-:Y:S01]  /*30390*/  IMAD R96, R96, UR9, RZ ;  /* 0x0000000960607c24 */ /* 0x000fe2000f8e02ff */
[----:B-1----:R-:W-:-:S03]  /*303a0*/  IADD3 R5, P0, R94, R3, RZ ;  /* 0x000000035e057210 */ /* 0x002fc60007f1e0ff */
        /* <DEDUP_REMOVED lines=785> */
[-C--:B0-----:R-:W-:Y:S01]  /*334c0*/  IADD3 R6, P4, R80, R3.reuse, RZ ;  /* 0x0000000350067210 */ /* 0x081fe20007f9e0ff */
[----:B------:R-:W0:Y:S01]  /*334d0*/  S2R R79, SR_TID.X ;  /* 0x00000000004f7919 */ /* 0x000e220000002100 */
[----:B-1----:R-:W-:Y:S02]  /*334e0*/  LEA.HI.X.SX32 R5, R246, R2, 0x1, P3 ;  /* 0x00000002f6057211 */ /* 0x002fe400018f0eff */
[----:B---3--:R-:W-:Y:S01]  /*334f0*/  IADD3 R4, P3, R82, R3, RZ ;  /* 0x0000000352047210 */ /* 0x008fe20007f7e0ff */
[----:B------:R1:W-:Y:S01]  /*33500*/  STL [R1+0x1d1c], R6 ;  /* 0x001d1c0601007387 */ /* 0x0003e20000100800 */
[----:B------:R-:W-:-:S03]  /*33510*/  IMAD R83, R83, UR9, RZ ;  /* 0x0000000953537c24 */ /* 0x000fc6000f8e02ff */
[----:B------:R3:W-:Y:S01]  /*33520*/  STL [R1+0x1cf4], R5 ;  /* 0x001cf40501007387 */ /* 0x0007e20000100800 */
[----:B------:R-:W-:-:S03]  /*33530*/  IMAD R125, R125, UR9, RZ ;  /* 0x000000097d7d7c24 */ /* 0x000fc6000f8e02ff */
[----:B------:R4:W-:Y:S01]  /*33540*/  STL [R1+0x1d28], R4 ;  /* 0x001d280401007387 */ /* 0x0009e20000100800 */
[----:B-1----:R-:W-:Y:S02]  /*33550*/  LEA.HI.X.SX32 R6, R247, R2, 0x1, P2 ;  /* 0x00000002f7067211 */ /* 0x002fe400010f0eff */
[----:B---3--:R-:W-:-:S03]  /*33560*/  IADD3 R5, P2, R81, R3, RZ ;  /* 0x0000000351057210 */ /* 0x008fc60007f5e0ff */
[----:B------:R1:W-:Y:S01]  /*33570*/  STL [R1+0x1cfc], R6 ;  /* 0x001cfc0601007387 */ /* 0x0003e20000100800 */
[----:B----4-:R-:W-:-:S03]  /*33580*/  LEA.HI.X.SX32 R4, R248, R2, 0x1, P1 ;  /* 0x00000002f8047211 */ /* 0x010fc600008f0eff */
[----:B------:R3:W-:Y:S04]  /*33590*/  STL [R1+0x1d20], R5 ;  /* 0x001d200501007387 */ /* 0x0007e80000100800 */
[----:B------:R4:W-:Y:S01]  /*335a0*/  STL [R1+0x1d04], R4 ;  /* 0x001d040401007387 */ /* 0x0009e20000100800 */
[----:B-1----:R-:W-:Y:S02]  /*335b0*/  IADD3 R6, P1, R83, R3, RZ ;  /* 0x0000000353067210 */ /* 0x002fe40007f3e0ff */
[----:B---3--:R-:W-:-:S03]  /*335c0*/  LEA.HI.X.SX32 R5, R249, R2, 0x1, P0 ;  /* 0x00000002f9057211 */ /* 0x008fc600000f0eff */
[----:B------:R-:W-:Y:S01]  /*335d0*/  STL [R1+0x1d24], R6 ;  /* 0x001d240601007387 */ /* 0x000fe20000100800 */
[----:B----4-:R-:W-:Y:S02]  /*335e0*/  IADD3 R4, P0, R125, R3, RZ ;  /* 0x000000037d047210 */ /* 0x010fe40007f1e0ff */
[-C--:B------:R-:W-:Y:S01]  /*335f0*/  LEA.HI.X.SX32 R3, R250, R2.reuse, 0x1, P6 ;  /* 0x00000002fa037211 */ /* 0x080fe200030f0eff */
[----:B------:R-:W-:Y:S04]  /*33600*/  STL [R1+0x1d0c], R5 ;  /* 0x001d0c0501007387 */ /* 0x000fe80000100800 */
[----:B------:R1:W-:Y:S04]  /*33610*/  STL [R1+0x1124], R4 ;  /* 0x0011240401007387 */ /* 0x0003e80000100800 */
[----:B------:R3:W-:Y:S01]  /*33620*/  STL [R1+0x1110], R3 ;  /* 0x0011100301007387 */ /* 0x0007e20000100800 */
[----:B-1----:R-:W-:-:S02]  /*33630*/  LEA.HI.X.SX32 R4, R251, R2, 0x1, P5 ;  /* 0x00000002fb047211 */ /* 0x002fc400028f0eff */
[----:B---3--:R-:W-:-:S03]  /*33640*/  LEA.HI.X.SX32 R3, R80, R2, 0x1, P4 ;  /* 0x0000000250037211 */ /* 0x008fc600020f0eff */
[----:B------:R1:W-:Y:S01]  /*33650*/  STL [R1+0x1114], R4 ;  /* 0x0011140401007387 */ /* 0x0003e20000100800 */
[----:B------:R-:W-:-:S03]  /*33660*/  LEA.HI.X.SX32 R5, R82, R2, 0x1, P3 ;  /* 0x0000000252057211 */ /* 0x000fc600018f0eff */
[----:B------:R3:W-:Y:S01]  /*33670*/  STL [R1+0x1118], R3 ;  /* 0x0011180301007387 */ /* 0x0007e20000100800 */
[----:B--2---:R-:W-:Y:S02]  /*33680*/  IADD3 R10, P6, R0, UR10, RZ ;  /* 0x0000000a000a7c10 */ /* 0x004fe4000ffde0ff */
[-C--:B-1----:R-:W-:Y:S01]  /*33690*/  LEA.HI.X.SX32 R4, R81, R2.reuse, 0x1, P2 ;  /* 0x0000000251047211 */ /* 0x082fe200010f0eff */
[----:B------:R-:W-:Y:S01]  /*336a0*/  STL [R1+0x1128], R5 ;  /* 0x0011280501007387 */ /* 0x000fe20000100800 */
[----:B---3--:R-:W-:-:S03]  /*336b0*/  LEA.HI.X.SX32 R3, R83, R2, 0x1, P1 ;  /* 0x0000000253037211 */ /* 0x008fc600008f0eff */
[----:B------:R-:W-:Y:S01]  /*336c0*/  STL [R1+0x111c], R4 ;  /* 0x00111c0401007387 */ /* 0x000fe20000100800 */
[----:B------:R-:W-:-:S03]  /*336d0*/  LEA.HI.X.SX32 R2, R125, R2, 0x1, P0 ;  /* 0x000000027d027211 */ /* 0x000fc600000f0eff */
[----:B------:R0:W-:Y:S01]  /*336e0*/  STL [R1+0x1120], R3 ;  /* 0x0011200301007387 */ /* 0x0001e20000100800 */
[----:B------:R-:W-:-:S03]  /*336f0*/  LEA.HI.X.SX32 R9, R0, UR11, 0x1, P6 ;  /* 0x0000000b00097c11 */ /* 0x000fc6000b0f0eff */
[----:B------:R1:W5:Y:S01]  /*33700*/  LDL.LU R0, [R1+0x1d58] ;  /* 0x001d580001007983 */ /* 0x0003620000300800 */
[----:B0-----:R-:W-:-:S03]  /*33710*/  IMAD.SHL.U32 R3, R79, 0x10, RZ ;  /* 0x000000104f037824 */ /* 0x001fc600078e00ff */
[----:B------:R0:W-:Y:S04]  /*33720*/  STL [R1+0xd14], R2 ;  /* 0x000d140201007387 */ /* 0x0001e80000100800 */
[----:B------:R2:W-:Y:S04]  /*33730*/  STL [R1+0x1d50], R3 ;  /* 0x001d500301007387 */ /* 0x0005e80000100800 */
[----:B------:R-:W-:Y:S01]  /*33740*/  STL [R1+0x930], RZ ;  /* 0x000930ff01007387 */ /* 0x000fe20000100800 */
[----:B0-----:R-:W0:Y:S03]  /*33750*/  LDC R2, c[0x0][0x238] ;  /* 0x00008e00ff027b82 */ /* 0x001e260000000800 */
[----:B------:R-:W-:Y:S04]  /*33760*/  STL [R1+0x400], RZ ;  /* 0x000400ff01007387 */ /* 0x000fe80000100800 */
        /* <DEDUP_REMOVED lines=255> */
[----:B------:R-:W-:Y:S04]  /*34760*/  STL [R1], RZ ;  /* 0x000000ff01007387 */ /* 0x000fe80000100800 */
        /* <DEDUP_REMOVED lines=126> */
[----:B------:R-:W-:Y:S01]  /*34f50*/  STL [R1+0x1fc], RZ ;  /* 0x0001fcff01007387 */ /* 0x000fe20000100800 */
[----:B------:R-:W-:Y:S01]  /*34f60*/  UIADD3 UR10, UR4, 0x10000, URZ ;  /* 0x00010000040a7890 */ /* 0x000fe2000fffe03f */
[----:B------:R-:W-:-:S02]  /*34f70*/  LOP3.LUT R252, R79, 0x7f, RZ, 0xc0, !PT ;  /* 0x0000007f4ffc7812 */ /* 0x000fc400078ec0ff */
[----:B------:R-:W-:Y:S02]  /*34f80*/  CS2R R24, SRZ ;  /* 0x0000000000187805 */ /* 0x000fe4000001ff00 */
[----:B------:R-:W-:Y:S02]  /*34f90*/  CS2R R26, SRZ ;  /* 0x00000000001a7805 */ /* 0x000fe4000001ff00 */
[----:B------:R-:W-:Y:S02]  /*34fa0*/  CS2R R28, SRZ ;  /* 0x00000000001c7805 */ /* 0x000fe4000001ff00 */
[----:B------:R-:W-:Y:S02]  /*34fb0*/  CS2R R30, SRZ ;  /* 0x00000000001e7805 */ /* 0x000fe4000001ff00 */
[----:B------:R-:W-:Y:S02]  /*34fc0*/  CS2R R32, SRZ ;  /* 0x0000000000207805 */ /* 0x000fe4000001ff00 */
[----:B------:R-:W-:-:S02]  /*34fd0*/  CS2R R34, SRZ ;  /* 0x0000000000227805 */ /* 0x000fc4000001ff00 */
[----:B------:R-:W-:Y:S02]  /*34fe0*/  CS2R R36, SRZ ;  /* 0x0000000000247805 */ /* 0x000fe4000001ff00 */
[----:B------:R-:W-:Y:S02]  /*34ff0*/  CS2R R38, SRZ ;  /* 0x0000000000267805 */ /* 0x000fe4000001ff00 */
[----:B------:R-:W-:Y:S02]  /*35000*/  CS2R R40, SRZ ;  /* 0x0000000000287805 */ /* 0x000fe4000001ff00 */
[----:B------:R-:W-:Y:S02]  /*35010*/  CS2R R42, SRZ ;  /* 0x00000000002a7805 */ /* 0x000fe4000001ff00 */
[----:B------:R-:W-:Y:S02]  /*35020*/  CS2R R44, SRZ ;  /* 0x00000000002c7805 */ /* 0x000fe4000001ff00 */
[----:B------:R-:W-:-:S02]  /*35030*/  CS2R R46, SRZ ;  /* 0x00000000002e7805 */ /* 0x000fc4000001ff00 */
[----:B------:R-:W-:Y:S02]  /*35040*/  CS2R R48, SRZ ;  /* 0x0000000000307805 */ /* 0x000fe4000001ff00 */
[----:B------:R-:W-:Y:S01]  /*35050*/  CS2R R50, SRZ ;  /* 0x0000000000327805 */ /* 0x000fe2000001ff00 */
[----:B------:R-:W-:Y:S01]  /*35060*/  USHF.R.U32.HI UR30, URZ, 0x4, UR4 ;  /* 0x000000043f1e7899 */ /* 0x000fe20008011604 */
[----:B------:R-:W-:Y:S01]  /*35070*/  UMOV UR8, URZ ;  /* 0x0000003f00087c82 */ /* 0x000fe20008000000 */
[----:B------:R-:W-:Y:S01]  /*35080*/  UMOV UR9, URZ ;  /* 0x0000003f00097c82 */ /* 0x000fe20008000000 */
[----:B------:R-:W-:Y:S02]  /*35090*/  USHF.L.U32 UR5, UR5, 0x7, URZ ;  /* 0x0000000705057899 */ /* 0x000fe4000800063f */
[----:B------:R-:W-:Y:S01]  /*350a0*/  USHF.R.U32.HI UR10, URZ, 0x4, UR10 ;  /* 0x000000043f0a7899 */ /* 0x000fe2000801160a */
[----:B------:R-:W3:Y:S01]  /*350b0*/  LDC R161, c[0x0][0x230] ;  /* 0x00008c00ffa17b82 */ /* 0x000ee20000000800 */
[----:B--2---:R-:W-:Y:S01]  /*350c0*/  LOP3.LUT R3, R3, 0x70, RZ, 0xc0, !PT ;  /* 0x0000007003037812 */ /* 0x004fe200078ec0ff */
[----:B------:R-:W-:Y:S01]  /*350d0*/  USGXT.U32 UR30, UR30, 0xe ;  /* 0x0000000e1e1e789a */ /* 0x000fe20008000000 */
[C---:B0-----:R-:W-:Y:S01]  /*350e0*/  IMAD R4, R2.reuse, 0x7f, RZ ;  /* 0x0000007f02047824 */ /* 0x041fe200078e02ff */
[----:B------:R-:W-:Y:S01]  /*350f0*/  USGXT.U32 UR28, UR10, 0xe ;  /* 0x0000000e0a1c789a */ /* 0x000fe20008000000 */
[----:B------:R-:W-:Y:S01]  /*35100*/  IMAD R5, R2, 0x7e, RZ ;  /* 0x0000007e02057824 */ /* 0x000fe200078e02ff */
[----:B------:R-:W-:Y:S01]  /*35110*/  UIADD3 UR14, UP0, UR30, 0x2, URZ ;  /* 0x000000021e0e7890 */ /* 0x000fe2000ff1e03f */
[----:B------:R-:W-:Y:S01]  /*35120*/  IMAD R3, R252, 0x80, R3 ;  /* 0x00000080fc037824 */ /* 0x000fe200078e0203 */
[----:B------:R-:W-:Y:S01]  /*35130*/  USHF.R.S32.HI UR44, URZ, 0x1f, UR5 ;  /* 0x0000001f3f2c7899 */ /* 0x000fe20008011405 */
[C---:B------:R-:W-:Y:S01]  /*35140*/  IMAD R6, R2.reuse, 0x7d, RZ ;  /* 0x0000007d02067824 */ /* 0x040fe200078e02ff */
[----:B------:R-:W-:Y:S01]  /*35150*/  UIADD3.X UR15, UR9, 0x40000040, URZ, UP0, !UPT ;  /* 0x40000040090f7890 */ /* 0x000fe200087fe43f */
[C---:B------:R-:W-:Y:S01]  /*35160*/  IMAD R7, R2.reuse, 0x7c, RZ ;  /* 0x0000007c02077824 */ /* 0x040fe200078e02ff */
[----:B------:R-:W-:Y:S01]  /*35170*/  STL [R1+0x1d2c], R3 ;  /* 0x001d2c0301007387 */ /* 0x000fe20000100800 */
[----:B------:R-:W-:Y:S01]  /*35180*/  UIADD3 UR12, UP0, UR28, 0x2, URZ ;  /* 0x000000021c0c7890 */ /* 0x000fe2000ff1e03f */
[C---:B------:R-:W-:Y:S01]  /*35190*/  IMAD R8, R2.reuse, 0x7b, RZ ;  /* 0x0000007b02087824 */ /* 0x040fe200078e02ff */
[----:B------:R-:W-:Y:S01]  /*351a0*/  UIADD3.64 UR18, UR14, 0x2, URZ ;  /* 0x000000020e127897 */ /* 0x000fe2000fffe03f */
[C---:B------:R-:W-:Y:S01]  /*351b0*/  IMAD R11, R2.reuse, 0x7a, RZ ;  /* 0x0000007a020b7824 */ /* 0x040fe200078e02ff */
[----:B------:R-:W-:Y:S01]  /*351c0*/  UIADD3.X UR13, UR8, 0x40000040, URZ, UP0, !UPT ;  /* 0x40000040080d7890 */ /* 0x000fe200087fe43f */
[C---:B------:R-:W-:Y:S01]  /*351d0*/  IMAD R12, R2.reuse, 0x79, RZ ;  /* 0x00000079020c7824 */ /* 0x040fe200078e02ff */
[----:B------:R-:W-:Y:S01]  /*351e0*/  UIADD3.64 UR22, UR14, 0x4, URZ ;  /* 0x000000040e167897 */ /* 0x000fe2000fffe03f */
[C---:B------:R-:W-:Y:S01]  /*351f0*/  IMAD R13, R2.reuse, 0x78, RZ ;  /* 0x00000078020d7824 */ /* 0x040fe200078e02ff */
[----:B------:R-:W-:Y:S01]  /*35200*/  UIADD3.64 UR10, UR14, 0x7fe, URZ ;  /* 0x000007fe0e0a7897 */ /* 0x000fe2000fffe03f */
[C---:B------:R-:W-:Y:S01]  /*35210*/  IMAD R14, R2.reuse, 0x77, RZ ;  /* 0x00000077020e7824 */ /* 0x040fe200078e02ff */
[----:B------:R-:W-:Y:S01]  /*35220*/  UIADD3.64 UR34, UR14, 0x800, URZ ;  /* 0x000008000e227897 */ /* 0x000fe2000fffe03f */
[----:B---3--:R-:W-:Y:S01]  /*35230*/  VIADD R161, R161, 0x7f ;  /* 0x0000007fa1a17836 */ /* 0x008fe20000000000 */
[----:B------:R-:W-:Y:S01]  /*35240*/  UIADD3.64 UR38, UR14, 0x802, URZ ;  /* 0x000008020e267897 */ /* 0x000fe2000fffe03f */
[C---:B------:R-:W-:Y:S01]  /*35250*/  IMAD R15, R2.reuse, 0x76, RZ ;  /* 0x00000076020f7824 */ /* 0x040fe200078e02ff */
[----:B------:R-:W-:Y:S01]  /*35260*/  UIADD3.64 UR42, UR14, 0x804, URZ ;  /* 0x000008040e2a7897 */ /* 0x000fe2000fffe03f */
[C---:B------:R-:W-:Y:S01]  /*35270*/  IMAD R16, R2.reuse, 0x75, RZ ;  /* 0x0000007502107824 */ /* 0x040fe200078e02ff */
[----:B------:R-:W-:Y:S01]  /*35280*/  SHF.R.S32.HI R160, RZ, 0x1f, R161 ;  /* 0x0000001fffa07819 */ /* 0x000fe200000114a1 */
[C---:B------:R-:W-:Y:S01]  /*35290*/  IMAD R17, R2.reuse, 0x74, RZ ;  /* 0x0000007402117824 */ /* 0x040fe200078e02ff */
[----:B------:R-:W-:Y:S01]  /*352a0*/  UIADD3.64 UR16, UR12, 0x2, URZ ;  /* 0x000000020c107897 */ /* 0x000fe2000fffe03f */
[----:B------:R-:W-:Y:S01]  /*352b0*/  IMAD R18, R2, 0x73, RZ ;  /* 0x0000007302127824 */ /* 0x000fe200078e02ff */
[----:B------:R-:W-:Y:S01]  /*352c0*/  LEA.HI R160, R160, R161, RZ, 0x7 ;  /* 0x000000a1a0a07211 */ /* 0x000fe200078f38ff */
[C---:B------:R-:W-:Y:S01]  /*352d0*/  IMAD R19, R2.reuse, 0x72, RZ ;  /* 0x0000007202137824 */ /* 0x040fe200078e02ff */
[----:B------:R-:W-:Y:S01]  /*352e0*/  UIADD3.64 UR20, UR12, 0x4, URZ ;  /* 0x000000040c147897 */ /* 0x000fe2000fffe03f */
[C---:B------:R-:W-:Y:S01]  /*352f0*/  IMAD R20, R2.reuse, 0x71, RZ ;  /* 0x0000007102147824 */ /* 0x040fe200078e02ff */
[----:B------:R-:W-:Y:S01]  /*35300*/  SHF.R.S32.HI R160, RZ, 0x7, R160 ;  /* 0x00000007ffa07819 */ /* 0x000fe200000114a0 */
[C---:B------:R-:W-:Y:S01]  /*35310*/  IMAD R21, R2.reuse, 0x70, RZ ;  /* 0x0000007002157824 */ /* 0x040fe200078e02ff */
[----:B------:R-:W-:Y:S01]  /*35320*/  UIADD3.64 UR24, UR12, 0x1fe, URZ ;  /* 0x000001fe0c187897 */ /* 0x000fe2000fffe03f */
[C---:B------:R-:W-:Y:S01]  /*35330*/  IMAD R22, R2.reuse, 0x6f, RZ ;  /* 0x0000006f02167824 */ /* 0x040fe200078e02ff */
[----:B------:R-:W-:Y:S01]  /*35340*/  UIADD3.64 UR56, UR12, 0x200, URZ ;  /* 0x000002000c387897 */ /* 0x000fe2000fffe03f */
[C---:B------:R-:W-:Y:S01]  /*35350*/  IMAD R23, R2.reuse, 0x6e, RZ ;  /* 0x0000006e02177824 */ /* 0x040fe200078e02ff */
[----:B------:R-:W-:Y:S01]  /*35360*/  UIADD3.64 UR52, UR12, 0x202, URZ ;  /* 0x000002020c347897 */ /* 0x000fe2000fffe03f */
[----:B------:R-:W-:-:S02]  /*35370*/  IMAD R52, R2, 0x6d, RZ ;  /* 0x0000006d02347824 */ /* 0x000fc400078e02ff */
[C---:B------:R-:W-:Y:S02]  /*35380*/  IMAD R53, R2.reuse, 0x6c, RZ ;  /* 0x0000006c02357824 */ /* 0x040fe400078e02ff */
[C---:B------:R-:W-:Y:S02]  /*35390*/  IMAD R54, R2.reuse, 0x6b, RZ ;  /* 0x0000006b02367824 */ /* 0x040fe400078e02ff */
[C---:B------:R-:W-:Y:S02]  /*353a0*/  IMAD R55, R2.reuse, 0x6a, RZ ;  /* 0x0000006a02377824 */ /* 0x040fe400078e02ff */
[C---:B------:R-:W-:Y:S02]  /*353b0*/  IMAD R56, R2.reuse, 0x69, RZ ;  /* 0x0000006902387824 */ /* 0x040fe400078e02ff */
[C---:B------:R-:W-:Y:S02]  /*353c0*/  IMAD R57, R2.reuse, 0x68, RZ ;  /* 0x0000006802397824 */ /* 0x040fe400078e02ff */
        /* <DEDUP_REMOVED lines=39> */
[C---:B------:R-:W-:Y:S02]  /*35640*/  IMAD.SHL.U32 R97, R2.reuse, 0x40, RZ ;  /* 0x0000004002617824 */ /* 0x040fe400078e00ff */
        /* <DEDUP_REMOVED lines=31> */
[C---:B------:R-:W-:Y:S02]  /*35840*/  IMAD.SHL.U32 R129, R2.reuse, 0x20, RZ ;  /* 0x0000002002817824 */ /* 0x040fe400078e00ff */
        /* <DEDUP_REMOVED lines=27> */
[C---:B------:R-:W-:Y:S02]  /*35a00*/  IMAD.SHL.U32 R157, R2.reuse, 0x4, RZ ;  /* 0x00000004029d7824 */ /* 0x040fe400078e00ff */
[C---:B------:R-:W-:Y:S02]  /*35a10*/  IMAD R158, R2.reuse, 0x3, RZ ;  /* 0x00000003029e7824 */ /* 0x040fe400078e02ff */
[C---:B------:R-:W-:Y:S02]  /*35a20*/  IMAD.SHL.U32 R159, R2.reuse, 0x2, RZ ;  /* 0x00000002029f7824 */ /* 0x040fe400078e00ff */
[----:B------:R-:W-:Y:S01]  /*35a30*/  IMAD.SHL.U32 R189, R2, 0x80, RZ ;  /* 0x0000008002bd7824 */ /* 0x000fe200078e00ff */
[-C--:B------:R-:W-:Y:S01]  /*35a40*/  IADD3 R162, P3, R4, R10.reuse, RZ ;  /* 0x0000000a04a27210 */ /* 0x080fe20007f7e0ff */
[----:B------:R-:W-:Y:S01]  /*35a50*/  UIADD3.64 UR48, UR12, 0x204, URZ ;  /* 0x000002040c307897 */ /* 0x000fe2000fffe03f */
[-C--:B------:R-:W-:Y:S01]  /*35a60*/  IADD3 R160, P4, R5, R10.reuse, RZ ;  /* 0x0000000a05a07210 */ /* 0x080fe20007f9e0ff */
[----:B------:R-:W-:Y:S01]  /*35a70*/  UMOV UR31, 0x40000040 ;  /* 0x40000040001f7882 */ /* 0x000fe20000000000 */
[----:B------:R-:W-:Y:S01]  /*35a80*/  IADD3 R161, P5, R6, R10, RZ ;  /* 0x0000000a06a17210 */ /* 0x000fe20007fbe0ff */
[----:B------:R0:W-:Y:S01]  /*35a90*/  STL [R1+0xd1c], R162 ;  /* 0x000d1ca201007387 */ /* 0x0001e20000100800 */
[----:B------:R-:W-:-:S03]  /*35aa0*/  UMOV UR29, 0x40000040 ;  /* 0x40000040001d7882 */ /* 0x000fc60000000000 */
[----:B------:R2:W-:Y:S04]  /*35ab0*/  STL [R1+0xd24], R160 ;  /* 0x000d24a001007387 */ /* 0x0005e80000100800 */
[----:B------:R3:W-:Y:S01]  /*35ac0*/  STL [R1+0xd2c], R161 ;  /* 0x000d2ca101007387 */ /* 0x0007e20000100800 */
[-C--:B0-----:R-:W-:Y:S02]  /*35ad0*/  IADD3 R162, P6, R7, R10.reuse, RZ ;  /* 0x0000000a07a27210 */ /* 0x081fe40007fde0ff */
[----:B--2---:R-:W-:-:S03]  /*35ae0*/  IADD3 R160, P0, R8, R10, RZ ;  /* 0x0000000a08a07210 */ /* 0x004fc60007f1e0ff */
[----:B------:R0:W-:Y:S01]  /*35af0*/  STL [R1+0xd34], R162 ;  /* 0x000d34a201007387 */ /* 0x0001e20000100800 */
[----:B---3--:R-:W-:-:S03]  /*35b00*/  IADD3 R161, P1, R11, R10, RZ ;  /* 0x0000000a0ba17210 */ /* 0x008fc60007f3e0ff */
[----:B------:R2:W-:Y:S04]  /*35b10*/  STL [R1+0xd3c], R160 ;  /* 0x000d3ca001007387 */ /* 0x0005e80000100800 */
[----:B------:R3:W-:Y:S01]  /*35b20*/  STL [R1+0xd44], R161 ;  /* 0x000d44a101007387 */ /* 0x0007e20000100800 */
[----:B0-----:R-:W-:Y:S02]  /*35b30*/  IADD3 R162, P2, R12, R10, RZ ;  /* 0x0000000a0ca27210 */ /* 0x001fe40007f5e0ff */
[----:B--2---:R-:W-:-:S03]  /*35b40*/  LEA.HI.X.SX32 R160, R4, R9, 0x1, P3 ;  /* 0x0000000904a07211 */ /* 0x004fc600018f0eff */
[----:B------:R-:W-:Y:S01]  /*35b50*/  STL [R1+0xd4c], R162 ;  /* 0x000d4ca201007387 */ /* 0x000fe20000100800 */
[-C--:B------:R-:W-:Y:S02]  /*35b60*/  LEA.HI.X.SX32 R4, R5, R9.reuse, 0x1, P4 ;  /* 0x0000000905047211 */ /* 0x080fe400020f0eff */
[-C--:B---3--:R-:W-:Y:S01]  /*35b70*/  IADD3 R161, P3, R13, R10.reuse, RZ ;  /* 0x0000000a0da17210 */ /* 0x088fe20007f7e0ff */
[----:B------:R0:W-:Y:S01]  /*35b80*/  STL [R1+0xd18], R160 ;  /* 0x000d18a001007387 */ /* 0x0001e20000100800 */
[-C--:B------:R-:W-:Y:S02]  /*35b90*/  LEA.HI.X.SX32 R5, R6, R9.reuse, 0x1, P5 ;  /* 0x0000000906057211 */ /* 0x080fe400028f0eff */
[----:B------:R-:W-:Y:S01]  /*35ba0*/  LEA.HI.X.SX32 R6, R7, R9, 0x1, P6 ;  /* 0x0000000907067211 */ /* 0x000fe200030f0eff */
[----:B------:R-:W-:Y:S04]  /*35bb0*/  STL [R1+0xd54], R161 ;  /* 0x000d54a101007387 */ /* 0x000fe80000100800 */
[----:B------:R2:W-:Y:S01]  /*35bc0*/  STL [R1+0xd20], R4 ;  /* 0x000d200401007387 */ /* 0x0005e20000100800 */
[----:B0-----:R-:W-:-:S05]  /*35bd0*/  IADD3 R160, P4, R14, R10, RZ ;  /* 0x0000000a0ea07210 */ /* 0x001fca0007f9e0ff */
[----:B------:R-:W-:Y:S01]  /*35be0*/  STL [R1+0xd5c], R160 ;  /* 0x000d5ca001007387 */ /* 0x000fe20000100800 */
[----:B--2---:R-:W-:-:S03]  /*35bf0*/  IADD3 R4, P5, R15, R10, RZ ;  /* 0x0000000a0f047210 */ /* 0x004fc60007fbe0ff */
[----:B------:R0:W-:Y:S04]  /*35c00*/  STL [R1+0xd28], R5 ;  /* 0x000d280501007387 */ /* 0x0001e80000100800 */
[----:B------:R2:W-:Y:S04]  /*35c10*/  STL [R1+0xd64], R4 ;  /* 0x000d640401007387 */ /* 0x0005e80000100800 */
[----:B------:R3:W-:Y:S01]  /*35c20*/  STL [R1+0xd30], R6 ;  /* 0x000d300601007387 */ /* 0x0007e20000100800 */
[----:B0-----:R-:W-:Y:S02]  /*35c30*/  IADD3 R5, P6, R16, R10, RZ ;  /* 0x0000000a10057210 */ /* 0x001fe40007fde0ff */
[----:B--2---:R-:W-:-:S03]  /*35c40*/  LEA.HI.X.SX32 R4, R8, R9, 0x1, P0 ;  /* 0x0000000908047211 */ /* 0x004fc600000f0eff */
[----:B------:R0:W-:Y:S01]  /*35c50*/  STL [R1+0xd6c], R5 ;  /* 0x000d6c0501007387 */ /* 0x0001e20000100800 */
[----:B------:R-:W-:Y:S02]  /*35c60*/  SHF.R.S32.HI R8, RZ, 0x1f, R189 ;  /* 0x0000001fff087819 */ /* 0x000fe400000114bd */
[-C--:B---3--:R-:W-:Y:S01]  /*35c70*/  IADD3 R6, P0, R17, R10.reuse, RZ ;  /* 0x0000000a11067210 */ /* 0x088fe20007f1e0ff */
[----:B------:R2:W-:Y:S04]  /*35c80*/  STL [R1+0xd38], R4 ;  /* 0x000d380401007387 */ /* 0x0005e80000100800 */
[----:B------:R3:W-:Y:S01]  /*35c90*/  STL [R1+0xd74], R6 ;  /* 0x000d740601007387 */ /* 0x0007e20000100800 */
[----:B0-----:R-:W-:Y:S02]  /*35ca0*/  LEA.HI.X.SX32 R5, R11, R9, 0x1, P1 ;  /* 0x000000090b057211 */ /* 0x001fe400008f0eff */
[----:B--2---:R-:W-:-:S03]  /*35cb0*/  IADD3 R4, P1, R18, R10, RZ ;  /* 0x0000000a12047210 */ /* 0x004fc60007f3e0ff */
[----:B------:R0:W-:Y:S01]  /*35cc0*/  STL [R1+0xd40], R5 ;  /* 0x000d400501007387 */ /* 0x0001e20000100800 */
[----:B---3--:R-:W-:-:S03]  /*35cd0*/  LEA.HI.X.SX32 R6, R12, R9, 0x1, P2 ;  /* 0x000000090c067211 */ /* 0x008fc600010f0eff */
[----:B------:R2:W-:Y:S04]  /*35ce0*/  STL [R1+0xd7c], R4 ;  /* 0x000d7c0401007387 */ /* 0x0005e80000100800 */
[----:B------:R3:W-:Y:S01]  /*35cf0*/  STL [R1+0xd48], R6 ;  /* 0x000d480601007387 */ /* 0x0007e20000100800 */
[----:B0-----:R-:W-:Y:S02]  /*35d00*/  IADD3 R5, P2, R19, R10, RZ ;  /* 0x0000000a13057210 */ /* 0x001fe40007f5e0ff */
[----:B--2---:R-:W-:-:S03]  /*35d10*/  LEA.HI.X.SX32 R4, R13, R9, 0x1, P3 ;  /* 0x000000090d047211 */ /* 0x004fc600018f0eff */
[----:B------:R0:W-:Y:S01]  /*35d20*/  STL [R1+0xd84], R5 ;  /* 0x000d840501007387 */ /* 0x0001e20000100800 */
[----:B---3--:R-:W-:-:S03]  /*35d30*/  IADD3 R6, P3, R20, R10, RZ ;  /* 0x0000000a14067210 */ /* 0x008fc60007f7e0ff */
        /* <DEDUP_REMOVED lines=47> */
[----:B------:R-:W-:Y:S02]  /*36030*/  CS2R R52, SRZ ;  /* 0x0000000000347805 */ /* 0x000fe4000001ff00 */
[-C--:B---3--:R-:W-:Y:S01]  /*36040*/  IADD3 R6, P1, R60, R10.reuse, RZ ;  /* 0x0000000a3c067210 */ /* 0x088fe20007f3e0ff */
[----:B------:R2:W-:Y:S04]  /*36050*/  STL [R1+0xdb0], R4 ;  /* 0x000db00401007387 */ /* 0x0005e80000100800 */
[----:B------:R3:W-:Y:S01]  /*36060*/  STL [R1+0xdec], R6 ;  /* 0x000dec0601007387 */ /* 0x0007e20000100800 */
[----:B0-----:R-:W-:Y:S02]  /*36070*/  LEA.HI.X.SX32 R5, R54, R9, 0x1, P2 ;  /* 0x0000000936057211 */ /* 0x001fe400010f0eff */
[----:B--2---:R-:W-:-:S03]  /*36080*/  IADD3 R4, P2, R61, R10, RZ ;  /* 0x0000000a3d047210 */ /* 0x004fc60007f5e0ff */
[----:B------:R0:W-:Y:S01]  /*36090*/  STL [R1+0xdb8], R5 ;  /* 0x000db80501007387 */ /* 0x0001e20000100800 */
[----:B---3--:R-:W-:-:S03]  /*360a0*/  LEA.HI.X.SX32 R6, R55, R9, 0x1, P3 ;  /* 0x0000000937067211 */ /* 0x008fc600018f0eff */
[----:B------:R2:W-:Y:S01]  /*360b0*/  STL [R1+0xdf4], R4 ;  /* 0x000df40401007387 */ /* 0x0005e20000100800 */
[----:B------:R-:W-:-:S03]  /*360c0*/  CS2R R54, SRZ ;  /* 0x0000000000367805 */ /* 0x000fc6000001ff00 */
[----:B------:R3:W-:Y:S01]  /*360d0*/  STL [R1+0xdc0], R6 ;  /* 0x000dc00601007387 */ /* 0x0007e20000100800 */
[----:B0-----:R-:W-:Y:S02]  /*360e0*/  IADD3 R5, P3, R62, R10, RZ ;  /* 0x0000000a3e057210 */ /* 0x001fe40007f7e0ff */
[----:B--2---:R-:W-:-:S03]  /*360f0*/  LEA.HI.X.SX32 R4, R56, R9, 0x1, P4 ;  /* 0x0000000938047211 */ /* 0x004fc600020f0eff */
[----:B------:R0:W-:Y:S01]  /*36100*/  STL [R1+0xdfc], R5 ;  /* 0x000dfc0501007387 */ /* 0x0001e20000100800 */
[----:B---3--:R-:W-:-:S03]  /*36110*/  IADD3 R6, P4, R63, R10, RZ ;  /* 0x0000000a3f067210 */ /* 0x008fc60007f9e0ff */
[----:B------:R2:W-:Y:S04]  /*36120*/  STL [R1+0xdc8], R4 ;  /* 0x000dc80401007387 */ /* 0x0005e80000100800 */
[----:B------:R3:W-:Y:S01]  /*36130*/  STL [R1+0xe04], R6 ;  /* 0x000e040601007387 */ /* 0x0007e20000100800 */
[-C--:B0-----:R-:W-:Y:S02]  /*36140*/  LEA.HI.X.SX32 R5, R57, R9.reuse, 0x1, P5 ;  /* 0x0000000939057211 */ /* 0x081fe400028f0eff */
[----:B------:R-:W-:Y:S02]  /*36150*/  CS2R R56, SRZ ;  /* 0x0000000000387805 */ /* 0x000fe4000001ff00 */
[----:B--2---:R-:W-:Y:S01]  /*36160*/  IADD3 R4, P5, R64, R10, RZ ;  /* 0x0000000a40047210 */ /* 0x004fe20007fbe0ff */
        /* <DEDUP_REMOVED lines=433> */
[----:B------:R2:W-:Y:S01]  /*37c80*/  STL [R1+0x110c], R4 ;  /* 0x00110c0401007387 */ /* 0x0005e20000100800 */
[----:B------:R-:W-:-:S03]  /*37c90*/  LEA.HI.X.SX32 R2, R2, R9, 0x1, P3 ;  /* 0x0000000902027211 */ /* 0x000fc600018f0eff */
[----:B------:R3:W-:Y:S01]  /*37ca0*/  STL [R1+0x10d8], R6 ;  /* 0x0010d80601007387 */ /* 0x0007e20000100800 */
[-C--:B0-----:R-:W-:Y:S02]  /*37cb0*/  LEA.HI.X.SX32 R5, R155, R9.reuse, 0x1, P5 ;  /* 0x000000099b057211 */ /* 0x081fe400028f0eff */
[----:B--2---:R-:W-:-:S03]  /*37cc0*/  LEA.HI.X.SX32 R4, R156, R9, 0x1, P6 ;  /* 0x000000099c047211 */ /* 0x004fc600030f0eff */
[----:B------:R0:W-:Y:S01]  /*37cd0*/  STL [R1+0x10e0], R5 ;  /* 0x0010e00501007387 */ /* 0x0001e20000100800 */
[----:B---3--:R-:W-:-:S03]  /*37ce0*/  LEA.HI.X.SX32 R6, R157, R9, 0x1, P0 ;  /* 0x000000099d067211 */ /* 0x008fc600000f0eff */
[----:B------:R2:W-:Y:S04]  /*37cf0*/  STL [R1+0x10e8], R4 ;  /* 0x0010e80401007387 */ /* 0x0005e80000100800 */
[----:B------:R-:W-:Y:S01]  /*37d00*/  STL [R1+0x10f0], R6 ;  /* 0x0010f00601007387 */ /* 0x000fe20000100800 */
[-C--:B0-----:R-:W-:Y:S02]  /*37d10*/  LEA.HI.X.SX32 R5, R158, R9.reuse, 0x1, P1 ;  /* 0x000000099e057211 */ /* 0x081fe400008f0eff */
[----:B--2---:R-:W-:-:S03]  /*37d20*/  LEA.HI.X.SX32 R4, R159, R9, 0x1, P2 ;  /* 0x000000099f047211 */ /* 0x004fc600010f0eff */
[----:B------:R0:W-:Y:S04]  /*37d30*/  STL [R1+0x10f8], R5 ;  /* 0x0010f80501007387 */ /* 0x0001e80000100800 */
[----:B------:R2:W-:Y:S04]  /*37d40*/  STL [R1+0x1100], R4 ;  /* 0x0011000401007387 */ /* 0x0005e80000100800 */
[----:B------:R3:W-:Y:S01]  /*37d50*/  STL [R1+0x1108], R2 ;  /* 0x0011080201007387 */ /* 0x0007e20000100800 */
[C---:B0-----:R-:W-:Y:S02]  /*37d60*/  LOP3.LUT R5, R3.reuse, 0x20, RZ, 0x3c, !PT ;  /* 0x0000002003057812 */ /* 0x041fe400078e3cff */
[----:B--2---:R-:W-:-:S02]  /*37d70*/  LOP3.LUT R4, R3, 0x30, RZ, 0x3c, !PT ;  /* 0x0000003003047812 */ /* 0x004fc400078e3cff */
[----:B---3--:R-:W-:-:S05]  /*37d80*/  LOP3.LUT R2, R3, 0x10, RZ, 0x3c, !PT ;  /* 0x0000001003027812 */ /* 0x008fca00078e3cff */
[----:B------:R0:W-:Y:S04]  /*37d90*/  STL [R1+0x1d4c], R2 ;  /* 0x001d4c0201007387 */ /* 0x0001e80000100800 */
[----:B------:R2:W-:Y:S04]  /*37da0*/  STL [R1+0x1d48], R5 ;  /* 0x001d480501007387 */ /* 0x0005e80000100800 */
[----:B------:R3:W-:Y:S01]  /*37db0*/  STL [R1+0x1d44], R4 ;  /* 0x001d440401007387 */ /* 0x0007e20000100800 */
[C---:B0-----:R-:W-:Y:S02]  /*37dc0*/  LOP3.LUT R2, R3.reuse, 0x40, RZ, 0x3c, !PT ;  /* 0x0000004003027812 */ /* 0x041fe400078e3cff */
[----:B--2---:R-:W-:-:S03]  /*37dd0*/  LOP3.LUT R5, R3, 0x50, RZ, 0x3c, !PT ;  /* 0x0000005003057812 */ /* 0x004fc600078e3cff */
[----:B------:R0:W-:Y:S01]  /*37de0*/  STL [R1+0x1d40], R2 ;  /* 0x001d400201007387 */ /* 0x0001e20000100800 */
[----:B---3--:R-:W-:-:S03]  /*37df0*/  LOP3.LUT R4, R3, 0x60, RZ, 0x3c, !PT ;  /* 0x0000006003047812 */ /* 0x008fc600078e3cff */
[----:B------:R1:W-:Y:S04]  /*37e00*/  STL [R1+0x1d3c], R5 ;  /* 0x001d3c0501007387 */ /* 0x0003e80000100800 */
[----:B------:R1:W-:Y:S01]  /*37e10*/  STL [R1+0x1d38], R4 ;  /* 0x001d380401007387 */ /* 0x0003e20000100800 */
[----:B0-----:R-:W-:-:S05]  /*37e20*/  LOP3.LUT R2, R3, 0x70, RZ, 0x3c, !PT ;  /* 0x0000007003027812 */ /* 0x001fca00078e3cff */
[----:B------:R1:W-:Y:S02]  /*37e30*/  STL [R1+0x1d34], R2 ;  /* 0x001d340201007387 */ /* 0x0003e40000100800 */
.L_x_2:
[----:B-1----:R-:W2:Y:S01]  /*37e40*/  LDL R4, [R1+0x930] ;  /* 0x0009300001047983 */ /* 0x002ea20000100800 */
[----:B0-----:R-:W2:Y:S03]  /*37e50*/  LDC R2, c[0x0][0x230] ;  /* 0x00008c00ff027b82 */ /* 0x001ea60000000800 */
        /* <DEDUP_REMOVED lines=213> */
[----:B------:R-:W-:Y:S04]  /*38bb0*/  STL [R1+0x2214], R28 ;  /* 0x0022141c01007387 */ /* 0x000fe80000100800 */
[----:B------:R-:W-:Y:S04]  /*38bc0*/  STL [R1+0x2210], R29 ;  /* 0x0022101d01007387 */ /* 0x000fe80000100800 */
[----:B------:R-:W-:Y:S04]  /*38bd0*/  STL [R1+0x2528], R29 ;  /* 0x0025281d01007387 */ /* 0x000fe80000100800 */
[----:B------:R0:W-:Y:S04]  /*38be0*/  STL [R1+0x220c], R26 ;  /* 0x00220c1a01007387 */ /* 0x0001e80000100800 */
[----:B0-----:R-:W4:Y:S04]  /*38bf0*/  LDL R26, [R1+0x1108] ;  /* 0x00110800011a7983 */ /* 0x001f280000100800 */
[----:B------:R-:W-:Y:S04]  /*38c00*/  STL [R1+0x2208], R27 ;  /* 0x0022081b01007387 */ /* 0x000fe80000100800 */
[----:B------:R-:W-:Y:S04]  /*38c10*/  STL [R1+0x2204], R24 ;  /* 0x0022041801007387 */ /* 0x000fe80000100800 */
[----:B------:R-:W-:Y:S04]  /*38c20*/  STL [R1+0x2200], R25 ;  /* 0x0022001901007387 */ /* 0x000fe80000100800 */
[----:B------:R-:W-:Y:S04]  /*38c30*/  STL [R1+0x1dcc], R125 ;  /* 0x001dcc7d01007387 */ /* 0x000fe80000100800 */
[----:B------:R-:W-:Y:S04]  /*38c40*/  STL [R1+0x1dc8], R126 ;  /* 0x001dc87e01007387 */ /* 0x000fe80000100800 */
[----:B------:R-:W-:Y:S01]  /*38c50*/  STL [R1+0x1dc4], R127 ;  /* 0x001dc47f01007387 */ /* 0x000fe20000100800 */
[----:B--2---:R-:W-:-:S03]  /*38c60*/  IMAD R2, R4, -0x80, R2 ;  /* 0xffffff8004027824 */ /* 0x004fc600078e0202 */
[----:B------:R-:W-:Y:S04]  /*38c70*/  STL [R1+0x1dc0], R128 ;  /* 0x001dc08001007387 */ /* 0x000fe80000100800 */
[----:B------:R-:W-:Y:S04]  /*38c80*/  STL [R1+0x1dbc], R129 ;  /* 0x001dbc8101007387 */ /* 0x000fe80000100800 */
[----:B------:R-:W-:Y:S04]  /*38c90*/  STL [R1+0x1db8], R130 ;  /* 0x001db88201007387 */ /* 0x000fe80000100800 */
[----:B------:R0:W-:Y:S01]  /*38ca0*/  STL [R1+0x1db4], R131 ;  /* 0x001db48301007387 */ /* 0x0001e20000100800 */
[----:B------:R-:W-:-:S03]  /*38cb0*/  ISETP.GT.AND P4, PT, R2, RZ, PT ;  /* 0x000000ff0200720c */ /* 0x000fc60003f84270 */
[----:B0-----:R-:W2:Y:S04]  /*38cc0*/  LDL.LU R131, [R1+0x1844] ;  /* 0x0018440001837983 */ /* 0x001ea80000300800 */
[----:B------:R-:W-:Y:S04]  /*38cd0*/  STL [R1+0x1db0], R132 ;  /* 0x001db08401007387 */ /* 0x000fe80000100800 */
[----:B------:R-:W-:Y:S04]  /*38ce0*/  STL [R1+0x1dac], R133 ;  /* 0x001dac8501007387 */ /* 0x000fe80000100800 */
[----:B------:R-:W-:Y:S04]  /*38cf0*/  STL [R1+0x1da8], R134 ;  /* 0x001da88601007387 */ /* 0x000fe80000100800 */
[----:B------:R-:W-:Y:S04]  /*38d00*/  STL [R1+0x1da4], R135 ;  /* 0x001da48701007387 */ /* 0x000fe80000100800 */
[----:B------:R0:W-:Y:S01]  /*38d10*/  STL [R1+0x1da0], R136 ;  /* 0x001da08801007387 */ /* 0x0001e20000100800 */
[----:B------:R-:W-:-:S03]  /*38d20*/  ISETP.GT.AND P5, PT, R2, 0x1, PT ;  /* 0x000000010200780c */ /* 0x000fc60003fa4270 */
[----:B0-----:R-:W2:Y:S04]  /*38d30*/  LDL.LU R136, [R1+0x1808] ;  /* 0x0018080001887983 */ /* 0x001ea80000300800 */
[----:B------:R-:W-:Y:S04]  /*38d40*/  STL [R1+0x1d9c], R137 ;  /* 0x001d9c8901007387 */ /* 0x000fe80000100800 */
[----:B------:R-:W-:Y:S04]  /*38d50*/  STL [R1+0x1d98], R138 ;  /* 0x001d988a01007387 */ /* 0x000fe80000100800 */
[----:B------:R-:W-:Y:S04]  /*38d60*/  STL [R1+0x1d94], R139 ;  /* 0x001d948b01007387 */ /* 0x000fe80000100800 */
[----:B------:R-:W-:Y:S04]  /*38d70*/  STL [R1+0x1d90], R140 ;  /* 0x001d908c01007387 */ /* 0x000fe80000100800 */
[----:B------:R-:W-:Y:S04]  /*38d80*/  STL [R1+0x1d8c], R141 ;  /* 0x001d8c8d01007387 */ /* 0x000fe80000100800 */
[----:B------:R-:W-:Y:S01]  /*38d90*/  STL [R1+0x1d88], R142 ;  /* 0x001d888e01007387 */ /* 0x000fe20000100800 */
[----:B------:R-:W-:-:S03]  /*38da0*/  PRMT R23, RZ, 0x7610, R23 ;  /* 0x00007610ff177816 */ /* 0x000fc60000000017 */
[----:B------:R-:W-:Y:S01]  /*38db0*/  STL [R1+0x1d84], R143 ;  /* 0x001d848f01007387 */ /* 0x000fe20000100800 */
[----:B------:R-:W-:-:S03]  /*38dc0*/  @P4 IMAD.MOV.U32 R4, RZ, RZ, R10 ;  /* 0x000000ffff044224 */ /* 0x000fc600078e000a */
[----:B------:R-:W-:Y:S01]  /*38dd0*/  STL [R1+0x1d80], R144 ;  /* 0x001d809001007387 */ /* 0x000fe20000100800 */
[----:B------:R-:W-:-:S03]  /*38de0*/  @P4 IMAD.MOV.U32 R5, RZ, RZ, R9 ;  /* 0x000000ffff054224 */ /* 0x000fc600078e0009 */
[----:B------:R-:W-:Y:S04]  /*38df0*/  STL [R1+0x1d7c], R145 ;  /* 0x001d7c9101007387 */ /* 0x000fe80000100800 */
[----:B------:R-:W-:Y:S04]  /*38e00*/  STL [R1+0x1d78], R146 ;  /* 0x001d789201007387 */ /* 0x000fe80000100800 */
[----:B------:R0:W-:Y:S01]  /*38e10*/  STL [R1+0x1d74], R147 ;  /* 0x001d749301007387 */ /* 0x0001e20000100800 */
[----:B------:R-:W-:-:S03]  /*38e20*/  PRMT R152, RZ, 0x7610, R152 ;  /* 0x00007610ff987816 */ /* 0x000fc60000000098 */
[----:B------:R3:W2:Y:S04]  /*38e30*/  @P4 LDG.E.U8 R23, desc[UR6][R4.64] ;  /* 0x0000000604174981 */ /* 0x0006a8000c1e1100 */
[----:B0-----:R-:W2:Y:S01]  /*38e40*/  LDL.LU R147, [R1+0x1804] ;  /* 0x0018040001937983 */ /* 0x001ea20000300800 */
[C---:B------:R-:W-:Y:S02]  /*38e50*/  ISETP.GT.AND P1, PT, R2.reuse, 0x2, PT ;  /* 0x000000020200780c */ /* 0x040fe40003f24270 */
[----:B------:R-:W-:Y:S01]  /*38e60*/  PRMT R20, RZ, 0x7610, R20 ;  /* 0x00007610ff147816 */ /* 0x000fe20000000014 */
[----:B------:R-:W-:Y:S01]  /*38e70*/  STL [R1+0x1d70], R148 ;  /* 0x001d709401007387 */ /* 0x000fe20000100800 */
[C---:B------:R-:W-:Y:S02]  /*38e80*/  ISETP.GT.AND P2, PT, R2.reuse, 0x3, PT ;  /* 0x000000030200780c */ /* 0x040fe40003f44270 */
[----:B------:R-:W-:Y:S01]  /*38e90*/  PRMT R21, RZ, 0x7610, R21 ;  /* 0x00007610ff157816 */ /* 0x000fe20000000015 */
[----:B------:R-:W-:Y:S01]  /*38ea0*/  STL [R1+0x1d6c], R149 ;  /* 0x001d6c9501007387 */ /* 0x000fe20000100800 */
[----:B------:R-:W-:-:S03]  /*38eb0*/  ISETP.GT.AND P3, PT, R2, 0x4, PT ;  /* 0x000000040200780c */ /* 0x000fc60003f64270 */
[----:B------:R-:W-:Y:S04]  /*38ec0*/  STL [R1+0x1d68], R150 ;  /* 0x001d689601007387 */ /* 0x000fe80000100800 */
[----:B------:R-:W-:Y:S04]  /*38ed0*/  STL [R1+0x1d64], R151 ;  /* 0x001d649701007387 */ /* 0x000fe80000100800 */
[----:B-----5:R-:W-:Y:S04]  /*38ee0*/  STL [R1+0x1d58], R0 ;  /* 0x001d580001007387 */ /* 0x020fe80000100800 */
[----:B------:R-:W-:Y:S04]  /*38ef0*/  STL [R1+0x1fd4], R10 ;  /* 0x001fd40a01007387 */ /* 0x000fe80000100800 */
[----:B------:R0:W-:Y:S01]  /*38f00*/  STL [R1+0x1fd0], R9 ;  /* 0x001fd00901007387 */ /* 0x0001e20000100800 */
[----:B------:R-:W1:Y:S01]  /*38f10*/  S2R R3, SR_TID.X ;  /* 0x0000000000037919 */ /* 0x000e620000002100 */
[----:B---3--:R-:W-:-:S02]  /*38f20*/  @P5 IMAD.MOV.U32 R4, RZ, RZ, R33 ;  /* 0x000000ffff045224 */ /* 0x008fc400078e0021 */
[----:B------:R-:W-:Y:S01]  /*38f30*/  STL [R1+0x252c], R33 ;  /* 0x00252c2101007387 */ /* 0x000fe20000100800 */
[----:B----4-:R-:W-:Y:S01]  /*38f40*/  @P5 IMAD.MOV.U32 R5, RZ, RZ, R26 ;  /* 0x000000ffff055224 */ /* 0x010fe200078e001a */
[----:B------:R-:W-:Y:S02]  /*38f50*/  PRMT R22, RZ, 0x7610, R22 ;  /* 0x00007610ff167816 */ /* 0x000fe40000000016 */
[----:B------:R-:W3:Y:S01]  /*38f60*/  LDL.LU R26, [R1+0x10e4] ;  /* 0x0010e400011a7983 */ /* 0x000ee20000300800 */
[----:B------:R-:W-:Y:S02]  /*38f70*/  ISETP.GT.AND P4, PT, R2, 0x5, PT ;  /* 0x000000050200780c */ /* 0x000fe40003f84270 */
[----:B------:R-:W-:Y:S01]  /*38f80*/  PRMT R18, RZ, 0x7610, R18 ;  /* 0x00007610ff127816 */ /* 0x000fe20000000012 */
[----:B0-----:R-:W4:Y:S01]  /*38f90*/  LDL.LU R9, [R1+0x10ec] ;  /* 0x0010ec0001097983 */ /* 0x001f220000300800 */
[----:B------:R-:W-:Y:S02]  /*38fa0*/  PRMT R19, RZ, 0x7610, R19 ;  /* 0x00007610ff137816 */ /* 0x000fe40000000013 */
[----:B------:R-:W-:Y:S01]  /*38fb0*/  PRMT R15, RZ, 0x7610, R15 ;  /* 0x00007610ff0f7816 */ /* 0x000fe2000000000f */
[----:B------:R0:W2:Y:S01]  /*38fc0*/  @P5 LDG.E.U8 R152, desc[UR6][R4.64] ;  /* 0x0000000604985981 */ /* 0x0000a2000c1e1100 */
[----:B------:R-:W-:-:S02]  /*38fd0*/  PRMT R16, RZ, 0x7610, R16 ;  /* 0x00007610ff107816 */ /* 0x000fc40000000010 */
[----:B------:R-:W-:Y:S02]  /*38fe0*/  PRMT R17, RZ, 0x7610, R17 ;  /* 0x00007610ff117816 */ /* 0x000fe40000000011 */
[----:B------:R-:W-:Y:S02]  /*38ff0*/  PRMT R13, RZ, 0x7610, R13 ;  /* 0x00007610ff0d7816 */ /* 0x000fe4000000000d */
[----:B------:R-:W-:Y:S02]  /*39000*/  PRMT R14, RZ, 0x7610, R14 ;  /* 0x00007610ff0e7816 */ /* 0x000fe4000000000e */
[----:B------:R-:W-:Y:S01]  /*39010*/  PRMT R7, RZ, 0x7610, R7 ;  /* 0x00007610ff077816 */ /* 0x000fe20000000007 */
[----:B------:R-:W0:Y:S01]  /*39020*/  LDL R4, [R1+0x1100] ;  /* 0x0011000001047983 */ /* 0x000e220000100800 */
[----:B------:R-:W-:Y:S02]  /*39030*/  PRMT R11, RZ, 0x7610, R11 ;  /* 0x00007610ff0b7816 */ /* 0x000fe4000000000b */
[----:B------:R-:W-:Y:S01]  /*39040*/  PRMT R12, RZ, 0x7610, R12 ;  /* 0x00007610ff0c7816 */ /* 0x000fe2000000000c */
[----:B------:R-:W0:Y:S01]  /*39050*/  LDL R5, [R1+0x1104] ;  /* 0x0011040001057983 */ /* 0x000e220000100800 */
[----:B------:R-:W-:-:S02]  /*39060*/  PRMT R6, RZ, 0x7610, R6 ;  /* 0x00007610ff067816 */ /* 0x000fc40000000006 */
[----:B------:R-:W-:Y:S02]  /*39070*/  PRMT R168, RZ, 0x7610, R168 ;  /* 0x00007610ffa87816 */ /* 0x000fe400000000a8 */
[----:B------:R-:W-:Y:S02]  /*39080*/  PRMT R165, RZ, 0x7610, R165 ;  /* 0x00007610ffa57816 */ /* 0x000fe400000000a5 */
[----:B------:R-:W-:Y:S02]  /*39090*/  PRMT R166, RZ, 0x7610, R166 ;  /* 0x00007610ffa67816 */ /* 0x000fe400000000a6 */
[----:B------:R-:W-:Y:S02]  /*390a0*/  PRMT R167, RZ, 0x7610, R167 ;  /* 0x00007610ffa77816 */ /* 0x000fe400000000a7 */
[----:B------:R-:W-:Y:S02]  /*390b0*/  PRMT R163, RZ, 0x7610, R163 ;  /* 0x00007610ffa37816 */ /* 0x000fe400000000a3 */
        /* <DEDUP_REMOVED lines=73> */
[----:B-1----:R-:W-:Y:S02]  /*39550*/  LOP3.LUT R3, R3, 0x7f, RZ, 0xc0, !PT ;  /* 0x0000007f03037812 */ /* 0x002fe400078ec0ff */
[----:B------:R-:W-:Y:S02]  /*39560*/  ISETP.GT.AND P5, PT, R2, 0x6, PT ;  /* 0x000000060200780c */ /* 0x000fe40003fa4270 */
[----:B------:R-:W-:Y:S02]  /*39570*/  ISETP.GE.AND P0, PT, R3, R2, PT ;  /* 0x000000020300720c */ /* 0x000fe40003f06270 */
[----:B0-----:R-:W-:-:S04]  /*39580*/  @P1 LOP3.LUT R5, R5, R4, RZ, 0x3c, !PT ;  /* 0x0000000405051212 */ /* 0x001fc800078e3cff */
[----:B------:R-:W-:-:S04]  /*39590*/  @P1 LOP3.LUT R4, R5, R4, RZ, 0x3c, !PT ;  /* 0x0000000405041212 */ /* 0x000fc800078e3cff */
[----:B------:R-:W-:-:S05]  /*395a0*/  @P1 LOP3.LUT R5, R5, R4, RZ, 0x3c, !PT ;  /* 0x0000000405051212 */ /* 0x000fca00078e3cff */
[----:B------:R0:W2:Y:S04]  /*395b0*/  @P1 LDG.E.U8 R20, desc[UR6][R4.64] ;  /* 0x0000000604141981 */ /* 0x0000a8000c1e1100 */
[----:B------:R-:W0:Y:S04]  /*395c0*/  LDL R4, [R1+0x10f8] ;  /* 0x0010f80001047983 */ /* 0x000e280000100800 */
[----:B------:R-:W0:Y:S02]  /*395d0*/  LDL R5, [R1+0x10fc] ;  /* 0x0010fc0001057983 */ /* 0x000e240000100800 */
        /* <DEDUP_REMOVED lines=10> */
[----:B------:R-:W3:Y:S01]  /*39680*/  LDL R5, [R1+0x10e8] ;  /* 0x0010e80001057983 */ /* 0x000ee20000100800 */
[----:B----4-:R-:W-:-:S03]  /*39690*/  @P4 IMAD.MOV.U32 R4, RZ, RZ, R9 ;  /* 0x000000ffff044224 */ /* 0x010fc600078e0009 */
[----:B------:R-:W-:Y:S04]  /*396a0*/  STL [R1+0x21d8], R9 ;  /* 0x0021d80901007387 */ /* 0x000fe80000100800 */
[----:B------:R-:W-:Y:S04]  /*396b0*/  STL [R1+0x2530], R9 ;  /* 0x0025300901007387 */ /* 0x000fe80000100800 */
[----:B---3--:R0:W3:Y:S04]  /*396c0*/  @P4 LDG.E.U8 R18, desc[UR6][R4.64] ;  /* 0x0000000604124981 */ /* 0x0080e8000c1e1100 */
[----:B------:R-:W4:Y:S01]  /*396d0*/  LDL R5, [R1+0x10e0] ;  /* 0x0010e00001057983 */ /* 0x000f220000100800 */
[----:B0-----:R-:W-:-:S03]  /*396e0*/  @P5 IMAD.MOV.U32 R4, RZ, RZ, R26 ;  /* 0x000000ffff045224 */ /* 0x001fc600078e001a */
[----:B------:R-:W-:Y:S01]  /*396f0*/  STL [R1+0x2534], R26 ;  /* 0x0025341a01007387 */ /* 0x000fe20000100800 */
[----:B------:R-:W-:-:S03]  /*39700*/  ISETP.GT.AND P1, PT, R2, 0x7, PT ;  /* 0x000000070200780c */ /* 0x000fc60003f24270 */
[----:B----4-:R0:W4:Y:S04]  /*39710*/  @P5 LDG.E.U8 R19, desc[UR6][R4.64] ;  /* 0x0000000604135981 */ /* 0x010128000c1e1100 */
[----:B------:R-:W0:Y:S04]  /*39720*/  LDL R4, [R1+0x10d8] ;  /* 0x0010d80001047983 */ /* 0x000e280000100800 */
[----:B------:R-:W0:Y:S02]  /*39730*/  LDL R5, [R1+0x10dc] ;  /* 0x0010dc0001057983 */ /* 0x000e240000100800 */
[----:B0-----:R-:W-:-:S04]  /*39740*/  @P1 LOP3.LUT R5, R5, R4, RZ, 0x3c, !PT ;  /* 0x0000000405051212 */ /* 0x001fc800078e3cff */
[----:B------:R-:W-:-:S04]  /*39750*/  @P1 LOP3.LUT R4, R5, R4, RZ, 0x3c, !PT ;  /* 0x0000000405041212 */ /* 0x000fc800078e3cff */
[----:B------:R-:W-:-:S05]  /*39760*/  @P1 LOP3.LUT R5, R5, R4, RZ, 0x3c, !PT ;  /* 0x0000000405051212 */ /* 0x000fca00078e3cff */
[----:B------:R0:W3:Y:S04]  /*39770*/  @P1 LDG.E.U8 R15, desc[UR6][R4.64] ;  /* 0x00000006040f1981 */ /* 0x0000e8000c1e1100 */
[----:B------:R-:W0:Y:S04]  /*39780*/  LDL R4, [R1+0x10d0] ;  /* 0x0010d00001047983 */ /* 0x000e280000100800 */
[----:B------:R-:W0:Y:S01]  /*39790*/  LDL R5, [R1+0x10d4] ;  /* 0x0010d40001057983 */ /* 0x000e220000100800 */
[----:B------:R-:W-:-:S13]  /*397a0*/  ISETP.GT.AND P2, PT, R2, 0x8, PT ;  /* 0x000000080200780c */ /* 0x000fda0003f44270 */
        /* <DEDUP_REMOVED lines=395> */
[----:B------:R-:W2:Y:S01]  /*3b060*/  @P2 LDG.E.U8 R220, desc[UR6][R4.64] ;  /* 0x0000000604dc2981 */ /* 0x000ea2000c1e1100 */
[----:B------:R-:W-:-:S03]  /*3b070*/  ISETP.GT.AND P5, PT, R2, 0x41, PT ;  /* 0x000000410200780c */ /* 0x000fc60003fa4270 */
[----:B--2---:R0:W-:Y:S04]  /*3b080*/  STL [R1+0x670], R220 ;  /* 0x000670dc01007387 */ /* 0x0041e80000100800 */
[----:B0-----:R-:W2:Y:S04]  /*3b090*/  LDL.LU R220, [R1+0x258c] ;  /* 0x00258c0001dc7983 */ /* 0x001ea80000300800 */
[----:B------:R-:W4:Y:S04]  /*3b0a0*/  LDL R4, [R1+0xf08] ;  /* 0x000f080001047983 */ /* 0x000f280000100800 */
[----:B------:R-:W4:Y:S02]  /*3b0b0*/  LDL R5, [R1+0xf0c] ;  /* 0x000f0c0001057983 */ /* 0x000f240000100800 */
[----:B----4-:R-:W-:-:S04]  /*3b0c0*/  @P5 LOP3.LUT R5, R5, R4, RZ, 0x3c, !PT ;  /* 0x0000000405055212 */ /* 0x010fc800078e3cff */
[----:B------:R-:W-:-:S04]  /*3b0d0*/  @P5 LOP3.LUT R4, R5, R4, RZ, 0x3c, !PT ;  /* 0x0000000405045212 */ /* 0x000fc800078e3cff */
[----:B------:R-:W-:-:S05]  /*3b0e0*/  @P5 LOP3.LUT R5, R5, R4, RZ, 0x3c, !PT ;  /* 0x0000000405055212 */ /* 0x000fca00078e3cff */
[----:B------:R-:W4:Y:S01]  /*3b0f0*/  @P5 LDG.E.U8 R219, desc[UR6][R4.64] ;  /* 0x0000000604db5981 */ /* 0x000f22000c1e1100 */
[----:B------:R-:W-:-:S03]  /*3b100*/  ISETP.GT.AND P4, PT, R2, 0x42, PT ;  /* 0x000000420200780c */ /* 0x000fc60003f84270 */
[----:B----4-:R0:W-:Y:S04]  /*3b110*/  STL [R1+0x668], R219 ;  /* 0x000668db01007387 */ /* 0x0101e80000100800 */
[----:B0-----:R-:W4:Y:S04]  /*3b120*/  LDL.LU R219, [R1+0x2588] ;  /* 0x0025880001db7983 */ /* 0x001f280000300800 */
[----:B------:R-:W3:Y:S04]  /*3b130*/  LDL R4, [R1+0xf00] ;  /* 0x000f000001047983 */ /* 0x000ee80000100800 */
[----:B------:R-:W3:Y:S02]  /*3b140*/  LDL R5, [R1+0xf04] ;  /* 0x000f040001057983 */ /* 0x000ee40000100800 */
[----:B---3--:R-:W-:-:S04]  /*3b150*/  @P4 LOP3.LUT R5, R5, R4, RZ, 0x3c, !PT ;  /* 0x0000000405054212 */ /* 0x008fc800078e3cff */
        /* <DEDUP_REMOVED lines=25> */
[----:B------:R0:W4:Y:S04]  /*3b2f0*/  @P2 LDG.E.U8 R149, desc[UR6][R4.64] ;  /* 0x0000000604952981 */ /* 0x000128000c1e1100 */
[----:B------:R-:W0:Y:S04]  /*3b300*/  LDL R4, [R1+0xee0] ;  /* 0x000ee00001047983 */ /* 0x000e280000100800 */
[----:B------:R-:W0:Y:S01]  /*3b310*/  LDL R5, [R1+0xee4] ;  /* 0x000ee40001057983 */ /* 0x000e220000100800 */
[----:B------:R-:W-:-:S13]  /*3b320*/  ISETP.GT.AND P5, PT, R2, 0x46, PT ;  /* 0x000000460200780c */ /* 0x000fda0003fa4270 */
[----:B0-----:R-:W-:-:S04]  /*3b330*/  @P5 LOP3.LUT R5, R5, R4, RZ, 0x3c, !PT ;  /* 0x0000000405055212 */ /* 0x001fc800078e3cff */
[----:B------:R-:W-:-:S04]  /*3b340*/  @P5 LOP3.LUT R4, R5, R4, RZ, 0x3c, !PT ;  /* 0x0000000405045212 */ /* 0x000fc800078e3cff */
[----:B------:R-:W-:-:S05]  /*3b350*/  @P5 LOP3.LUT R5, R5, R4, RZ, 0x3c, !PT ;  /* 0x0000000405055212 */ /* 0x000fca00078e3cff */
[----:B------:R-:W3:Y:S04]  /*3b360*/  @P5 LDG.E.U8 R217, desc[UR6][R4.64] ;  /* 0x0000000604d95981 */ /* 0x000ee8000c1e1100 */
[----:B----4-:R0:W-:Y:S04]  /*3b370*/  STL [R1+0x664], R149 ;  /* 0x0006649501007387 */ /* 0x0101e80000100800 */
[----:B0-----:R-:W4:Y:S04]  /*3b380*/  LDL R149, [R1+0xec4] ;  /* 0x000ec40001957983 */ /* 0x001f280000100800 */
[----:B---3--:R0:W-:Y:S04]  /*3b390*/  STL [R1+0x654], R217 ;  /* 0x000654d901007387 */ /* 0x0081e80000100800 */
[----:B0-----:R-:W3:Y:S04]  /*3b3a0*/  LDL.LU R217, [R1+0x2580] ;  /* 0x0025800001d97983 */ /* 0x001ee80000300800 */
[----:B------:R-:W2:Y:S04]  /*3b3b0*/  LDL R4, [R1+0xed8] ;  /* 0x000ed80001047983 */ /* 0x000ea80000100800 */
[----:B------:R-:W2:Y:S01]  /*3b3c0*/  LDL R5, [R1+0xedc] ;  /* 0x000edc0001057983 */ /* 0x000ea20000100800 */
[----:B------:R-:W-:-:S13]  /*3b3d0*/  ISETP.GT.AND P4, PT, R2, 0x47, PT ;  /* 0x000000470200780c */ /* 0x000fda0003f84270 */
[----:B--2---:R-:W-:-:S04]  /*3b3e0*/  @P4 LOP3.LUT R5, R5, R4, RZ, 0x3c, !PT ;  /* 0x0000000405054212 */ /* 0x004fc800078e3cff */
        /* <DEDUP_REMOVED lines=16> */
[----:B------:R-:W3:Y:S01]  /*3b4f0*/  LDL R5, [R1+0xecc] ;  /* 0x000ecc0001057983 */ /* 0x000ee20000100800 */
[----:B------:R-:W-:-:S02]  /*3b500*/  ISETP.GT.AND P2, PT, R2, 0x4a, PT ;  /* 0x0000004a0200780c */ /* 0x000fc40003f44270 */
[----:B---3--:R-:W-:-:S04]  /*3b510*/  @P3 LOP3.LUT R5, R5, R4, RZ, 0x3c, !PT ;  /* 0x0000000405053212 */ /* 0x008fc800078e3cff */
[----:B------:R-:W-:-:S04]  /*3b520*/  @P3 LOP3.LUT R4, R5, R4, RZ, 0x3c, !PT ;  /* 0x0000000405043212 */ /* 0x000fc800078e3cff */
[----:B------:R-:W-:-:S05]  /*3b530*/  @P3 LOP3.LUT R5, R5, R4, RZ, 0x3c, !PT ;  /* 0x0000000405053212 */ /* 0x000fca00078e3cff */
[----:B------:R0:W3:Y:S04]  /*3b540*/  @P3 LDG.E.U8 R189, desc[UR6][R4.64] ;  /* 0x0000000604bd3981 */ /* 0x0000e8000c1e1100 */
[----:B------:R-:W2:Y:S01]  /*3b550*/  LDL R5, [R1+0xec0] ;  /* 0x000ec00001057983 */ /* 0x000ea20000100800 */
[----:B0-----:R-:W-:Y:S01]  /*3b560*/  @P2 IMAD.MOV.U32 R4, RZ, RZ, R149 ;  /* 0x000000ffff042224 */ /* 0x001fe200078e0095 */
[C---:B------:R-:W-:Y:S02]  /*3b570*/  ISETP.GT.AND P5, PT, R2.reuse, 0x4b, PT ;  /* 0x0000004b0200780c */ /* 0x040fe40003fa4270 */
[----:B------:R-:W-:Y:S01]  /*3b580*/  ISETP.GT.AND P4, PT, R2, 0x4c, PT ;  /* 0x0000004c0200780c */ /* 0x000fe20003f84270 */
[----:B------:R-:W4:Y:S04]  /*3b590*/  LDL R149, [R1+0xe9c] ;  /* 0x000e9c0001957983 */ /* 0x000f280000100800 */
[----:B--2---:R0:W2:Y:S04]  /*3b5a0*/  @P2 LDG.E.U8 R151, desc[UR6][R4.64] ;  /* 0x0000000604972981 */ /* 0x0040a8000c1e1100 */
        /* <DEDUP_REMOVED lines=13> */
[----:B------:R-:W0:Y:S01]  /*3b680*/  LDL R5, [R1+0xeac] ;  /* 0x000eac0001057983 */ /* 0x000e220000100800 */
[----:B------:R-:W-:-:S13]  /*3b690*/  ISETP.GT.AND P1, PT, R2, 0x4d, PT ;  /* 0x0000004d0200780c */ /* 0x000fda0003f24270 */
[----:B0-----:R-:W-:-:S04]  /*3b6a0*/  @P1 LOP3.LUT R5, R5, R4, RZ, 0x3c, !PT ;  /* 0x0000000405051212 */ /* 0x001fc800078e3cff */
[----:B------:R-:W-:-:S04]  /*3b6b0*/  @P1 LOP3.LUT R4, R5, R4, RZ, 0x3c, !PT ;  /* 0x0000000405041212 */ /* 0x000fc800078e3cff */
[----:B------:R-:W-:-:S05]  /*3b6c0*/  @P1 LOP3.LUT R5, R5, R4, RZ, 0x3c, !PT ;  /* 0x0000000405051212 */ /* 0x000fca00078e3cff */
[----:B------:R0:W2:Y:S04]  /*3b6d0*/  @P1 LDG.E.U8 R202, desc[UR6][R4.64] ;  /* 0x0000000604ca1981 */ /* 0x0000a8000c1e1100 */
[----:B------:R-:W0:Y:S04]  /*3b6e0*/  LDL R4, [R1+0xea0] ;  /* 0x000ea00001047983 */ /* 0x000e280000100800 */
[----:B------:R-:W0:Y:S01]  /*3b6f0*/  LDL R5, [R1+0xea4] ;  /* 0x000ea40001057983 */ /* 0x000e220000100800 */
[C---:B------:R-:W-:Y:S02]  /*3b700*/  ISETP.GT.AND P3, PT, R2.reuse, 0x4e, PT ;  /* 0x0000004e0200780c */ /* 0x040fe40003f64270 */
[----:B------:R-:W-:-:S11]  /*3b710*/  ISETP.GT.AND P2, PT, R2, 0x4f, PT ;  /* 0x0000004f0200780c */ /* 0x000fd60003f44270 */
[----:B0-----:R-:W-:-:S04]  /*3b720*/  @P3 LOP3.LUT R5, R5, R4, RZ, 0x3c, !PT ;  /* 0x0000000405053212 */ /* 0x001fc800078e3cff */
[----:B------:R-:W-:-:S04]  /*3b730*/  @P3 LOP3.LUT R4, R5, R4, RZ, 0x3c, !PT ;  /* 0x0000000405043212 */ /* 0x000fc800078e3cff */
[----:B------:R-:W-:-:S05]  /*3b740*/  @P3 LOP3.LUT R5, R5, R4, RZ, 0x3c, !PT ;  /* 0x0000000405053212 */ /* 0x000fca00078e3cff */
[----:B------:R4:W2:Y:S04]  /*3b750*/  @P3 LDG.E.U8 R203, desc[UR6][R4.64] ;  /* 0x0000000604cb3981 */ /* 0x0008a8000c1e1100 */
[----:B------:R-:W3:Y:S01]  /*3b760*/  LDL R5, [R1+0xe98] ;  /* 0x000e980001057983 */ /* 0x000ee20000100800 */
[----:B----4-:R-:W-:Y:S01]  /*3b770*/  @P2 IMAD.MOV.U32 R4, RZ, RZ, R149 ;  /* 0x000000ffff042224 */ /* 0x010fe200078e0095 */
[----:B------:R-:W-:Y:S02]  /*3b780*/  ISETP.GT.AND P5, PT, R2, 0x50, PT ;  /* 0x000000500200780c */ /* 0x000fe40003fa4270 */
[----:B------:R-:W4:Y:S04]  /*3b790*/  LDL R149, [R1+0xe74] ;  /* 0x000e740001957983 */ /* 0x000f280000100800 */
[----:B---3--:R0:W3:Y:S04]  /*3b7a0*/  @P2 LDG.E.U8 R204, desc[UR6][R4.64] ;  /* 0x0000000604cc2981 */ /* 0x0080e8000c1e1100 */
[----:B------:R-:W0:Y:S04]  /*3b7b0*/  LDL R4, [R1+0xe90] ;  /* 0x000e900001047983 */ /* 0x000e280000100800 */
[----:B------:R-:W0:Y:S02]  /*3b7c0*/  LDL R5, [R1+0xe94] ;  /* 0x000e940001057983 */ /* 0x000e240000100800 */
        /* <DEDUP_REMOVED lines=21> */
[----:B------:R-:W3:Y:S01]  /*3b920*/  @P1 LDG.E.U8 R212, desc[UR6][R4.64] ;  /* 0x0000000604d41981 */ /* 0x000ee2000c1e1100 */
[----:B------:R-:W-:-:S03]  /*3b930*/  ISETP.GT.AND P3, PT, R2, 0x53, PT ;  /* 0x000000530200780c */ /* 0x000fc60003f64270 */
[----:B---3--:R0:W-:Y:S04]  /*3b940*/  STL [R1+0x854], R212 ;  /* 0x000854d401007387 */ /* 0x0081e80000100800 */
[----:B0-----:R-:W3:Y:S04]  /*3b950*/  LDL.LU R212, [R1+0x256c] ;  /* 0x00256c0001d47983 */ /* 0x001ee80000300800 */
[----:B------:R-:W2:Y:S04]  /*3b960*/  LDL R4, [R1+0xe78] ;  /* 0x000e780001047983 */ /* 0x000ea80000100800 */
[----:B------:R-:W2:Y:S02]  /*3b970*/  LDL R5, [R1+0xe7c] ;  /* 0x000e7c0001057983 */ /* 0x000ea40000100800 */
[----:B--2---:R-:W-:-:S04]  /*3b980*/  @P3 LOP3.LUT R5, R5, R4, RZ, 0x3c, !PT ;  /* 0x0000000405053212 */ /* 0x004fc800078e3cff */
[----:B------:R-:W-:-:S04]  /*3b990*/  @P3 LOP3.LUT R4, R5, R4, RZ, 0x3c, !PT ;  /* 0x0000000405043212 */ /* 0x000fc800078e3cff */
[----:B------:R-:W-:-:S05]  /*3b9a0*/  @P3 LOP3.LUT R5, R5, R4, RZ, 0x3c, !PT ;  /* 0x0000000405053212 */ /* 0x000fca00078e3cff */
[----:B------:R-:W2:Y:S01]  /*3b9b0*/  @P3 LDG.E.U8 R211, desc[UR6][R4.64] ;  /* 0x0000000604d33981 */ /* 0x000ea2000c1e1100 */
[----:B------:R-:W-:-:S03]  /*3b9c0*/  ISETP.GT.AND P2, PT, R2, 0x54, PT ;  /* 0x000000540200780c */ /* 0x000fc60003f44270 */
[----:B--2---:R0:W-:Y:S04]  /*3b9d0*/  STL [R1+0x858], R211 ;  /* 0x000858d301007387 */ /* 0x0041e80000100800 */
[----:B0-----:R-:W2:Y:S04]  /*3b9e0*/  LDL.LU R211, [R1+0x2568] ;  /* 0x0025680001d37983 */ /* 0x001ea80000300800 */
[----:B------:R-:W4:Y:S02]  /*3b9f0*/  LDL R5, [R1+0xe70] ;  /* 0x000e700001057983 */ /* 0x000f240000100800 */
[----:B------:R-:W-:Y:S01]  /*3ba00*/  @P2 IMAD.MOV.U32 R4, RZ, RZ, R149 ;  /* 0x000000ffff042224 */ /* 0x000fe200078e0095 */
[----:B------:R-:W-:Y:S01]  /*3ba10*/  ISETP.GT.AND P5, PT, R2, 0x55, PT ;  /* 0x000000550200780c */ /* 0x000fe20003fa4270 */
[----:B------:R-:W3:Y:S04]  /*3ba20*/  LDL R149, [R1+0xe48] ;  /* 0x000e480001957983 */ /* 0x000ee80000100800 */
[----:B----4-:R0:W4:Y:S04]  /*3ba30*/  @P2 LDG.E.U8 R30, desc[UR6][R4.64] ;  /* 0x00000006041e2981 */ /* 0x010128000c1e1100 */
[----:B------:R-:W0:Y:S04]  /*3ba40*/  LDL R4, [R1+0xe68] ;  /* 0x000e680001047983 */ /* 0x000e280000100800 */
[----:B------:R-:W0:Y:S02]  /*3ba50*/  LDL R5, [R1+0xe6c] ;  /* 0x000e6c0001057983 */ /* 0x000e240000100800 */
[----:B0-----:R-:W-:-:S04]  /*3ba60*/  @P5 LOP3.LUT R5, R5, R4, RZ, 0x3c, !PT ;  /* 0x0000000405055212 */ /* 0x001fc800078e3cff */
[----:B------:R-:W-:-:S04]  /*3ba70*/  @P5 LOP3.LUT R4, R5, R4, RZ, 0x3c, !PT ;  /* 0x0000000405045212 */ /* 0x000fc800078e3cff */
[----:B------:R-:W-:-:S05]  /*3ba80*/  @P5 LOP3.LUT R5, R5, R4, RZ, 0x3c, !PT ;  /* 0x0000000405055212 */ /* 0x000fca00078e3cff */
[----:B------:R-:W2:Y:S04]  /*3ba90*/  @P5 LDG.E.U8 R210, desc[UR6][R4.64] ;  /* 0x0000000604d25981 */ /* 0x000ea8000c1e1100 */
[----:B----4-:R0:W-:Y:S04]  /*3baa0*/  STL [R1+0x85c], R30 ;  /* 0x00085c1e01007387 */ /* 0x0101e80000100800 */
[----:B0-----:R-:W4:Y:S04]  /*3bab0*/  LDL R30, [R1+0xe4c] ;  /* 0x000e4c00011e7983 */ /* 0x001f280000100800 */
[----:B--2---:R0:W-:Y:S04]  /*3bac0*/  STL [R1+0x84c], R210 ;  /* 0x00084cd201007387 */ /* 0x0041e80000100800 */
[----:B0-----:R-:W2:Y:S04]  /*3bad0*/  LDL.LU R210, [R1+0x2564] ;  /* 0x0025640001d27983 */ /* 0x001ea80000300800 */
[----:B------:R-:W3:Y:S04]  /*3bae0*/  LDL R4, [R1+0xe60] ;  /* 0x000e600001047983 */ /* 0x000ee80000100800 */
[----:B------:R-:W3:Y:S01]  /*3baf0*/  LDL R5, [R1+0xe64] ;  /* 0x000e640001057983 */ /* 0x000ee20000100800 */
[----:B------:R-:W-:-:S13]  /*3bb00*/  ISETP.GT.AND P4, PT, R2, 0x56, PT ;  /* 0x000000560200780c */ /* 0x000fda0003f84270 */
[----:B---3--:R-:W-:-:S04]  /*3bb10*/  @P4 LOP3.LUT R5, R5, R4, RZ, 0x3c, !PT ;  /* 0x0000000405054212 */ /* 0x008fc800078e3cff */
[----:B------:R-:W-:-:S04]  /*3bb20*/  @P4 LOP3.LUT R4, R5, R4, RZ, 0x3c, !PT ;  /* 0x0000000405044212 */ /* 0x000fc800078e3cff */
[----:B------:R-:W-:-:S05]  /*3bb30*/  @P4 LOP3.LUT R5, R5, R4, RZ, 0x3c, !PT ;  /* 0x0000000405054212 */ /* 0x000fca00078e3cff */
[----:B------:R-:W3:Y:S01]  /*3bb40*/  @P4 LDG.E.U8 R209, desc[UR6][R4.64] ;  /* 0x0000000604d14981 */ /* 0x000ee2000c1e1100 */
[----:B------:R-:W-:-:S03]  /*3bb50*/  ISETP.GT.AND P1, PT, R2, 0x57, PT ;  /* 0x000000570200780c */ /* 0x000fc60003f24270 */
[----:B---3--:R0:W-:Y:S04]  /*3bb60*/  STL [R1+0x850], R209 ;  /* 0x000850d101007387 */ /* 0x0081e80000100800 */
[----:B0-----:R-:W3:Y:S04]  /*3bb70*/  LDL.LU R209, [R1+0x2560] ;  /* 0x0025600001d17983 */ /* 0x001ee80000300800 */
        /* <DEDUP_REMOVED lines=9> */
[----:B------:R-:W2:Y:S04]  /*3bc10*/  LDL R4, [R1+0xe50] ;  /* 0x000e500001047983 */ /* 0x000ea80000100800 */
[----:B------:R-:W2:Y:S01]  /*3bc20*/  LDL R5, [R1+0xe54] ;  /* 0x000e540001057983 */ /* 0x000ea20000100800 */
[----:B------:R-:W-:-:S02]  /*3bc30*/  ISETP.GT.AND P2, PT, R2, 0x59, PT ;  /* 0x000000590200780c */ /* 0x000fc40003f44270 */
[----:B--2---:R-:W-:-:S04]  /*3bc40*/  @P3 LOP3.LUT R5, R5, R4, RZ, 0x3c, !PT ;  /* 0x0000000405053212 */ /* 0x004fc800078e3cff */
[----:B------:R-:W-:-:S04]  /*3bc50*/  @P3 LOP3.LUT R4, R5, R4, RZ, 0x3c, !PT ;  /* 0x0000000405043212 */ /* 0x000fc800078e3cff */
[----:B------:R-:W-:-:S05]  /*3bc60*/  @P3 LOP3.LUT R5, R5, R4, RZ, 0x3c, !PT ;  /* 0x0000000405053212 */ /* 0x000fca00078e3cff */
[----:B------:R0:W2:Y:S02]  /*3bc70*/  @P3 LDG.E.U8 R207, desc[UR6][R4.64] ;  /* 0x0000000604cf3981 */ /* 0x0000a4000c1e1100 */
[----:B0-----:R-:W-:Y:S02]  /*3bc80*/  @P2 IMAD.MOV.U32 R4, RZ, RZ, R30 ;  /* 0x000000ffff042224 */ /* 0x001fe400078e001e */
[----:B------:R-:W-:-:S05]  /*3bc90*/  @P2 IMAD.MOV.U32 R5, RZ, RZ, R149 ;  /* 0x000000ffff052224 */ /* 0x000fca00078e0095 */
[----:B------:R0:W3:Y:S04]  /*3bca0*/  @P2 LDG.E.U8 R10, desc[UR6][R4.64] ;  /* 0x00000006040a2981 */ /* 0x0000e8000c1e1100 */
[----:B--2---:R1:W-:Y:S04]  /*3bcb0*/  STL [R1+0x844], R207 ;  /* 0x000844cf01007387 */ /* 0x0043e80000100800 */
[----:B-1----:R-:W2:Y:S04]  /*3bcc0*/  LDL.LU R207, [R1+0x2558] ;  /* 0x0025580001cf7983 */ /* 0x002ea80000300800 */
[----:B------:R-:W0:Y:S04]  /*3bcd0*/  LDL R4, [R1+0xe40] ;  /* 0x000e400001047983 */ /* 0x000e280000100800 */
[----:B------:R-:W0:Y:S01]  /*3bce0*/  LDL R5, [R1+0xe44] ;  /* 0x000e440001057983 */ /* 0x000e220000100800 */
[----:B------:R-:W-:-:S03]  /*3bcf0*/  ISETP.GT.AND P5, PT, R2, 0x5a, PT ;  /* 0x0000005a0200780c */ /* 0x000fc60003fa4270 */
[----:B------:R-:W4:Y:S04]  /*3bd00*/  LDL R149, [R1+0xe2c] ;  /* 0x000e2c0001957983 */ /* 0x000f280000100800 */
[----:B------:R-:W2:Y:S06]  /*3bd10*/  LDL R30, [R1+0xe20] ;  /* 0x000e2000011e7983 */ /* 0x000eac0000100800 */
[----:B0-----:R-:W-:-:S04]  /*3bd20*/  @P5 LOP3.LUT R5, R5, R4, RZ, 0x3c, !PT ;  /* 0x0000000405055212 */ /* 0x001fc800078e3cff */
[----:B------:R-:W-:-:S04]  /*3bd30*/  @P5 LOP3.LUT R4, R5, R4, RZ, 0x3c, !PT ;  /* 0x0000000405045212 */ /* 0x000fc800078e3cff */
[----:B------:R-:W-:-:S05]  /*3bd40*/  @P5 LOP3.LUT R5, R5, R4, RZ, 0x3c, !PT ;  /* 0x0000000405055212 */ /* 0x000fca00078e3cff */
[----:B------:R-:W4:Y:S04]  /*3bd50*/  @P5 LDG.E.U8 R206, desc[UR6][R4.64] ;  /* 0x0000000604ce5981 */ /* 0x000f28000c1e1100 */
[----:B---3--:R0:W-:Y:S04]  /*3bd60*/  STL [R1+0x848], R10 ;  /* 0x0008480a01007387 */ /* 0x0081e80000100800 */
[----:B0-----:R-:W3:Y:S04]  /*3bd70*/  LDL R10, [R1+0xe24] ;  /* 0x000e2400010a7983 */ /* 0x001ee80000100800 */
[----:B----4-:R0:W-:Y:S04]  /*3bd80*/  STL [R1+0x838], R206 ;  /* 0x000838ce01007387 */ /* 0x0101e80000100800 */
[----:B0-----:R-:W4:Y:S04]  /*3bd90*/  LDL.LU R206, [R1+0x2554] ;  /* 0x0025540001ce7983 */ /* 0x001f280000300800 */
[----:B------:R-:W2:Y:S04]  /*3bda0*/  LDL R4, [R1+0xe38] ;  /* 0x000e380001047983 */ /* 0x000ea80000100800 */
[----:B------:R-:W2:Y:S01]  /*3bdb0*/  LDL R5, [R1+0xe3c] ;  /* 0x000e3c0001057983 */ /* 0x000ea20000100800 */
[----:B------:R-:W-:-:S13]  /*3bdc0*/  ISETP.GT.AND P4, PT, R2, 0x5b, PT ;  /* 0x0000005b0200780c */ /* 0x000fda0003f84270 */
[----:B--2---:R-:W-:-:S04]  /*3bdd0*/  @P4 LOP3.LUT R5, R5, R4, RZ, 0x3c, !PT ;  /* 0x0000000405054212 */ /* 0x004fc800078e3cff */
        /* <DEDUP_REMOVED lines=9> */
[----:B------:R-:W3:Y:S04]  /*3be70*/  @P1 LDG.E.U8 R205, desc[UR6][R4.64] ;  /* 0x0000000604cd1981 */ /* 0x000ee8000c1e1100 */
[----:B--2---:R0:W-:Y:S04]  /*3be80*/  STL [R1+0x83c], R27 ;  /* 0x00083c1b01007387 */ /* 0x0041e80000100800 */
[----:B0-----:R-:W2:Y:S01]  /*3be90*/  LDL R27, [R1+0xe1c] ;  /* 0x000e1c00011b7983 */ /* 0x001ea20000100800 */
[----:B------:R-:W-:-:S03]  /*3bea0*/  ISETP.GT.AND P3, PT, R2, 0x5d, PT ;  /* 0x0000005d0200780c */ /* 0x000fc60003f64270 */
[----:B---3--:R0:W-:Y:S04]  /*3beb0*/  STL [R1+0x824], R205 ;  /* 0x000824cd01007387 */ /* 0x0081e80000100800 */
[----:B0-----:R-:W3:Y:S04]  /*3bec0*/  LDL.LU R205, [R1+0x2550] ;  /* 0x0025500001cd7983 */ /* 0x001ee80000300800 */
[----:B------:R-:W4:Y:S01]  /*3bed0*/  LDL R5, [R1+0xe28] ;  /* 0x000e280001057983 */ /* 0x000f220000100800 */
[C---:B------:R-:W-:Y:S01]  /*3bee0*/  ISETP.GT.AND P2, PT, R2.reuse, 0x5e, PT ;  /* 0x0000005e0200780c */ /* 0x040fe20003f44270 */
[----:B------:R-:W-:Y:S01]  /*3bef0*/  @P3 IMAD.MOV.U32 R4, RZ, RZ, R149 ;  /* 0x000000ffff043224 */ /* 0x000fe200078e0095 */
[----:B------:R-:W-:Y:S01]  /*3bf00*/  PRMT R3, RZ, 0x7610, R3 ;  /* 0x00007610ff037816 */ /* 0x000fe20000000003 */
[----:B------:R-:W3:Y:S01]  /*3bf10*/  LDL R149, [R1+0xe14] ;  /* 0x000e140001957983 */ /* 0x000ee20000100800 */
[----:B------:R-:W-:-:S03]  /*3bf20*/  ISETP.GT.AND P5, PT, R2, 0x5f, PT ;  /* 0x0000005f0200780c */ /* 0x000fc60003fa4270 */
[----:B----4-:R0:W4:Y:S06]  /*3bf30*/  @P3 LDG.E.U8 R133, desc[UR6][R4.64] ;  /* 0x0000000604853981 */ /* 0x01012c000c1e1100 */
[----:B0-----:R-:W-:Y:S02]  /*3bf40*/  @P2 IMAD.MOV.U32 R4, RZ, RZ, R10 ;  /* 0x000000ffff042224 */ /* 0x001fe400078e000a */
[----:B------:R-:W-:-:S05]  /*3bf50*/  @P2 IMAD.MOV.U32 R5, RZ, RZ, R30 ;  /* 0x000000ffff052224 */ /* 0x000fca00078e001e */
[----:B------:R2:W3:Y:S04]  /*3bf60*/  @P2 LDG.E.U8 R3, desc[UR6][R4.64] ;  /* 0x0000000604032981 */ /* 0x0004e8000c1e1100 */
[----:B------:R-:W3:Y:S01]  /*3bf70*/  LDL R5, [R1+0xe18] ;  /* 0x000e180001057983 */ /* 0x000ee20000100800 */
[----:B------:R-:W-:Y:S01]  /*3bf80*/  PRMT R8, RZ, 0x7610, R8 ;  /* 0x00007610ff087816 */ /* 0x000fe20000000008 */
[----:B--2---:R-:W-:Y:S02]  /*3bf90*/  @P5 IMAD.MOV.U32 R4, RZ, RZ, R27 ;  /* 0x000000ffff045224 */ /* 0x004fe400078e001b */
[----:B----4-:R0:W-:Y:S04]  /*3bfa0*/  STL [R1+0x82c], R133 ;  /* 0x00082c8501007387 */ /* 0x0101e80000100800 */
[----:B------:R-:W2:Y:S04]  /*3bfb0*/  LDL R30, [R1+0xe0c] ;  /* 0x000e0c00011e7983 */ /* 0x000ea80000100800 */
[----:B------:R-:W4:Y:S04]  /*3bfc0*/  LDL R10, [R1+0xe00] ;  /* 0x000e0000010a7983 */ /* 0x000f280000100800 */
[----:B0-----:R-:W4:Y:S04]  /*3bfd0*/  LDL R133, [R1+0xe08] ;  /* 0x000e080001857983 */ /* 0x001f280000100800 */
[----:B---3--:R0:W-:Y:S01]  /*3bfe0*/  STL [R1+0x834], R3 ;  /* 0x0008340301007387 */ /* 0x0081e20000100800 */
[----:B------:R-:W-:-:S02]  /*3bff0*/  ISETP.GT.AND P4, PT, R2, 0x60, PT ;  /* 0x000000600200780c */ /* 0x000fc40003f84270 */
[C---:B------:R-:W-:Y:S01]  /*3c000*/  ISETP.GT.AND P1, PT, R2.reuse, 0x61, PT ;  /* 0x000000610200780c */ /* 0x040fe20003f24270 */
[----:B------:R-:W3:Y:S04]  /*3c010*/  LDL R27, [R1+0xdf8] ;  /* 0x000df800011b7983 */ /* 0x000ee80000100800 */
[----:B------:R1:W2:Y:S04]  /*3c020*/  @P5 LDG.E.U8 R8, desc[UR6][R4.64] ;  /* 0x0000000604085981 */ /* 0x0002a8000c1e1100 */
[----:B0-----:R-:W3:Y:S04]  /*3c030*/  LDL R3, [R1+0xe04] ;  /* 0x000e040001037983 */ /* 0x001ee80000100800 */
[----:B------:R-:W4:Y:S01]  /*3c040*/  LDL R5, [R1+0xe10] ;  /* 0x000e100001057983 */ /* 0x000f220000100800 */
[----:B------:R-:W-:Y:S01]  /*3c050*/  PRMT R138, RZ, 0x7610, R138 ;  /* 0x00007610ff8a7816 */ /* 0x000fe2000000008a */
[----:B-1----:R-:W-:Y:S01]  /*3c060*/  @P4 IMAD.MOV.U32 R4, RZ, RZ, R149 ;  /* 0x000000ffff044224 */ /* 0x002fe200078e0095 */
[----:B------:R-:W-:-:S02]  /*3c070*/  ISETP.GT.AND P3, PT, R2, 0x62, PT ;  /* 0x000000620200780c */ /* 0x000fc40003f64270 */
[----:B------:R-:W-:Y:S02]  /*3c080*/  PRMT R28, RZ, 0x7610, R28 ;  /* 0x00007610ff1c7816 */ /* 0x000fe4000000001c */
[----:B------:R-:W-:Y:S01]  /*3c090*/  PRMT R39, RZ, 0x7610, R39 ;  /* 0x00007610ff277816 */ /* 0x000fe20000000027 */
[----:B--2---:R0:W-:Y:S04]  /*3c0a0*/  STL [R1+0x818], R8 ;  /* 0x0008180801007387 */ /* 0x0041e80000100800 */
[----:B----4-:R1:W2:Y:S04]  /*3c0b0*/  @P4 LDG.E.U8 R138, desc[UR6][R4.64] ;  /* 0x00000006048a4981 */ /* 0x0102a8000c1e1100 */
[----:B0-----:R-:W4:Y:S01]  /*3c0c0*/  LDL R8, [R1+0xdfc] ;  /* 0x000dfc0001087983 */ /* 0x001f220000100800 */
[----:B-1----:R-:W-:-:S02]  /*3c0d0*/  @P1 IMAD.MOV.U32 R4, RZ, RZ, R30 ;  /* 0x000000ffff041224 */ /* 0x002fc400078e001e */
[----:B------:R-:W-:-:S05]  /*3c0e0*/  @P1 IMAD.MOV.U32 R5, RZ, RZ, R133 ;  /* 0x000000ffff051224 */ /* 0x000fca00078e0085 */
[----:B------:R3:W4:Y:S02]  /*3c0f0*/  @P1 LDG.E.U8 R28, desc[UR6][R4.64] ;  /* 0x00000006041c1981 */ /* 0x000724000c1e1100 */
[----:B---3--:R-:W-:Y:S02]  /*3c100*/  @P3 IMAD.MOV.U32 R4, RZ, RZ, R3 ;  /* 0x000000ffff043224 */ /* 0x008fe400078e0003 */
[----:B------:R-:W-:-:S05]  /*3c110*/  @P3 IMAD.MOV.U32 R5, RZ, RZ, R10 ;  /* 0x000000ffff053224 */ /* 0x000fca00078e000a */
[----:B------:R0:W3:Y:S01]  /*3c120*/  @P3 LDG.E.U8 R39, desc[UR6][R4.64] ;  /* 0x0000000604273981 */ /* 0x0000e2000c1e1100 */
[----:B------:R-:W-:Y:S02]  /*3c130*/  ISETP.GT.AND P2, PT, R2, 0x63, PT ;  /* 0x000000630200780c */ /* 0x000fe40003f44270 */
[----:B------:R-:W-:-:S11]  /*3c140*/  PRMT R36, RZ, 0x7610, R36 ;  /* 0x00007610ff247816 */ /* 0x000fd60000000024 */
[----:B0-----:R-:W-:Y:S01]  /*3c150*/  @P2 IMAD.MOV.U32 R5, RZ, RZ, R27 ;  /* 0x000000ffff052224 */ /* 0x001fe200078e001b */
[----:B--2---:R0:W-:Y:S04]  /*3c160*/  STL [R1+0x830], R138 ;  /* 0x0008308a01007387 */ /* 0x0041e80000100800 */
[----:B------:R-:W2:Y:S01]  /*3c170*/  LDL R133, [R1+0xdf4] ;  /* 0x000df40001857983 */ /* 0x000ea20000100800 */
[----:B----4-:R-:W-:-:S03]  /*3c180*/  @P2 IMAD.MOV.U32 R4, RZ, RZ, R8 ;  /* 0x000000ffff042224 */ /* 0x010fc600078e0008 */
[----:B------:R-:W4:Y:S04]  /*3c190*/  LDL R10, [R1+0xde8] ;  /* 0x000de800010a7983 */ /* 0x000f280000100800 */
[----:B0-----:R-:W4:Y:S04]  /*3c1a0*/  LDL R138, [R1+0xdf0] ;  /* 0x000df000018a7983 */ /* 0x001f280000100800 */
[----:B------:R-:W4:Y:S04]  /*3c1b0*/  LDL R3, [R1+0xdec] ;  /* 0x000dec0001037983 */ /* 0x000f280000100800 */
[----:B------:R2:W4:Y:S04]  /*3c1c0*/  @P2 LDG.E.U8 R36, desc[UR6][R4.64] ;  /* 0x0000000604242981 */ /* 0x000528000c1e1100 */
[----:B---3--:R-:W-:Y:S04]  /*3c1d0*/  STL [R1+0x2538], R39 ;  /* 0x0025382701007387 */ /* 0x008fe80000100800 */
[----:B------:R-:W3:Y:S04]  /*3c1e0*/  LDL R30, [R1+0xde0] ;  /* 0x000de000011e7983 */ /* 0x000ee80000100800 */
[----:B------:R0:W-:Y:S04]  /*3c1f0*/  STL [R1+0x81c], R28 ;  /* 0x00081c1c01007387 */ /* 0x0001e80000100800 */
[----:B------:R-:W3:Y:S04]  /*3c200*/  LDL R27, [R1+0xdd8] ;  /* 0x000dd800011b7983 */ /* 0x000ee80000100800 */
[----:B------:R-:W3:Y:S04]  /*3c210*/  LDL R8, [R1+0xddc] ;  /* 0x000ddc0001087983 */ /* 0x000ee80000100800 */
[----:B0-----:R-:W3:Y:S01]  /*3c220*/  LDL R28, [R1+0xde4] ;  /* 0x000de400011c7983 */ /* 0x001ee20000100800 */
[----:B------:R-:W-:-:S02]  /*3c230*/  ISETP.GT.AND P5, PT, R2, 0x64, PT ;  /* 0x000000640200780c */ /* 0x000fc40003fa4270 */
[C---:B------:R-:W-:Y:S02]  /*3c240*/  ISETP.GT.AND P4, PT, R2.reuse, 0x65, PT ;  /* 0x000000650200780c */ /* 0x040fe40003f84270 */
[----:B------:R-:W-:Y:S02]  /*3c250*/  PRMT R31, RZ, 0x7610, R31 ;  /* 0x00007610ff1f7816 */ /* 0x000fe4000000001f */
[C---:B------:R-:W-:Y:S02]  /*3c260*/  ISETP.GT.AND P1, PT, R2.reuse, 0x66, PT ;  /* 0x000000660200780c */ /* 0x040fe40003f24270 */
[----:B------:R-:W-:Y:S02]  /*3c270*/  PRMT R26, RZ, 0x7610, R26 ;  /* 0x00007610ff1a7816 */ /* 0x000fe4000000001a */
[----:B------:R-:W-:Y:S02]  /*3c280*/  PRMT R41, RZ, 0x7610, R41 ;  /* 0x00007610ff297816 */ /* 0x000fe40000000029 */
[----:B------:R-:W-:-:S02]  /*3c290*/  ISETP.GT.AND P3, PT, R2, 0x67, PT ;  /* 0x000000670200780c */ /* 0x000fc40003f64270 */
[----:B------:R-:W-:Y:S01]  /*3c2a0*/  PRMT R38, RZ, 0x7610, R38 ;  /* 0x00007610ff267816 */ /* 0x000fe20000000026 */
[----:B--2---:R-:W-:Y:S02]  /*3c2b0*/  @P5 IMAD.MOV.U32 R4, RZ, RZ, R133 ;  /* 0x000000ffff045224 */ /* 0x004fe400078e0085 */
[----:B----4-:R-:W-:-:S05]  /*3c2c0*/  @P5 IMAD.MOV.U32 R5, RZ, RZ, R138 ;  /* 0x000000ffff055224 */ /* 0x010fca00078e008a */
[----:B------:R0:W2:Y:S02]  /*3c2d0*/  @P5 LDG.E.U8 R31, desc[UR6][R4.64] ;  /* 0x00000006041f5981 */ /* 0x0000a4000c1e1100 */
[----:B0-----:R-:W-:Y:S02]  /*3c2e0*/  @P4 IMAD.MOV.U32 R4, RZ, RZ, R3 ;  /* 0x000000ffff044224 */ /* 0x001fe400078e0003 */
[----:B------:R-:W-:Y:S01]  /*3c2f0*/  @P4 IMAD.MOV.U32 R5, RZ, RZ, R10 ;  /* 0x000000ffff054224 */ /* 0x000fe200078e000a */
[----:B------:R-:W-:Y:S04]  /*3c300*/  STL [R1+0x253c], R36 ;  /* 0x00253c2401007387 */ /* 0x000fe80000100800 */
[----:B------:R3:W4:Y:S04]  /*3c310*/  @P4 LDG.E.U8 R26, desc[UR6][R4.64] ;  /* 0x00000006041a4981 */ /* 0x000728000c1e1100 */
[----:B------:R-:W2:Y:S04]  /*3c320*/  LDL R10, [R1+0xdd0] ;  /* 0x000dd000010a7983 */ /* 0x000ea80000100800 */
[----:B------:R-:W2:Y:S01]  /*3c330*/  LDL R3, [R1+0xdd4] ;  /* 0x000dd40001037983 */ /* 0x000ea20000100800 */
[----:B---3--:R-:W-:-:S02]  /*3c340*/  @P1 IMAD.MOV.U32 R5, RZ, RZ, R30 ;  /* 0x000000ffff051224 */ /* 0x008fc400078e001e */
[----:B------:R-:W-:-:S05]  /*3c350*/  @P1 IMAD.MOV.U32 R4, RZ, RZ, R28 ;  /* 0x000000ffff041224 */ /* 0x000fca00078e001c */
[----:B------:R0:W3:Y:S02]  /*3c360*/  @P1 LDG.E.U8 R41, desc[UR6][R4.64] ;  /* 0x0000000604291981 */ /* 0x0000e4000c1e1100 */
[----:B0-----:R-:W-:Y:S02]  /*3c370*/  @P3 IMAD.MOV.U32 R4, RZ, RZ, R8 ;  /* 0x000000ffff043224 */ /* 0x001fe400078e0008 */
[----:B------:R-:W-:-:S05]  /*3c380*/  @P3 IMAD.MOV.U32 R5, RZ, RZ, R27 ;  /* 0x000000ffff053224 */ /* 0x000fca00078e001b */
[----:B------:R2:W3:Y:S01]  /*3c390*/  @P3 LDG.E.U8 R38, desc[UR6][R4.64] ;  /* 0x0000000604263981 */ /* 0x0004e2000c1e1100 */
[----:B------:R-:W-:Y:S02]  /*3c3a0*/  ISETP.GT.AND P2, PT, R2, 0x68, PT ;  /* 0x000000680200780c */ /* 0x000fe40003f44270 */
[----:B------:R-:W-:Y:S01]  /*3c3b0*/  PRMT R9, RZ, 0x7610, R9 ;  /* 0x00007610ff097816 */ /* 0x000fe20000000009 */
[----:B----4-:R-:W-:Y:S10]  /*3c3c0*/  STL [R1+0x2540], R26 ;  /* 0x0025401a01007387 */ /* 0x010ff40000100800 */
[----:B--2---:R-:W-:-:S02]  /*3c3d0*/  @P2 IMAD.MOV.U32 R5, RZ, RZ, R10 ;  /* 0x000000ffff052224 */ /* 0x004fc400078e000a */
[----:B------:R-:W-:-:S05]  /*3c3e0*/  @P2 IMAD.MOV.U32 R4, RZ, RZ, R3 ;  /* 0x000000ffff042224 */ /* 0x000fca00078e0003 */
[----:B------:R-:W2:Y:S04]  /*3c3f0*/  @P2 LDG.E.U8 R9, desc[UR6][R4.64] ;  /* 0x0000000604092981 */ /* 0x000ea8000c1e1100 */
[----:B---3--:R-:W-:Y:S04]  /*3c400*/  STL [R1+0x2544], R41 ;  /* 0x0025442901007387 */ /* 0x008fe80000100800 */
[----:B------:R0:W-:Y:S04]  /*3c410*/  STL [R1+0x810], R31 ;  /* 0x0008101f01007387 */ /* 0x0001e80000100800 */
[----:B------:R-:W3:Y:S04]  /*3c420*/  LDL R8, [R1+0xdcc] ;  /* 0x000dcc0001087983 */ /* 0x000ee80000100800 */
[----:B------:R-:W4:Y:S04]  /*3c430*/  LDL R30, [R1+0xdc0] ;  /* 0x000dc000011e7983 */ /* 0x000f280000100800 */
[----:B0-----:R-:W4:Y:S04]  /*3c440*/  LDL R31, [R1+0xdc8] ;  /* 0x000dc800011f7983 */ /* 0x001f280000100800 */
[----:B------:R-:W4:Y:S04]  /*3c450*/  LDL R28, [R1+0xdc4] ;  /* 0x000dc400011c7983 */ /* 0x000f280000100800 */
[----:B------:R-:W-:Y:S04]  /*3c460*/  STL [R1+0x2548], R38 ;  /* 0x0025482601007387 */ /* 0x000fe80000100800 */
[----:B------:R-:W4:Y:S04]  /*3c470*/  LDL R27, [R1+0xdb8] ;  /* 0x000db800011b7983 */ /* 0x000f280000100800 */
[----:B------:R-:W4:Y:S04]  /*3c480*/  LDL R26, [R1+0xdbc] ;  /* 0x000dbc00011a7983 */ /* 0x000f280000100800 */
[----:B------:R-:W4:Y:S04]  /*3c490*/  LDL R3, [R1+0xdb4] ;  /* 0x000db40001037983 */ /* 0x000f280000100800 */
[----:B------:R-:W4:Y:S01]  /*3c4a0*/  LDL R10, [R1+0xdb0] ;  /* 0x000db000010a7983 */ /* 0x000f220000100800 */
[----:B------:R-:W-:-:S02]  /*3c4b0*/  ISETP.GT.AND P5, PT, R2, 0x69, PT ;  /* 0x000000690200780c */ /* 0x000fc40003fa4270 */
[C---:B------:R-:W-:Y:S02]  /*3c4c0*/  ISETP.GT.AND P4, PT, R2.reuse, 0x6a, PT ;  /* 0x0000006a0200780c */ /* 0x040fe40003f84270 */
[----:B------:R-:W-:Y:S02]  /*3c4d0*/  PRMT R33, RZ, 0x7610, R33 ;  /* 0x00007610ff217816 */ /* 0x000fe40000000021 */
[C---:B------:R-:W-:Y:S02]  /*3c4e0*/  ISETP.GT.AND P1, PT, R2.reuse, 0x6b, PT ;  /* 0x0000006b0200780c */ /* 0x040fe40003f24270 */
[----:B------:R-:W-:Y:S02]  /*3c4f0*/  PRMT R29, RZ, 0x7610, R29 ;  /* 0x00007610ff1d7816 */ /* 0x000fe4000000001d */
[C---:B------:R-:W-:Y:S02]  /*3c500*/  ISETP.GT.AND P3, PT, R2.reuse, 0x6c, PT ;  /* 0x0000006c0200780c */ /* 0x040fe40003f64270 */
[----:B------:R-:W-:Y:S01]  /*3c510*/  PRMT R40, RZ, 0x7610, R40 ;  /* 0x00007610ff287816 */ /* 0x000fe20000000028 */
[----:B--2---:R0:W-:Y:S01]  /*3c520*/  STL [R1+0x254c], R9 ;  /* 0x00254c0901007387 */ /* 0x0041e20000100800 */
[----:B------:R-:W-:-:S02]  /*3c530*/  ISETP.GT.AND P2, PT, R2, 0x6d, PT ;  /* 0x0000006d0200780c */ /* 0x000fc40003f44270 */
[----:B------:R-:W-:Y:S01]  /*3c540*/  PRMT R32, RZ, 0x7610, R32 ;  /* 0x00007610ff207816 */ /* 0x000fe20000000020 */
[----:B------:R-:W2:Y:S04]  /*3c550*/  LDL R36, [R1+0xd68] ;  /* 0x000d680001247983 */ /* 0x000ea80000100800 */
[----:B0-----:R-:W2:Y:S01]  /*3c560*/  LDL R9, [R1+0xda8] ;  /* 0x000da80001097983 */ /* 0x001ea20000100800 */
[----:B---3--:R-:W-:-:S03]  /*3c570*/  @P5 IMAD.MOV.U32 R4, RZ, RZ, R8 ;  /* 0x000000ffff045224 */ /* 0x008fc600078e0008 */
[----:B------:R-:W3:Y:S01]  /*3c580*/  LDL R8, [R1+0xdac] ;  /* 0x000dac0001087983 */ /* 0x000ee20000100800 */
[----:B----4-:R-:W-:Y:S01]  /*3c590*/  @P5 IMAD.MOV.U32 R5, RZ, RZ, R31 ;  /* 0x000000ffff055224 */ /* 0x010fe200078e001f */
[----:B------:R-:W-:Y:S02]  /*3c5a0*/  PRMT R35, RZ, 0x7610, R35 ;  /* 0x00007610ff237816 */ /* 0x000fe40000000023 */
[----:B------:R-:W4:Y:S04]  /*3c5b0*/  LDL R31, [R1+0xd6c] ;  /* 0x000d6c00011f7983 */ /* 0x000f280000100800 */
[----:B------:R0:W4:Y:S02]  /*3c5c0*/  @P5 LDG.E.U8 R33, desc[UR6][R4.64] ;  /* 0x0000000604215981 */ /* 0x000124000c1e1100 */
[----:B0-----:R-:W-:-:S02]  /*3c5d0*/  @P4 IMAD.MOV.U32 R4, RZ, RZ, R28 ;  /* 0x000000ffff044224 */ /* 0x001fc400078e001c */
[----:B------:R-:W-:Y:S01]  /*3c5e0*/  @P4 IMAD.MOV.U32 R5, RZ, RZ, R30 ;  /* 0x000000ffff054224 */ /* 0x000fe200078e001e */
[----:B------:R-:W4:Y:S04]  /*3c5f0*/  LDL R28, [R1+0xd94] ;  /* 0x000d9400011c7983 */ /* 0x000f280000100800 */
[----:B------:R0:W4:Y:S04]  /*3c600*/  @P4 LDG.E.U8 R29, desc[UR6][R4.64] ;  /* 0x00000006041d4981 */ /* 0x000128000c1e1100 */
[----:B------:R-:W4:Y:S01]  /*3c610*/  LDL R30, [R1+0xd90] ;  /* 0x000d9000011e7983 */ /* 0x000f220000100800 */
[----:B0-----:R-:W-:-:S02]  /*3c620*/  @P1 IMAD.MOV.U32 R4, RZ, RZ, R26 ;  /* 0x000000ffff041224 */ /* 0x001fc400078e001a */
[----:B------:R-:W-:Y:S01]  /*3c630*/  @P1 IMAD.MOV.U32 R5, RZ, RZ, R27 ;  /* 0x000000ffff051224 */ /* 0x000fe200078e001b */
[----:B------:R-:W4:Y:S04]  /*3c640*/  LDL R26, [R1+0xda4] ;  /* 0x000da400011a7983 */ /* 0x000f280000100800 */
[----:B------:R-:W4:Y:S04]  /*3c650*/  LDL R27, [R1+0xda0] ;  /* 0x000da000011b7983 */ /* 0x000f280000100800 */
[----:B------:R0:W4:Y:S02]  /*3c660*/  @P1 LDG.E.U8 R40, desc[UR6][R4.64] ;  /* 0x0000000604281981 */ /* 0x000124000c1e1100 */
[----:B0-----:R-:W-:-:S02]  /*3c670*/  @P3 IMAD.MOV.U32 R4, RZ, RZ, R3 ;  /* 0x000000ffff043224 */ /* 0x001fc400078e0003 */
[----:B------:R-:W-:Y:S01]  /*3c680*/  @P3 IMAD.MOV.U32 R5, RZ, RZ, R10 ;  /* 0x000000ffff053224 */ /* 0x000fe200078e000a */
[----:B------:R-:W4:Y:S04]  /*3c690*/  LDL R3, [R1+0xd9c] ;  /* 0x000d9c0001037983 */ /* 0x000f280000100800 */
[----:B------:R-:W4:Y:S01]  /*3c6a0*/  LDL R10, [R1+0xd98] ;  /* 0x000d9800010a7983 */ /* 0x000f220000100800 */
[----:B------:R-:W-:-:S03]  /*3c6b0*/  ISETP.GT.AND P5, PT, R2, 0x6e, PT ;  /* 0x0000006e0200780c */ /* 0x000fc60003fa4270 */
[----:B------:R2:W4:Y:S01]  /*3c6c0*/  @P3 LDG.E.U8 R32, desc[UR6][R4.64] ;  /* 0x0000000604203981 */ /* 0x000522000c1e1100 */
[----:B------:R-:W-:Y:S02]  /*3c6d0*/  ISETP.GT.AND P4, PT, R2, 0x6f, PT ;  /* 0x0000006f0200780c */ /* 0x000fe40003f84270 */
[----:B------:R-:W-:Y:S01]  /*3c6e0*/  PRMT R34, RZ, 0x7610, R34 ;  /* 0x00007610ff227816 */ /* 0x000fe20000000022 */
[----:B--2---:R-:W-:Y:S02]  /*3c6f0*/  @P2 IMAD.MOV.U32 R5, RZ, RZ, R9 ;  /* 0x000000ffff052224 */ /* 0x004fe400078e0009 */
[----:B------:R-:W2:Y:S01]  /*3c700*/  LDL R9, [R1+0xd88] ;  /* 0x000d880001097983 */ /* 0x000ea20000100800 */
[----:B---3--:R-:W-:-:S03]  /*3c710*/  @P2 IMAD.MOV.U32 R4, RZ, RZ, R8 ;  /* 0x000000ffff042224 */ /* 0x008fc600078e0008 */
[----:B------:R-:W3:Y:S04]  /*3c720*/  LDL R8, [R1+0xd8c] ;  /* 0x000d8c0001087983 */ /* 0x000ee80000100800 */
[----:B------:R4:W3:Y:S02]  /*3c730*/  @P2 LDG.E.U8 R35, desc[UR6][R4.64] ;  /* 0x0000000604232981 */ /* 0x0008e4000c1e1100 */
[----:B----4-:R-:W-:Y:S02]  /*3c740*/  @P5 IMAD.MOV.U32 R4, RZ, RZ, R26 ;  /* 0x000000ffff045224 */ /* 0x010fe400078e001a */
[----:B------:R-:W4:Y:S01]  /*3c750*/  LDL R26, [R1+0xd84] ;  /* 0x000d8400011a7983 */ /* 0x000f220000100800 */
[----:B------:R-:W-:-:S03]  /*3c760*/  @P5 IMAD.MOV.U32 R5, RZ, RZ, R27 ;  /* 0x000000ffff055224 */ /* 0x000fc600078e001b */
[----:B------:R-:W4:Y:S04]  /*3c770*/  LDL R27, [R1+0xd80] ;  /* 0x000d8000011b7983 */ /* 0x000f280000100800 */
[----:B------:R0:W4:Y:S02]  /*3c780*/  @P5 LDG.E.U8 R34, desc[UR6][R4.64] ;  /* 0x0000000604225981 */ /* 0x000124000c1e1100 */
[----:B0-----:R-:W-:Y:S02]  /*3c790*/  @P4 IMAD.MOV.U32 R4, RZ, RZ, R3 ;  /* 0x000000ffff044224 */ /* 0x001fe400078e0003 */
[----:B------:R-:W4:Y:S01]  /*3c7a0*/  LDL R3, [R1+0xd7c] ;  /* 0x000d7c0001037983 */ /* 0x000f220000100800 */
[----:B------:R-:W-:-:S03]  /*3c7b0*/  @P4 IMAD.MOV.U32 R5, RZ, RZ, R10 ;  /* 0x000000ffff054224 */ /* 0x000fc600078e000a */
[----:B------:R-:W4:Y:S01]  /*3c7c0*/  LDL R10, [R1+0xd78] ;  /* 0x000d7800010a7983 */ /* 0x000f220000100800 */
[C---:B------:R-:W-:Y:S02]  /*3c7d0*/  ISETP.GT.AND P1, PT, R2.reuse, 0x70, PT ;  /* 0x000000700200780c */ /* 0x040fe40003f24270 */
[----:B------:R-:W-:Y:S02]  /*3c7e0*/  PRMT R37, RZ, 0x7610, R37 ;  /* 0x00007610ff257816 */ /* 0x000fe40000000025 */
[C---:B------:R-:W-:Y:S02]  /*3c7f0*/  ISETP.GT.AND P3, PT, R2.reuse, 0x71, PT ;  /* 0x000000710200780c */ /* 0x040fe40003f64270 */
[----:B------:R-:W-:Y:S02]  /*3c800*/  PRMT R43, RZ, 0x7610, R43 ;  /* 0x00007610ff2b7816 */ /* 0x000fe4000000002b */
[----:B------:R0:W4:Y:S01]  /*3c810*/  @P4 LDG.E.U8 R37, desc[UR6][R4.64] ;  /* 0x0000000604254981 */ /* 0x000122000c1e1100 */
[----:B------:R-:W-:-:S04]  /*3c820*/  ISETP.GT.AND P2, PT, R2, 0x72, PT ;  /* 0x000000720200780c */ /* 0x000fc80003f44270 */
[----:B0-----:R-:W-:Y:S02]  /*3c830*/  @P1 IMAD.MOV.U32 R4, RZ, RZ, R28 ;  /* 0x000000ffff041224 */ /* 0x001fe400078e001c */
[----:B------:R-:W-:Y:S01]  /*3c840*/  @P1 IMAD.MOV.U32 R5, RZ, RZ, R30 ;  /* 0x000000ffff051224 */ /* 0x000fe200078e001e */
[----:B------:R-:W-:Y:S01]  /*3c850*/  PRMT R42, RZ, 0x7610, R42 ;  /* 0x00007610ff2a7816 */ /* 0x000fe2000000002a */
[----:B------:R-:W4:Y:S04]  /*3c860*/  LDL R30, [R1+0xd60] ;  /* 0x000d6000011e7983 */ /* 0x000f280000100800 */
[----:B------:R2:W4:Y:S01]  /*3c870*/  @P1 LDG.E.U8 R43, desc[UR6][R4.64] ;  /* 0x00000006042b1981 */ /* 0x000522000c1e1100 */
[----:B------:R-:W-:Y:S02]  /*3c880*/  ISETP.GT.AND P5, PT, R2, 0x73, PT ;  /* 0x000000730200780c */ /* 0x000fe40003fa4270 */
[----:B------:R-:W-:Y:S01]  /*3c890*/  PRMT R53, RZ, 0x7610, R53 ;  /* 0x00007610ff357816 */ /* 0x000fe20000000035 */
[----:B------:R-:W4:Y:S01]  /*3c8a0*/  LDL R28, [R1+0xd64] ;  /* 0x000d6400011c7983 */ /* 0x000f220000100800 */
[----:B--2---:R-:W-:-:S03]  /*3c8b0*/  @P3 IMAD.MOV.U32 R5, RZ, RZ, R9 ;  /* 0x000000ffff053224 */ /* 0x004fc600078e0009 */
[----:B------:R-:W2:Y:S01]  /*3c8c0*/  LDL R9, [R1+0xd70] ;  /* 0x000d700001097983 */ /* 0x000ea20000100800 */
[----:B---3--:R-:W-:-:S03]  /*3c8d0*/  @P3 IMAD.MOV.U32 R4, RZ, RZ, R8 ;  /* 0x000000ffff043224 */ /* 0x008fc600078e0008 */
[----:B------:R-:W3:Y:S04]  /*3c8e0*/  LDL R8, [R1+0xd74] ;  /* 0x000d740001087983 */ /* 0x000ee80000100800 */
[----:B------:R4:W3:Y:S02]  /*3c8f0*/  @P3 LDG.E.U8 R42, desc[UR6][R4.64] ;  /* 0x00000006042a3981 */ /* 0x0008e4000c1e1100 */
[----:B----4-:R-:W-:Y:S02]  /*3c900*/  @P2 IMAD.MOV.U32 R4, RZ, RZ, R26 ;  /* 0x000000ffff042224 */ /* 0x010fe400078e001a */
[----:B------:R-:W-:Y:S01]  /*3c910*/  @P2 IMAD.MOV.U32 R5, RZ, RZ, R27 ;  /* 0x000000ffff052224 */ /* 0x000fe200078e001b */
[----:B------:R-:W-:Y:S01]  /*3c920*/  ISETP.GT.AND P4, PT, R2, 0x74, PT ;  /* 0x000000740200780c */ /* 0x000fe20003f84270 */
[----:B------:R-:W4:Y:S04]  /*3c930*/  LDL R27, [R1+0xd50] ;  /* 0x000d5000011b7983 */ /* 0x000f280000100800 */
[----:B------:R0:W4:Y:S01]  /*3c940*/  @P2 LDG.E.U8 R53, desc[UR6][R4.64] ;  /* 0x0000000604352981 */ /* 0x000122000c1e1100 */
[----:B------:R-:W-:-:S02]  /*3c950*/  PRMT R52, RZ, 0x7610, R52 ;  /* 0x00007610ff347816 */ /* 0x000fc40000000034 */
[----:B------:R-:W-:Y:S01]  /*3c960*/  ISETP.GT.AND P1, PT, R2, 0x75, PT ;  /* 0x000000750200780c */ /* 0x000fe20003f24270 */
[----:B------:R-:W4:Y:S01]  /*3c970*/  LDL R26, [R1+0xd54] ;  /* 0x000d5400011a7983 */ /* 0x000f220000100800 */
[----:B0-----:R-:W-:-:S03]  /*3c980*/  @P5 IMAD.MOV.U32 R4, RZ, RZ, R3 ;  /* 0x000000ffff045224 */ /* 0x001fc600078e0003 */
[----:B------:R-:W4:Y:S01]  /*3c990*/  LDL R3, [R1+0xd5c] ;  /* 0x000d5c0001037983 */ /* 0x000f220000100800 */
[----:B------:R-:W-:-:S03]  /*3c9a0*/  @P5 IMAD.MOV.U32 R5, RZ, RZ, R10 ;  /* 0x000000ffff055224 */ /* 0x000fc600078e000a */
[----:B------:R-:W4:Y:S01]  /*3c9b0*/  LDL R10, [R1+0xd58] ;  /* 0x000d5800010a7983 */ /* 0x000f220000100800 */
[----:B------:R-:W-:Y:S02]  /*3c9c0*/  PRMT R45, RZ, 0x7610, R45 ;  /* 0x00007610ff2d7816 */ /* 0x000fe4000000002d */
[C---:B------:R-:W-:Y:S01]  /*3c9d0*/  ISETP.GT.AND P3, PT, R2.reuse, 0x76, PT ;  /* 0x000000760200780c */ /* 0x040fe20003f64270 */
[----:B------:R2:W4:Y:S01]  /*3c9e0*/  @P5 LDG.E.U8 R52, desc[UR6][R4.64] ;  /* 0x0000000604345981 */ /* 0x000522000c1e1100 */
[----:B------:R-:W-:Y:S02]  /*3c9f0*/  ISETP.GT.AND P2, PT, R2, 0x77, PT ;  /* 0x000000770200780c */ /* 0x000fe40003f44270 */
[----:B------:R-:W-:Y:S02]  /*3ca00*/  PRMT R44, RZ, 0x7610, R44 ;  /* 0x00007610ff2c7816 */ /* 0x000fe4000000002c */
[----:B------:R-:W-:Y:S01]  /*3ca10*/  PRMT R55, RZ, 0x7610, R55 ;  /* 0x00007610ff377816 */ /* 0x000fe20000000037 */
[----:B--2---:R-:W-:-:S02]  /*3ca20*/  @P4 IMAD.MOV.U32 R5, RZ, RZ, R9 ;  /* 0x000000ffff054224 */ /* 0x004fc400078e0009 */
[----:B------:R-:W2:Y:S01]  /*3ca30*/  LDL R9, [R1+0xd48] ;  /* 0x000d480001097983 */ /* 0x000ea20000100800 */
[----:B---3--:R-:W-:-:S03]  /*3ca40*/  @P4 IMAD.MOV.U32 R4, RZ, RZ, R8 ;  /* 0x000000ffff044224 */ /* 0x008fc600078e0008 */
[----:B------:R-:W3:Y:S04]  /*3ca50*/  LDL R8, [R1+0xd4c] ;  /* 0x000d4c0001087983 */ /* 0x000ee80000100800 */
[----:B------:R0:W3:Y:S02]  /*3ca60*/  @P4 LDG.E.U8 R45, desc[UR6][R4.64] ;  /* 0x00000006042d4981 */ /* 0x0000e4000c1e1100 */
[----:B0-----:R-:W-:Y:S02]  /*3ca70*/  @P1 IMAD.MOV.U32 R4, RZ, RZ, R31 ;  /* 0x000000ffff041224 */ /* 0x001fe400078e001f */
[----:B------:R-:W-:Y:S01]  /*3ca80*/  @P1 IMAD.MOV.U32 R5, RZ, RZ, R36 ;  /* 0x000000ffff051224 */ /* 0x000fe200078e0024 */
[----:B------:R-:W-:Y:S01]  /*3ca90*/  ISETP.GT.AND P5, PT, R2, 0x78, PT ;  /* 0x000000780200780c */ /* 0x000fe20003fa4270 */
[----:B------:R-:W3:Y:S04]  /*3caa0*/  LDL R31, [R1+0xd38] ;  /* 0x000d3800011f7983 */ /* 0x000ee80000100800 */
[----:B------:R0:W3:Y:S02]  /*3cab0*/  @P1 LDG.E.U8 R44, desc[UR6][R4.64] ;  /* 0x00000006042c1981 */ /* 0x0000e4000c1e1100 */
[----:B0-----:R-:W-:-:S02]  /*3cac0*/  @P3 IMAD.MOV.U32 R4, RZ, RZ, R28 ;  /* 0x000000ffff043224 */ /* 0x001fc400078e001c */
[----:B------:R-:W-:Y:S01]  /*3cad0*/  @P3 IMAD.MOV.U32 R5, RZ, RZ, R30 ;  /* 0x000000ffff053224 */ /* 0x000fe200078e001e */
[----:B------:R-:W-:Y:S01]  /*3cae0*/  PRMT R54, RZ, 0x7610, R54 ;  /* 0x00007610ff367816 */ /* 0x000fe20000000036 */
[----:B------:R-:W3:Y:S04]  /*3caf0*/  LDL R30, [R1+0xd3c] ;  /* 0x000d3c00011e7983 */ /* 0x000ee80000100800 */
[----:B------:R4:W3:Y:S01]  /*3cb00*/  @P3 LDG.E.U8 R55, desc[UR6][R4.64] ;  /* 0x0000000604373981 */ /* 0x0008e2000c1e1100 */
[----:B------:R-:W-:Y:S02]  /*3cb10*/  ISETP.GT.AND P4, PT, R2, 0x79, PT ;  /* 0x000000790200780c */ /* 0x000fe40003f84270 */
[----:B------:R-:W-:Y:S01]  /*3cb20*/  PRMT R47, RZ, 0x7610, R47 ;  /* 0x00007610ff2f7816 */ /* 0x000fe2000000002f */
[----:B------:R-:W3:Y:S01]  /*3cb30*/  LDL R28, [R1+0xd30] ;  /* 0x000d3000011c7983 */ /* 0x000ee20000100800 */
[----:B----4-:R-:W-:-:S03]  /*3cb40*/  @P2 IMAD.MOV.U32 R4, RZ, RZ, R3 ;  /* 0x000000ffff042224 */ /* 0x010fc600078e0003 */
[----:B------:R-:W4:Y:S01]  /*3cb50*/  LDL R3, [R1+0xd44] ;  /* 0x000d440001037983 */ /* 0x000f220000100800 */
[----:B------:R-:W-:-:S03]  /*3cb60*/  @P2 IMAD.MOV.U32 R5, RZ, RZ, R10 ;  /* 0x000000ffff052224 */ /* 0x000fc600078e000a */
[----:B------:R-:W4:Y:S04]  /*3cb70*/  LDL R10, [R1+0xd40] ;  /* 0x000d4000010a7983 */ /* 0x000f280000100800 */
[----:B------:R0:W4:Y:S01]  /*3cb80*/  @P2 LDG.E.U8 R54, desc[UR6][R4.64] ;  /* 0x0000000604362981 */ /* 0x000122000c1e1100 */
[C---:B------:R-:W-:Y:S01]  /*3cb90*/  ISETP.GT.AND P1, PT, R2.reuse, 0x7a, PT ;  /* 0x0000007a0200780c */ /* 0x040fe20003f24270 */
[----:B0-----:R-:W-:Y:S02]  /*3cba0*/  @P5 IMAD.MOV.U32 R4, RZ, RZ, R26 ;  /* 0x000000ffff045224 */ /* 0x001fe400078e001a */
[----:B------:R-:W-:Y:S01]  /*3cbb0*/  @P5 IMAD.MOV.U32 R5, RZ, RZ, R27 ;  /* 0x000000ffff055224 */ /* 0x000fe200078e001b */
[----:B------:R-:W-:Y:S01]  /*3cbc0*/  PRMT R46, RZ, 0x7610, R46 ;  /* 0x00007610ff2e7816 */ /* 0x000fe2000000002e */
[----:B------:R-:W4:Y:S04]  /*3cbd0*/  LDL R27, [R1+0xd34] ;  /* 0x000d3400011b7983 */ /* 0x000f280000100800 */
[----:B------:R2:W4:Y:S01]  /*3cbe0*/  @P5 LDG.E.U8 R47, desc[UR6][R4.64] ;  /* 0x00000006042f5981 */ /* 0x000522000c1e1100 */
[----:B------:R-:W-:-:S02]  /*3cbf0*/  ISETP.GT.AND P2, PT, R2, 0x7b, PT ;  /* 0x0000007b0200780c */ /* 0x000fc40003f44270 */
[C---:B------:R-:W-:Y:S01]  /*3cc00*/  ISETP.GT.AND P3, PT, R2.reuse, 0x7c, PT ;  /* 0x0000007c0200780c */ /* 0x040fe20003f64270 */
[----:B------:R-:W4:Y:S01]  /*3cc10*/  LDL R26, [R1+0xd20] ;  /* 0x000d2000011a7983 */ /* 0x000f220000100800 */
[C---:B------:R-:W-:Y:S02]  /*3cc20*/  ISETP.GT.AND P5, PT, R2.reuse, 0x7e, PT ;  /* 0x0000007e0200780c */ /* 0x040fe40003fa4270 */
[----:B------:R-:W-:Y:S01]  /*3cc30*/  ISETP.GT.AND P6, PT, R2, 0x7f, PT ;  /* 0x0000007f0200780c */ /* 0x000fe20003fc4270 */
[----:B--2---:R-:W-:Y:S02]  /*3cc40*/  @P4 IMAD.MOV.U32 R5, RZ, RZ, R9 ;  /* 0x000000ffff054224 */ /* 0x004fe400078e0009 */
[----:B------:R-:W2:Y:S01]  /*3cc50*/  LDL R9, [R1+0xd28] ;  /* 0x000d280001097983 */ /* 0x000ea20000100800 */
[----:B---3--:R-:W-:-:S03]  /*3cc60*/  @P4 IMAD.MOV.U32 R4, RZ, RZ, R8 ;  /* 0x000000ffff044224 */ /* 0x008fc600078e0008 */
[----:B------:R-:W3:Y:S04]  /*3cc70*/  LDL R8, [R1+0xd2c] ;  /* 0x000d2c0001087983 */ /* 0x000ee80000100800 */
[----:B------:R-:W3:Y:S01]  /*3cc80*/  @P4 LDG.E.U8 R46, desc[UR6][R4.64] ;  /* 0x00000006042e4981 */ /* 0x000ee2000c1e1100 */
[----:B------:R-:W-:-:S03]  /*3cc90*/  ISETP.GT.AND P4, PT, R2, 0x7d, PT ;  /* 0x0000007d0200780c */ /* 0x000fc60003f84270 */
[----:B------:R-:W3:Y:S04]  /*3cca0*/  LDL R5, [R1+0xd18] ;  /* 0x000d180001057983 */ /* 0x000ee80000100800 */
[----:B------:R-:W3:Y:S01]  /*3ccb0*/  LDL R4, [R1+0xd1c] ;  /* 0x000d1c0001047983 */ /* 0x000ee20000100800 */
[----:B----4-:R-:W-:Y:S02]  /*3ccc0*/  @P1 IMAD.MOV.U32 R2, RZ, RZ, R3 ;  /* 0x000000ffff021224 */ /* 0x010fe400078e0003 */
[----:B------:R-:W-:Y:S02]  /*3ccd0*/  @P1 IMAD.MOV.U32 R3, RZ, RZ, R10 ;  /* 0x000000ffff031224 */ /* 0x000fe400078e000a */
[----:B------:R-:W4:Y:S01]  /*3cce0*/  LDL R10, [R1+0xd24] ;  /* 0x000d2400010a7983 */ /* 0x000f220000100800 */
[----:B------:R-:W-:-:S02]  /*3ccf0*/  PRMT R24, RZ, 0x7610, R24 ;  /* 0x00007610ff187816 */ /* 0x000fc40000000018 */
[----:B------:R-:W-:-:S04]  /*3cd00*/  PRMT R124, RZ, 0x7610, R124 ;  /* 0x00007610ff7c7816 */ /* 0x000fc8000000007c */
[----:B------:R0:W4:Y:S01]  /*3cd10*/  @P1 LDG.E.U8 R24, desc[UR6][R2.64] ;  /* 0x0000000602181981 */ /* 0x000122000c1e1100 */
[----:B------:R-:W-:Y:S01]  /*3cd20*/  PRMT R49, RZ, 0x7610, R49 ;  /* 0x00007610ff317816 */ /* 0x000fe20000000031 */
[----:B0-----:R-:W-:Y:S02]  /*3cd30*/  @P2 IMAD.MOV.U32 R2, RZ, RZ, R30 ;  /* 0x000000ffff022224 */ /* 0x001fe400078e001e */
[----:B------:R-:W-:Y:S01]  /*3cd40*/  @P2 IMAD.MOV.U32 R3, RZ, RZ, R31 ;  /* 0x000000ffff032224 */ /* 0x000fe200078e001f */
[----:B------:R-:W4:Y:S04]  /*3cd50*/  LDL R30, [R1+0x1d28] ;  /* 0x001d2800011e7983 */ /* 0x000f280000100800 */
[----:B------:R0:W4:Y:S04]  /*3cd60*/  @P2 LDG.E.U8 R124, desc[UR6][R2.64] ;  /* 0x00000006027c2981 */ /* 0x000128000c1e1100 */
[----:B------:R-:W4:Y:S01]  /*3cd70*/  LDL R31, [R1+0x1128] ;  /* 0x00112800011f7983 */ /* 0x000f220000100800 */
[----:B0-----:R-:W-:-:S02]  /*3cd80*/  @P3 IMAD.MOV.U32 R2, RZ, RZ, R27 ;  /* 0x000000ffff023224 */ /* 0x001fc400078e001b */
[----:B------:R-:W-:Y:S01]  /*3cd90*/  @P3 IMAD.MOV.U32 R3, RZ, RZ, R28 ;  /* 0x000000ffff033224 */ /* 0x000fe200078e001c */
[----:B------:R-:W-:Y:S01]  /*3cda0*/  PRMT R48, RZ, 0x7610, R48 ;  /* 0x00007610ff307816 */ /* 0x000fe20000000030 */
[----:B------:R-:W4:Y:S04]  /*3cdb0*/  LDL R28, [R1+0x1c84] ;  /* 0x001c8400011c7983 */ /* 0x000f280000100800 */
[----:B------:R2:W4:Y:S01]  /*3cdc0*/  @P3 LDG.E.U8 R49, desc[UR6][R2.64] ;  /* 0x0000000602313981 */ /* 0x000522000c1e1100 */
[----:B------:R-:W-:Y:S02]  /*3cdd0*/  PRMT R51, RZ, 0x7610, R51 ;  /* 0x00007610ff337816 */ /* 0x000fe40000000033 */
[----:B------:R-:W-:Y:S01]  /*3cde0*/  PRMT R50, RZ, 0x7610, R50 ;  /* 0x00007610ff327816 */ /* 0x000fe20000000032 */
[----:B------:R-:W4:Y:S01]  /*3cdf0*/  LDL R27, [R1+0x1c88] ;  /* 0x001c8800011b7983 */ /* 0x000f220000100800 */
[----:B--2---:R-:W-:-:S03]  /*3ce00*/  @P4 IMAD.MOV.U32 R3, RZ, RZ, R9 ;  /* 0x000000ffff034224 */ /* 0x004fc600078e0009 */
[----:B------:R-:W2:Y:S01]  /*3ce10*/  LDL R9, [R1+0x1d04] ;  /* 0x001d040001097983 */ /* 0x000ea20000100800 */
[----:B---3--:R-:W-:-:S03]  /*3ce20*/  @P4 IMAD.MOV.U32 R2, RZ, RZ, R8 ;  /* 0x000000ffff024224 */ /* 0x008fc600078e0008 */
[----:B------:R-:W3:Y:S04]  /*3ce30*/  LDL R8, [R1+0x1d08] ;  /* 0x001d080001087983 */ /* 0x000ee80000100800 */
[----:B------:R0:W3:Y:S02]  /*3ce40*/  @P4 LDG.E.U8 R48, desc[UR6][R2.64] ;  /* 0x0000000602304981 */ /* 0x0000e4000c1e1100 */
[----:B0-----:R-:W-:Y:S01]  /*3ce50*/  @P5 IMAD.MOV.U32 R3, RZ, RZ, R26 ;  /* 0x000000ffff035224 */ /* 0x001fe200078e001a */
[----:B------:R-:W-:Y:S01]  /*3ce60*/  PRMT R57, RZ, 0x7610, R57 ;  /* 0x00007610ff397816 */ /* 0x000fe20000000039 */
[----:B------:R-:W3:Y:S01]  /*3ce70*/  LDL R26, [R1+0x1c44] ;  /* 0x001c4400011a7983 */ /* 0x000ee20000100800 */
[----:B----4-:R-:W-:-:S03]  /*3ce80*/  @P5 IMAD.MOV.U32 R2, RZ, RZ, R10 ;  /* 0x000000ffff025224 */ /* 0x010fc600078e000a */
[----:B------:R-:W4:Y:S04]  /*3ce90*/  LDL R10, [R1+0x1c48] ;  /* 0x001c4800010a7983 */ /* 0x000f280000100800 */
[----:B------:R0:W4:Y:S02]  /*3cea0*/  @P5 LDG.E.U8 R51, desc[UR6][R2.64] ;  /* 0x0000000602335981 */ /* 0x000124000c1e1100 */
[----:B0-----:R-:W-:Y:S02]  /*3ceb0*/  @P6 IMAD.MOV.U32 R2, RZ, RZ, R4 ;  /* 0x000000ffff026224 */ /* 0x001fe400078e0004 */
[----:B------:R-:W-:Y:S01]  /*3cec0*/  @P6 IMAD.MOV.U32 R3, RZ, RZ, R5 ;  /* 0x000000ffff036224 */ /* 0x000fe200078e0005 */
[----:B------:R-:W4:Y:S04]  /*3ced0*/  LDL R4, [R1+0x1cc8] ;  /* 0x001cc80001047983 */ /* 0x000f280000100800 */
[----:B------:R-:W4:Y:S04]  /*3cee0*/  LDL R5, [R1+0x1cc4] ;  /* 0x001cc40001057983 */ /* 0x000f280000100800 */
[----:B------:R0:W4:Y:S02]  /*3cef0*/  @P6 LDG.E.U8 R50, desc[UR6][R2.64] ;  /* 0x0000000602326981 */ /* 0x000124000c1e1100 */
[----:B0-----:R-:W-:-:S02]  /*3cf00*/  @!P0 IMAD.MOV.U32 R2, RZ, RZ, R30 ;  /* 0x000000ffff028224 */ /* 0x001fc400078e001e */
[----:B------:R-:W-:Y:S01]  /*3cf10*/  @!P0 IMAD.MOV.U32 R3, RZ, RZ, R31 ;  /* 0x000000ffff038224 */ /* 0x000fe200078e001f */
[----:B------:R-:W-:Y:S01]  /*3cf20*/  BAR.SYNC.DEFER_BLOCKING 0x0 ;  /* 0x0000000000007b1d */ /* 0x000fe20000010000 */
[----:B------:R-:W-:Y:S02]  /*3cf30*/  PRMT R56, RZ, 0x7610, R56 ;  /* 0x00007610ff387816 */ /* 0x000fe40000000038 */
[----:B------:R-:W-:Y:S02]  /*3cf40*/  PRMT R59, RZ, 0x7610, R59 ;  /* 0x00007610ff3b7816 */ /* 0x000fe4000000003b */
[----:B------:R-:W-:Y:S01]  /*3cf50*/  PRMT R58, RZ, 0x7610, R58 ;  /* 0x00007610ff3a7816 */ /* 0x000fe2000000003a */
[----:B------:R-:W4:Y:S04]  /*3cf60*/  LDL R31, [R1+0x1b84] ;  /* 0x001b8400011f7983 */ /* 0x000f280000100800 */
[----:B------:R-:W4:Y:S04]  /*3cf70*/  LDL R30, [R1+0x1b88] ;  /* 0x001b8800011e7983 */ /* 0x000f280000100800 */
[----:B------:R2:W4:Y:S02]  /*3cf80*/  @!P0 LDG.E.U8 R57, desc[UR6][R2.64] ;  /* 0x0000000602398981 */ /* 0x000524000c1e1100 */
[----:B--2---:R-:W-:-:S02]  /*3cf90*/  @!P0 IMAD.MOV.U32 R3, RZ, RZ, R9 ;  /* 0x000000ffff038224 */ /* 0x004fc400078e0009 */
[----:B------:R-:W2:Y:S01]  /*3cfa0*/  LDL R9, [R1+0x1c04] ;  /* 0x001c040001097983 */ /* 0x000ea20000100800 */
[----:B---3--:R-:W-:-:S03]  /*3cfb0*/  @!P0 IMAD.MOV.U32 R2, RZ, RZ, R8 ;  /* 0x000000ffff028224 */ /* 0x008fc600078e0008 */
[----:B------:R-:W3:Y:S04]  /*3cfc0*/  LDL R8, [R1+0x1c08] ;  /* 0x001c080001087983 */ /* 0x000ee80000100800 */
[----:B------:R4:W3:Y:S02]  /*3cfd0*/  @!P0 LDG.E.U8 R56, desc[UR6][R2.64] ;  /* 0x0000000602388981 */ /* 0x0008e4000c1e1100 */
[----:B----4-:R-:W-:Y:S02]  /*3cfe0*/  @!P0 IMAD.MOV.U32 R2, RZ, RZ, R4 ;  /* 0x000000ffff028224 */ /* 0x010fe400078e0004 */
[----:B------:R-:W4:Y:S01]  /*3cff0*/  LDL R4, [R1+0x1bc8] ;  /* 0x001bc80001047983 */ /* 0x000f220000100800 */
[----:B------:R-:W-:-:S03]  /*3d000*/  @!P0 IMAD.MOV.U32 R3, RZ, RZ, R5 ;  /* 0x000000ffff038224 */ /* 0x000fc600078e0005 */
[----:B------:R-:W4:Y:S04]  /*3d010*/  LDL R5, [R1+0x1bc4] ;  /* 0x001bc40001057983 */ /* 0x000f280000100800 */
[----:B------:R0:W4:Y:S01]  /*3d020*/  @!P0 LDG.E.U8 R59, desc[UR6][R2.64] ;  /* 0x00000006023b8981 */ /* 0x000122000c1e1100 */
[----:B------:R-:W-:Y:S01]  /*3d030*/  PRMT R61, RZ, 0x7610, R61 ;  /* 0x00007610ff3d7816 */ /* 0x000fe2000000003d */
[----:B0-----:R-:W-:Y:S02]  /*3d040*/  @!P0 IMAD.MOV.U32 R2, RZ, RZ, R27 ;  /* 0x000000ffff028224 */ /* 0x001fe400078e001b */
[----:B------:R-:W-:Y:S01]  /*3d050*/  @!P0 IMAD.MOV.U32 R3, RZ, RZ, R28 ;  /* 0x000000ffff038224 */ /* 0x000fe200078e001c */
[----:B------:R-:W-:Y:S01]  /*3d060*/  PRMT R60, RZ, 0x7610, R60 ;  /* 0x00007610ff3c7816 */ /* 0x000fe2000000003c */
[----:B------:R-:W4:Y:S04]  /*3d070*/  LDL R28, [R1+0x1ac4] ;  /* 0x001ac400011c7983 */ /* 0x000f280000100800 */
[----:B------:R0:W4:Y:S04]  /*3d080*/  @!P0 LDG.E.U8 R58, desc[UR6][R2.64] ;  /* 0x00000006023a8981 */ /* 0x000128000c1e1100 */
[----:B------:R-:W4:Y:S01]  /*3d090*/  LDL R27, [R1+0x1ac8] ;  /* 0x001ac800011b7983 */ /* 0x000f220000100800 */
[----:B0-----:R-:W-:-:S02]  /*3d0a0*/  @!P0 IMAD.MOV.U32 R2, RZ, RZ, R10 ;  /* 0x000000ffff028224 */ /* 0x001fc400078e000a */
[----:B------:R-:W-:Y:S01]  /*3d0b0*/  @!P0 IMAD.MOV.U32 R3, RZ, RZ, R26 ;  /* 0x000000ffff038224 */ /* 0x000fe200078e001a */
        /* <DEDUP_REMOVED lines=11> */
[----:B------:R-:W4:Y:S01]  /*3d170*/  LDL R5, [R1+0x1a84] ;  /* 0x001a840001057983 */ /* 0x000f220000100800 */
[----:B------:R-:W-:Y:S02]  /*3d180*/  PRMT R63, RZ, 0x7610, R63 ;  /* 0x00007610ff3f7816 */ /* 0x000fe4000000003f */
[----:B------:R-:W-:-:S04]  /*3d190*/  PRMT R62, RZ, 0x7610, R62 ;  /* 0x00007610ff3e7816 */ /* 0x000fc8000000003e */
[----:B------:R0:W4:Y:S01]  /*3d1a0*/  @!P0 LDG.E.U8 R63, desc[UR6][R2.64] ;  /* 0x00000006023f8981 */ /* 0x000122000c1e1100 */
[----:B------:R-:W-:Y:S01]  /*3d1b0*/  PRMT R65, RZ, 0x7610, R65 ;  /* 0x00007610ff417816 */ /* 0x000fe20000000041 */
[----:B0-----:R-:W-:Y:S02]  /*3d1c0*/  @!P0 IMAD.MOV.U32 R2, RZ, RZ, R30 ;  /* 0x000000ffff028224 */ /* 0x001fe400078e001e */
[----:B------:R-:W-:Y:S01]  /*3d1d0*/  @!P0 IMAD.MOV.U32 R3, RZ, RZ, R31 ;  /* 0x000000ffff038224 */ /* 0x000fe200078e001f */
[----:B------:R-:W-:Y:S01]  /*3d1e0*/  PRMT R64, RZ, 0x7610, R64 ;  /* 0x00007610ff407816 */ /* 0x000fe20000000040 */
[----:B------:R-:W4:Y:S04]  /*3d1f0*/  LDL R31, [R1+0x19c4] ;  /* 0x0019c400011f7983 */ /* 0x000f280000100800 */
[----:B------:R0:W4:Y:S01]  /*3d200*/  @!P0 LDG.E.U8 R62, desc[UR6][R2.64] ;  /* 0x00000006023e8981 */ /* 0x000122000c1e1100 */
[----:B------:R-:W-:-:S03]  /*3d210*/  PRMT R67, RZ, 0x7610, R67 ;  /* 0x00007610ff437816 */ /* 0x000fc60000000043 */
[----:B------:R-:W4:Y:S01]  /*3d220*/  LDL R30, [R1+0x19c8] ;  /* 0x0019c800011e7983 */ /* 0x000f220000100800 */
[----:B0-----:R-:W-:Y:S02]  /*3d230*/  @!P0 IMAD.MOV.U32 R2, RZ, RZ, R10 ;  /* 0x000000ffff028224 */ /* 0x001fe400078e000a */
        /* <DEDUP_REMOVED lines=9> */
[----:B0-----:R-:W-:Y:S02]  /*3d2d0*/  @!P0 IMAD.MOV.U32 R2, RZ, RZ, R27 ;  /* 0x000000ffff028224 */ /* 0x001fe400078e001b */
[----:B------:R-:W-:Y:S01]  /*3d2e0*/  @!P0 IMAD.MOV.U32 R3, RZ, RZ, R28 ;  /* 0x000000ffff038224 */ /* 0x000fe200078e001c */
[----:B------:R-:W-:Y:S01]  /*3d2f0*/  PRMT R66, RZ, 0x7610, R66 ;  /* 0x00007610ff427816 */ /* 0x000fe20000000042 */
[----:B------:R-:W3:Y:S04]  /*3d300*/  LDL R28, [R1+0x1944] ;  /* 0x00194400011c7983 */ /* 0x000ee80000100800 */
[----:B------:R4:W3:Y:S04]  /*3d310*/  @!P0 LDG.E.U8 R67, desc[UR6][R2.64] ;  /* 0x0000000602438981 */ /* 0x0008e8000c1e1100 */
[----:B------:R-:W3:Y:S01]  /*3d320*/  LDL R27, [R1+0x1948] ;  /* 0x00194800011b7983 */ /* 0x000ee20000100800 */
[----:B----4-:R-:W-:-:S03]  /*3d330*/  @!P0 IMAD.MOV.U32 R2, RZ, RZ, R4 ;  /* 0x000000ffff028224 */ /* 0x010fc600078e0004 */
[----:B------:R-:W4:Y:S01]  /*3d340*/  LDL R4, [R1+0x1988] ;  /* 0x0019880001047983 */ /* 0x000f220000100800 */
[----:B------:R-:W-:-:S03]  /*3d350*/  @!P0 IMAD.MOV.U32 R3, RZ, RZ, R5 ;  /* 0x000000ffff038224 */ /* 0x000fc600078e0005 */
[----:B------:R-:W4:Y:S01]  /*3d360*/  LDL R5, [R1+0x1984] ;  /* 0x0019840001057983 */ /* 0x000f220000100800 */
[----:B------:R-:W-:-:S03]  /*3d370*/  PRMT R69, RZ, 0x7610, R69 ;  /* 0x00007610ff457816 */ /* 0x000fc60000000045 */
[----:B------:R0:W4:Y:S01]  /*3d380*/  @!P0 LDG.E.U8 R66, desc[UR6][R2.64] ;  /* 0x0000000602428981 */ /* 0x000122000c1e1100 */
[----:B------:R-:W-:Y:S02]  /*3d390*/  PRMT R68, RZ, 0x7610, R68 ;  /* 0x00007610ff447816 */ /* 0x000fe40000000044 */
[----:B------:R-:W-:Y:S01]  /*3d3a0*/  PRMT R71, RZ, 0x7610, R71 ;  /* 0x00007610ff477816 */ /* 0x000fe20000000047 */
[----:B0-----:R-:W-:Y:S02]  /*3d3b0*/  @!P0 IMAD.MOV.U32 R2, RZ, RZ, R10 ;  /* 0x000000ffff028224 */ /* 0x001fe400078e000a */
[----:B------:R-:W4:Y:S01]  /*3d3c0*/  LDL R10, [R1+0x1908] ;  /* 0x00190800010a7983 */ /* 0x000f220000100800 */
[----:B------:R-:W-:-:S03]  /*3d3d0*/  @!P0 IMAD.MOV.U32 R3, RZ, RZ, R26 ;  /* 0x000000ffff038224 */ /* 0x000fc600078e001a */
[----:B------:R-:W4:Y:S04]  /*3d3e0*/  LDL R26, [R1+0x1904] ;  /* 0x00190400011a7983 */ /* 0x000f280000100800 */
[----:B------:R2:W4:Y:S02]  /*3d3f0*/  @!P0 LDG.E.U8 R69, desc[UR6][R2.64] ;  /* 0x0000000602458981 */ /* 0x000524000c1e1100 */
[----:B--2---:R-:W-:Y:S02]  /*3d400*/  @!P0 IMAD.MOV.U32 R3, RZ, RZ, R9 ;  /* 0x000000ffff038224 */ /* 0x004fe400078e0009 */
[----:B------:R-:W2:Y:S01]  /*3d410*/  LDL R9, [R1+0x18c4] ;  /* 0x0018c40001097983 */ /* 0x000ea20000100800 */
[----:B---3--:R-:W-:-:S03]  /*3d420*/  @!P0 IMAD.MOV.U32 R2, RZ, RZ, R8 ;  /* 0x000000ffff028224 */ /* 0x008fc600078e0008 */
[----:B------:R-:W3:Y:S04]  /*3d430*/  LDL R8, [R1+0x18c8] ;  /* 0x0018c80001087983 */ /* 0x000ee80000100800 */
[----:B------:R0:W3:Y:S02]  /*3d440*/  @!P0 LDG.E.U8 R68, desc[UR6][R2.64] ;  /* 0x0000000602448981 */ /* 0x0000e4000c1e1100 */
[----:B0-----:R-:W-:Y:S02]  /*3d450*/  @!P0 IMAD.MOV.U32 R2, RZ, RZ, R30 ;  /* 0x000000ffff028224 */ /* 0x001fe400078e001e */
[----:B------:R-:W-:-:S05]  /*3d460*/  @!P0 IMAD.MOV.U32 R3, RZ, RZ, R31 ;  /* 0x000000ffff038224 */ /* 0x000fca00078e001f */
[----:B------:R4:W3:Y:S02]  /*3d470*/  @!P0 LDG.E.U8 R71, desc[UR6][R2.64] ;  /* 0x0000000602478981 */ /* 0x0008e4000c1e1100 */
[----:B----4-:R-:W-:Y:S02]  /*3d480*/  @!P0 IMAD.MOV.U32 R2, RZ, RZ, R4 ;  /* 0x000000ffff028224 */ /* 0x010fe400078e0004 */
[----:B------:R-:W4:Y:S01]  /*3d490*/  LDL R4, [R1+0x1888] ;  /* 0x0018880001047983 */ /* 0x000f220000100800 */
[----:B------:R-:W-:-:S03]  /*3d4a0*/  @!P0 IMAD.MOV.U32 R3, RZ, RZ, R5 ;  /* 0x000000ffff038224 */ /* 0x000fc600078e0005 */
[----:B------:R-:W4:Y:S04]  /*3d4b0*/  LDL R5, [R1+0x1884] ;  /* 0x0018840001057983 */ /* 0x000f280000100800 */
[----:B------:R-:W4:Y:S04]  /*3d4c0*/  LDL.LU R30, [R1+0x17c8] ;  /* 0x0017c800011e7983 */ /* 0x000f280000300800 */
[----:B------:R-:W4:Y:S01]  /*3d4d0*/  LDL R36, [R1+0x1848] ;  /* 0x0018480001247983 */ /* 0x000f220000100800 */
[----:B------:R-:W-:Y:S02]  /*3d4e0*/  PRMT R70, RZ, 0x7610, R70 ;  /* 0x00007610ff467816 */ /* 0x000fe40000000046 */
[----:B------:R-:W-:Y:S01]  /*3d4f0*/  PRMT R73, RZ, 0x7610, R73 ;  /* 0x00007610ff497816 */ /* 0x000fe20000000049 */
[----:B------:R-:W4:Y:S04]  /*3d500*/  LDL R31, [R1+0x17c4] ;  /* 0x0017c400011f7983 */ /* 0x000f280000100800 */
[----:B------:R0:W4:Y:S01]  /*3d510*/  @!P0 LDG.E.U8 R70, desc[UR6][R2.64] ;  /* 0x0000000602468981 */ /* 0x000122000c1e1100 */
[----:B------:R-:W-:-:S02]  /*3d520*/  PRMT R72, RZ, 0x7610, R72 ;  /* 0x00007610ff487816 */ /* 0x000fc40000000048 */
[----:B------:R-:W-:Y:S01]  /*3d530*/  PRMT R75, RZ, 0x7610, R75 ;  /* 0x00007610ff4b7816 */ /* 0x000fe2000000004b */
[----:B------:R-:W4:Y:S01]  /*3d540*/  LDL R38, [R1+0x1684] ;  /* 0x0016840001267983 */ /* 0x000f220000100800 */
[----:B0-----:R-:W-:Y:S02]  /*3d550*/  @!P0 IMAD.MOV.U32 R2, RZ, RZ, R27 ;  /* 0x000000ffff028224 */ /* 0x001fe400078e001b */
[----:B------:R-:W-:Y:S01]  /*3d560*/  @!P0 IMAD.MOV.U32 R3, RZ, RZ, R28 ;  /* 0x000000ffff038224 */ /* 0x000fe200078e001c */
[----:B------:R-:W4:Y:S04]  /*3d570*/  LDL R27, [R1+0x1788] ;  /* 0x00178800011b7983 */ /* 0x000f280000100800 */
[----:B------:R0:W4:Y:S04]  /*3d580*/  @!P0 LDG.E.U8 R73, desc[UR6][R2.64] ;  /* 0x0000000602498981 */ /* 0x000128000c1e1100 */
[----:B------:R-:W4:Y:S01]  /*3d590*/  LDL R28, [R1+0x1784] ;  /* 0x00178400011c7983 */ /* 0x000f220000100800 */
[----:B0-----:R-:W-:-:S02]  /*3d5a0*/  @!P0 IMAD.MOV.U32 R2, RZ, RZ, R10 ;  /* 0x000000ffff028224 */ /* 0x001fc400078e000a */
[----:B------:R-:W-:Y:S01]  /*3d5b0*/  @!P0 IMAD.MOV.U32 R3, RZ, RZ, R26 ;  /* 0x000000ffff038224 */ /* 0x000fe200078e001a */
[----:B------:R-:W4:Y:S04]  /*3d5c0*/  LDL R10, [R1+0x1704] ;  /* 0x00170400010a7983 */ /* 0x000f280000100800 */
[----:B------:R2:W4:Y:S04]  /*3d5d0*/  @!P0 LDG.E.U8 R72, desc[UR6][R2.64] ;  /* 0x0000000602488981 */ /* 0x000528000c1e1100 */
[----:B------:R-:W4:Y:S01]  /*3d5e0*/  LDL R26, [R1+0x1744] ;  /* 0x00174400011a7983 */ /* 0x000f220000100800 */
[----:B--2---:R-:W-:-:S03]  /*3d5f0*/  @!P0 IMAD.MOV.U32 R3, RZ, RZ, R9 ;  /* 0x000000ffff038224 */ /* 0x004fc600078e0009 */
        /* <DEDUP_REMOVED lines=16> */
[----:B------:R0:W4:Y:S02]  /*3d700*/  @!P0 LDG.E.U8 R77, desc[UR6][R2.64] ;  /* 0x00000006024d8981 */ /* 0x000124000c1e1100 */
[----:B0-----:R-:W-:-:S02]  /*3d710*/  @!P0 IMAD.MOV.U32 R2, RZ, RZ, R136 ;  /* 0x000000ffff028224 */ /* 0x001fc400078e0088 */
[----:B------:R-:W-:-:S05]  /*3d720*/  @!P0 IMAD.MOV.U32 R3, RZ, RZ, R147 ;  /* 0x000000ffff038224 */ /* 0x000fca00078e0093 */
        /* <DEDUP_REMOVED lines=8> */
[----:B------:R-:W-:Y:S01]  /*3d7b0*/  @!P0 IMAD.MOV.U32 R3, RZ, RZ, R28 ;  /* 0x000000ffff038224 */ /* 0x000fe200078e001c */
[----:B------:R-:W4:Y:S04]  /*3d7c0*/  LDL R27, [R1+0x1644] ;  /* 0x00164400011b7983 */ /* 0x000f280000100800 */
[----:B------:R-:W4:Y:S04]  /*3d7d0*/  LDL R28, [R1+0x1688] ;  /* 0x00168800011c7983 */ /* 0x000f280000100800 */
[----:B------:R0:W4:Y:S01]  /*3d7e0*/  @!P0 LDG.E.U8 R78, desc[UR6][R2.64] ;  /* 0x00000006024e8981 */ /* 0x000122000c1e1100 */
[----:B------:R-:W-:Y:S01]  /*3d7f0*/  PRMT R80, RZ, 0x7610, R80 ;  /* 0x00007610ff507816 */ /* 0x000fe20000000050 */
[----:B0-----:R-:W-:-:S02]  /*3d800*/  @!P0 IMAD.MOV.U32 R3, RZ, RZ, R26 ;  /* 0x000000ffff038224 */ /* 0x001fc400078e001a */
[----:B------:R-:W4:Y:S01]  /*3d810*/  LDL R26, [R1+0x15c4] ;  /* 0x0015c400011a7983 */ /* 0x000f220000100800 */
[----:B--2---:R-:W-:-:S03]  /*3d820*/  @!P0 IMAD.MOV.U32 R2, RZ, RZ, R9 ;  /* 0x000000ffff028224 */ /* 0x004fc600078e0009 */
[----:B------:R-:W2:Y:S04]  /*3d830*/  LDL R9, [R1+0x1648] ;  /* 0x0016480001097983 */ /* 0x000ea80000100800 */
[----:B------:R3:W2:Y:S02]  /*3d840*/  @!P0 LDG.E.U8 R81, desc[UR6][R2.64] ;  /* 0x0000000602518981 */ /* 0x0006a4000c1e1100 */
[----:B---3--:R-:W-:Y:S02]  /*3d850*/  @!P0 IMAD.MOV.U32 R2, RZ, RZ, R8 ;  /* 0x000000ffff028224 */ /* 0x008fe400078e0008 */
[----:B------:R-:W-:Y:S02]  /*3d860*/  @!P0 IMAD.MOV.U32 R3, RZ, RZ, R10 ;  /* 0x000000ffff038224 */ /* 0x000fe400078e000a */
[----:B------:R-:W3:Y:S04]  /*3d870*/  LDL R10, [R1+0x15c8] ;  /* 0x0015c800010a7983 */ /* 0x000ee80000100800 */
[----:B------:R4:W3:Y:S02]  /*3d880*/  @!P0 LDG.E.U8 R80, desc[UR6][R2.64] ;  /* 0x0000000602508981 */ /* 0x0008e4000c1e1100 */
[----:B----4-:R-:W-:-:S02]  /*3d890*/  @!P0 IMAD.MOV.U32 R2, RZ, RZ, R4 ;  /* 0x000000ffff028224 */ /* 0x010fc400078e0004 */
[----:B------:R-:W4:Y:S01]  /*3d8a0*/  LDL R4, [R1+0x1588] ;  /* 0x0015880001047983 */ /* 0x000f220000100800 */
[----:B------:R-:W-:-:S03]  /*3d8b0*/  @!P0 IMAD.MOV.U32 R3, RZ, RZ, R5 ;  /* 0x000000ffff038224 */ /* 0x000fc600078e0005 */
[----:B------:R-:W4:Y:S01]  /*3d8c0*/  LDL R5, [R1+0x1584] ;  /* 0x0015840001057983 */ /* 0x000f220000100800 */
[----:B------:R-:W-:Y:S02]  /*3d8d0*/  PRMT R83, RZ, 0x7610, R83 ;  /* 0x00007610ff537816 */ /* 0x000fe40000000053 */
[----:B------:R-:W-:Y:S01]  /*3d8e0*/  PRMT R82, RZ, 0x7610, R82 ;  /* 0x00007610ff527816 */ /* 0x000fe20000000052 */
[----:B------:R-:W4:Y:S04]  /*3d8f0*/  LDL.LU R8, [R1+0x1544] ;  /* 0x0015440001087983 */ /* 0x000f280000300800 */
[----:B------:R0:W4:Y:S01]  /*3d900*/  @!P0 LDG.E.U8 R83, desc[UR6][R2.64] ;  /* 0x0000000602538981 */ /* 0x000122000c1e1100 */
[----:B------:R-:W-:Y:S02]  /*3d910*/  PRMT R85, RZ, 0x7610, R85 ;  /* 0x00007610ff557816 */ /* 0x000fe40000000055 */
[----:B------:R-:W-:Y:S01]  /*3d920*/  PRMT R84, RZ, 0x7610, R84 ;  /* 0x00007610ff547816 */ /* 0x000fe20000000054 */
[----:B------:R-:W4:Y:S01]  /*3d930*/  LDL R39, [R1+0xaec] ;  /* 0x000aec0001277983 */ /* 0x000f220000100800 */
[----:B0-----:R-:W-:Y:S01]  /*3d940*/  @!P0 IMAD.MOV.U32 R3, RZ, RZ, R38 ;  /* 0x000000ffff038224 */ /* 0x001fe200078e0026 */
[----:B------:R-:W-:-:S02]  /*3d950*/  PRMT R87, RZ, 0x7610, R87 ;  /* 0x00007610ff577816 */ /* 0x000fc40000000057 */
[----:B------:R-:W4:Y:S01]  /*3d960*/  LDL R38, [R1+0x1444] ;  /* 0x0014440001267983 */ /* 0x000f220000100800 */
[----:B------:R-:W-:-:S03]  /*3d970*/  @!P0 IMAD.MOV.U32 R2, RZ, RZ, R28 ;  /* 0x000000ffff028224 */ /* 0x000fc600078e001c */
[----:B------:R-:W4:Y:S04]  /*3d980*/  LDL R28, [R1+0x1548] ;  /* 0x00154800011c7983 */ /* 0x000f280000100800 */
[----:B------:R0:W4:Y:S02]  /*3d990*/  @!P0 LDG.E.U8 R82, desc[UR6][R2.64] ;  /* 0x0000000602528981 */ /* 0x000124000c1e1100 */
[----:B0-----:R-:W-:Y:S02]  /*3d9a0*/  @!P0 IMAD.MOV.U32 R3, RZ, RZ, R27 ;  /* 0x000000ffff038224 */ /* 0x001fe400078e001b */
[----:B------:R-:W4:Y:S01]  /*3d9b0*/  LDL R27, [R1+0x1504] ;  /* 0x00150400011b7983 */ /* 0x000f220000100800 */
[----:B--2---:R-:W-:-:S03]  /*3d9c0*/  @!P0 IMAD.MOV.U32 R2, RZ, RZ, R9 ;  /* 0x000000ffff028224 */ /* 0x004fc600078e0009 */
[----:B------:R-:W2:Y:S04]  /*3d9d0*/  LDL R9, [R1+0x1508] ;  /* 0x0015080001097983 */ /* 0x000ea80000100800 */
[----:B------:R0:W2:Y:S02]  /*3d9e0*/  @!P0 LDG.E.U8 R85, desc[UR6][R2.64] ;  /* 0x0000000602558981 */ /* 0x0000a4000c1e1100 */
[----:B0-----:R-:W-:Y:S02]  /*3d9f0*/  @!P0 IMAD.MOV.U32 R2, RZ, RZ, R31 ;  /* 0x000000ffff028224 */ /* 0x001fe400078e001f */
[----:B------:R-:W-:Y:S01]  /*3da00*/  @!P0 IMAD.MOV.U32 R3, RZ, RZ, R36 ;  /* 0x000000ffff038224 */ /* 0x000fe200078e0024 */
[----:B------:R-:W-:Y:S01]  /*3da10*/  PRMT R86, RZ, 0x7610, R86 ;  /* 0x00007610ff567816 */ /* 0x000fe20000000056 */
[----:B------:R-:W2:Y:S04]  /*3da20*/  LDL R36, [R1+0x1448] ;  /* 0x0014480001247983 */ /* 0x000ea80000100800 */
[----:B------:R3:W2:Y:S01]  /*3da30*/  @!P0 LDG.E.U8 R84, desc[UR6][R2.64] ;  /* 0x0000000602548981 */ /* 0x0006a2000c1e1100 */
[----:B------:R-:W-:-:S03]  /*3da40*/  PRMT R89, RZ, 0x7610, R89 ;  /* 0x00007610ff597816 */ /* 0x000fc60000000059 */
[----:B------:R-:W2:Y:S01]  /*3da50*/  LDL R31, [R1+0x1404] ;  /* 0x00140400011f7983 */ /* 0x000ea20000100800 */
[----:B---3--:R-:W-:Y:S02]  /*3da60*/  @!P0 IMAD.MOV.U32 R2, RZ, RZ, R10 ;  /* 0x000000ffff028224 */ /* 0x008fe400078e000a */
[----:B------:R-:W-:Y:S01]  /*3da70*/  @!P0 IMAD.MOV.U32 R3, RZ, RZ, R26 ;  /* 0x000000ffff038224 */ /* 0x000fe200078e001a */
[----:B------:R-:W3:Y:S04]  /*3da80*/  LDL R10, [R1+0x1488] ;  /* 0x00148800010a7983 */ /* 0x000ee80000100800 */
[----:B------:R4:W3:Y:S04]  /*3da90*/  @!P0 LDG.E.U8 R87, desc[UR6][R2.64] ;  /* 0x0000000602578981 */ /* 0x0008e8000c1e1100 */
[----:B------:R-:W3:Y:S01]  /*3daa0*/  LDL R26, [R1+0x1484] ;  /* 0x00148400011a7983 */ /* 0x000ee20000100800 */
[----:B----4-:R-:W-:-:S03]  /*3dab0*/  @!P0 IMAD.MOV.U32 R2, RZ, RZ, R4 ;  /* 0x000000ffff028224 */ /* 0x010fc600078e0004 */
[----:B------:R-:W4:Y:S01]  /*3dac0*/  LDL R4, [R1+0x14c8] ;  /* 0x0014c80001047983 */ /* 0x000f220000100800 */
[----:B------:R-:W-:-:S03]  /*3dad0*/  @!P0 IMAD.MOV.U32 R3, RZ, RZ, R5 ;  /* 0x000000ffff038224 */ /* 0x000fc600078e0005 */
[----:B------:R-:W3:Y:S04]  /*3dae0*/  LDL R5, [R1+0x14c4] ;  /* 0x0014c40001057983 */ /* 0x000ee80000100800 */
[----:B------:R0:W3:Y:S02]  /*3daf0*/  @!P0 LDG.E.U8 R86, desc[UR6][R2.64] ;  /* 0x0000000602568981 */ /* 0x0000e4000c1e1100 */
[----:B0-----:R-:W-:Y:S01]  /*3db00*/  @!P0 IMAD.MOV.U32 R3, RZ, RZ, R8 ;  /* 0x000000ffff038224 */ /* 0x001fe200078e0008 */
[----:B------:R-:W-:Y:S02]  /*3db10*/  PRMT R88, RZ, 0x7610, R88 ;  /* 0x00007610ff587816 */ /* 0x000fe40000000058 */
[----:B------:R-:W-:Y:S01]  /*3db20*/  PRMT R91, RZ, 0x7610, R91 ;  /* 0x00007610ff5b7816 */ /* 0x000fe2000000005b */
[----:B------:R-:W-:-:S02]  /*3db30*/  @!P0 IMAD.MOV.U32 R2, RZ, RZ, R28 ;  /* 0x000000ffff028224 */ /* 0x000fc400078e001c */
[----:B------:R-:W3:Y:S04]  /*3db40*/  LDL R28, [R1+0x1408] ;  /* 0x00140800011c7983 */ /* 0x000ee80000100800 */
[----:B------:R0:W3:Y:S02]  /*3db50*/  @!P0 LDG.E.U8 R89, desc[UR6][R2.64] ;  /* 0x0000000602598981 */ /* 0x0000e4000c1e1100 */
[----:B0-----:R-:W-:Y:S02]  /*3db60*/  @!P0 IMAD.MOV.U32 R3, RZ, RZ, R27 ;  /* 0x000000ffff038224 */ /* 0x001fe400078e001b */
[----:B------:R-:W3:Y:S01]  /*3db70*/  LDL R27, [R1+0x13c4] ;  /* 0x0013c400011b7983 */ /* 0x000ee20000100800 */
[----:B--2---:R-:W-:-:S03]  /*3db80*/  @!P0 IMAD.MOV.U32 R2, RZ, RZ, R9 ;  /* 0x000000ffff028224 */ /* 0x004fc600078e0009 */
[----:B------:R-:W2:Y:S04]  /*3db90*/  LDL R9, [R1+0x13c8] ;  /* 0x0013c80001097983 */ /* 0x000ea80000100800 */
[----:B------:R4:W2:Y:S02]  /*3dba0*/  @!P0 LDG.E.U8 R88, desc[UR6][R2.64] ;  /* 0x0000000602588981 */ /* 0x0008a4000c1e1100 */
[----:B----4-:R-:W-:Y:S02]  /*3dbb0*/  @!P0 IMAD.MOV.U32 R2, RZ, RZ, R4 ;  /* 0x000000ffff028224 */ /* 0x010fe400078e0004 */
[----:B------:R-:W4:Y:S01]  /*3dbc0*/  LDL R4, [R1+0x1388] ;  /* 0x0013880001047983 */ /* 0x000f220000100800 */
[----:B---3--:R-:W-:-:S03]  /*3dbd0*/  @!P0 IMAD.MOV.U32 R3, RZ, RZ, R5 ;  /* 0x000000ffff038224 */ /* 0x008fc600078e0005 */
[----:B------:R-:W3:Y:S04]  /*3dbe0*/  LDL R5, [R1+0x1384] ;  /* 0x0013840001057983 */ /* 0x000ee80000100800 */
[----:B------:R0:W3:Y:S02]  /*3dbf0*/  @!P0 LDG.E.U8 R91, desc[UR6][R2.64] ;  /* 0x00000006025b8981 */ /* 0x0000e4000c1e1100 */
[----:B0-----:R-:W-:Y:S02]  /*3dc00*/  @!P0 IMAD.MOV.U32 R3, RZ, RZ, R26 ;  /* 0x000000ffff038224 */ /* 0x001fe400078e001a */
[----:B------:R-:W3:Y:S01]  /*3dc10*/  LDL R26, [R1+0x1344] ;  /* 0x00134400011a7983 */ /* 0x000ee20000100800 */
[----:B------:R-:W-:Y:S01]  /*3dc20*/  PRMT R90, RZ, 0x7610, R90 ;  /* 0x00007610ff5a7816 */ /* 0x000fe2000000005a */
[----:B------:R-:W-:-:S02]  /*3dc30*/  @!P0 IMAD.MOV.U32 R2, RZ, RZ, R10 ;  /* 0x000000ffff028224 */ /* 0x000fc400078e000a */
[----:B------:R-:W3:Y:S01]  /*3dc40*/  LDL R10, [R1+0x1348] ;  /* 0x00134800010a7983 */ /* 0x000ee20000100800 */
[----:B------:R-:W-:-:S03]  /*3dc50*/  PRMT R93, RZ, 0x7610, R93 ;  /* 0x00007610ff5d7816 */ /* 0x000fc6000000005d */
[----:B------:R0:W3:Y:S01]  /*3dc60*/  @!P0 LDG.E.U8 R90, desc[UR6][R2.64] ;  /* 0x00000006025a8981 */ /* 0x0000e2000c1e1100 */
[----:B------:R-:W-:Y:S01]  /*3dc70*/  PRMT R92, RZ, 0x7610, R92 ;  /* 0x00007610ff5c7816 */ /* 0x000fe2000000005c */
[----:B0-----:R-:W-:Y:S02]  /*3dc80*/  @!P0 IMAD.MOV.U32 R2, RZ, RZ, R36 ;  /* 0x000000ffff028224 */ /* 0x001fe400078e0024 */
[----:B------:R-:W-:Y:S01]  /*3dc90*/  @!P0 IMAD.MOV.U32 R3, RZ, RZ, R38 ;  /* 0x000000ffff038224 */ /* 0x000fe200078e0026 */
[----:B------:R-:W-:Y:S01]  /*3dca0*/  PRMT R95, RZ, 0x7610, R95 ;  /* 0x00007610ff5f7816 */ /* 0x000fe2000000005f */
[----:B------:R-:W3:Y:S04]  /*3dcb0*/  LDL R38, [R1+0x1284] ;  /* 0x0012840001267983 */ /* 0x000ee80000100800 */
[----:B------:R0:W3:Y:S04]  /*3dcc0*/  @!P0 LDG.E.U8 R93, desc[UR6][R2.64] ;  /* 0x00000006025d8981 */ /* 0x0000e8000c1e1100 */
[----:B------:R-:W3:Y:S01]  /*3dcd0*/  LDL R36, [R1+0x1288] ;  /* 0x0012880001247983 */ /* 0x000ee20000100800 */
[----:B0-----:R-:W-:Y:S01]  /*3dce0*/  @!P0 IMAD.MOV.U32 R3, RZ, RZ, R31 ;  /* 0x000000ffff038224 */ /* 0x001fe200078e001f */
[----:B------:R-:W-:-:S02]  /*3dcf0*/  PRMT R94, RZ, 0x7610, R94 ;  /* 0x00007610ff5e7816 */ /* 0x000fc4000000005e */
[----:B------:R-:W3:Y:S01]  /*3dd00*/  LDL R31, [R1+0x1244] ;  /* 0x00124400011f7983 */ /* 0x000ee20000100800 */
[----:B------:R-:W-:-:S03]  /*3dd10*/  @!P0 IMAD.MOV.U32 R2, RZ, RZ, R28 ;  /* 0x000000ffff028224 */ /* 0x000fc600078e001c */
        /* <DEDUP_REMOVED lines=14> */
[----:B------:R-:W-:-:S03]  /*3de00*/  @!P0 IMAD.MOV.U32 R2, RZ, RZ, R10 ;  /* 0x000000ffff028224 */ /* 0x000fc600078e000a */
[----:B------:R-:W3:Y:S01]  /*3de10*/  LDL R10, [R1+0x1208] ;  /* 0x00120800010a7983 */ /* 0x000ee20000100800 */
[----:B------:R-:W-:-:S06]  /*3de20*/  PRMT R97, RZ, 0x7610, R97 ;  /* 0x00007610ff617816 */ /* 0x000fcc0000000061 */
[----:B------:R0:W3:Y:S01]  /*3de30*/  @!P0 LDG.E.U8 R97, desc[UR6][R2.64] ;  /* 0x0000000602618981 */ /* 0x0000e2000c1e1100 */
[----:B------:R-:W-:Y:S02]  /*3de40*/  PRMT R96, RZ, 0x7610, R96 ;  /* 0x00007610ff607816 */ /* 0x000fe40000000060 */
[----:B------:R-:W-:Y:S02]  /*3de50*/  PRMT R99, RZ, 0x7610, R99 ;  /* 0x00007610ff637816 */ /* 0x000fe40000000063 */
[----:B------:R-:W-:Y:S02]  /*3de60*/  PRMT R98, RZ, 0x7610, R98 ;  /* 0x00007610ff627816 */ /* 0x000fe40000000062 */
[----:B------:R-:W-:Y:S01]  /*3de70*/  PRMT R101, RZ, 0x7610, R101 ;  /* 0x00007610ff657816 */ /* 0x000fe20000000065 */
        /* <DEDUP_REMOVED lines=16> */
[----:B0-----:R-:W-:-:S02]  /*3df80*/  @!P0 IMAD.MOV.U32 R2, RZ, RZ, R28 ;  /* 0x000000ffff028224 */ /* 0x001fc400078e001c */
[----:B------:R-:W-:Y:S01]  /*3df90*/  @!P0 IMAD.MOV.U32 R3, RZ, RZ, R31 ;  /* 0x000000ffff038224 */ /* 0x000fe200078e001f */
[----:B------:R-:W-:Y:S01]  /*3dfa0*/  PRMT R103, RZ, 0x7610, R103 ;  /* 0x00007610ff677816 */ /* 0x000fe20000000067 */
[----:B------:R-:W3:Y:S04]  /*3dfb0*/  LDL R31, [R1+0xc6c] ;  /* 0x000c6c00011f7983 */ /* 0x000ee80000100800 */
[----:B------:R0:W3:Y:S04]  /*3dfc0*/  @!P0 LDG.E.U8 R101, desc[UR6][R2.64] ;  /* 0x0000000602658981 */ /* 0x0000e8000c1e1100 */
[----:B------:R-:W3:Y:S01]  /*3dfd0*/  LDL R28, [R1+0xc70] ;  /* 0x000c7000011c7983 */ /* 0x000ee20000100800 */
[----:B0-----:R-:W-:-:S03]  /*3dfe0*/  @!P0 IMAD.MOV.U32 R3, RZ, RZ, R26 ;  /* 0x000000ffff038224 */ /* 0x001fc600078e001a */
[----:B------:R-:W3:Y:S01]  /*3dff0*/  LDL R26, [R1+0x1144] ;  /* 0x00114400011a7983 */ /* 0x000ee20000100800 */
[----:B------:R-:W-:-:S03]  /*3e000*/  @!P0 IMAD.MOV.U32 R2, RZ, RZ, R10 ;  /* 0x000000ffff028224 */ /* 0x000fc600078e000a */
[----:B------:R-:W3:Y:S04]  /*3e010*/  LDL R10, [R1+0x1148] ;  /* 0x00114800010a7983 */ /* 0x000ee80000100800 */
[----:B------:R0:W3:Y:S02]  /*3e020*/  @!P0 LDG.E.U8 R100, desc[UR6][R2.64] ;  /* 0x0000000602648981 */ /* 0x0000e4000c1e1100 */
[----:B0-----:R-:W-:Y:S02]  /*3e030*/  @!P0 IMAD.MOV.U32 R3, RZ, RZ, R27 ;  /* 0x000000ffff038224 */ /* 0x001fe400078e001b */
[----:B------:R-:W3:Y:S01]  /*3e040*/  LDL R27, [R1+0xcec] ;  /* 0x000cec00011b7983 */ /* 0x000ee20000100800 */
[----:B------:R-:W-:Y:S01]  /*3e050*/  PRMT R102, RZ, 0x7610, R102 ;  /* 0x00007610ff667816 */ /* 0x000fe20000000066 */
[----:B--2---:R-:W-:-:S02]  /*3e060*/  @!P0 IMAD.MOV.U32 R2, RZ, RZ, R9 ;  /* 0x000000ffff028224 */ /* 0x004fc400078e0009 */
        /* <DEDUP_REMOVED lines=11> */
[----:B------:R-:W-:Y:S02]  /*3e120*/  PRMT R105, RZ, 0x7610, R105 ;  /* 0x00007610ff697816 */ /* 0x000fe40000000069 */
[----:B------:R-:W-:-:S04]  /*3e130*/  PRMT R104, RZ, 0x7610, R104 ;  /* 0x00007610ff687816 */ /* 0x000fc80000000068 */
[----:B------:R0:W3:Y:S01]  /*3e140*/  @!P0 LDG.E.U8 R105, desc[UR6][R2.64] ;  /* 0x0000000602698981 */ /* 0x0000e2000c1e1100 */
[----:B------:R-:W-:Y:S02]  /*3e150*/  PRMT R107, RZ, 0x7610, R107 ;  /* 0x00007610ff6b7816 */ /* 0x000fe4000000006b */
[----:B------:R-:W-:Y:S01]  /*3e160*/  PRMT R106, RZ, 0x7610, R106 ;  /* 0x00007610ff6a7816 */ /* 0x000fe2000000006a */
[----:B0-----:R-:W-:Y:S02]  /*3e170*/  @!P0 IMAD.MOV.U32 R3, RZ, RZ, R27 ;  /* 0x000000ffff038224 */ /* 0x001fe400078e001b */
[----:B------:R-:W3:Y:S01]  /*3e180*/  LDL R27, [R1+0xbac] ;  /* 0x000bac00011b7983 */ /* 0x000ee20000100800 */
[----:B------:R-:W-:Y:S01]  /*3e190*/  PRMT R109, RZ, 0x7610, R109 ;  /* 0x00007610ff6d7816 */ /* 0x000fe2000000006d */
[----:B--2---:R-:W-:Y:S02]  /*3e1a0*/  @!P0 IMAD.MOV.U32 R2, RZ, RZ, R9 ;  /* 0x000000ffff028224 */ /* 0x004fe400078e0009 */
[----:B------:R-:W2:Y:S04]  /*3e1b0*/  LDL R9, [R1+0xbb0] ;  /* 0x000bb00001097983 */ /* 0x000ea80000100800 */
[----:B------:R0:W2:Y:S02]  /*3e1c0*/  @!P0 LDG.E.U8 R104, desc[UR6][R2.64] ;  /* 0x0000000602688981 */ /* 0x0000a4000c1e1100 */
[----:B0-----:R-:W-:-:S02]  /*3e1d0*/  @!P0 IMAD.MOV.U32 R2, RZ, RZ, R36 ;  /* 0x000000ffff028224 */ /* 0x001fc400078e0024 */
[----:B------:R-:W-:Y:S01]  /*3e1e0*/  @!P0 IMAD.MOV.U32 R3, RZ, RZ, R38 ;  /* 0x000000ffff038224 */ /* 0x000fe200078e0026 */
[----:B------:R-:W-:Y:S01]  /*3e1f0*/  PRMT R108, RZ, 0x7610, R108 ;  /* 0x00007610ff6c7816 */ /* 0x000fe2000000006c */
[----:B------:R-:W2:Y:S04]  /*3e200*/  LDL R38, [R1+0xaf0] ;  /* 0x000af00001267983 */ /* 0x000ea80000100800 */
[----:B------:R0:W2:Y:S04]  /*3e210*/  @!P0 LDG.E.U8 R107, desc[UR6][R2.64] ;  /* 0x00000006026b8981 */ /* 0x0000a8000c1e1100 */
[----:B------:R-:W2:Y:S01]  /*3e220*/  LDL R36, [R1+0xaac] ;  /* 0x000aac0001247983 */ /* 0x000ea20000100800 */
[----:B0-----:R-:W-:-:S02]  /*3e230*/  @!P0 IMAD.MOV.U32 R2, RZ, RZ, R28 ;  /* 0x000000ffff028224 */ /* 0x001fc400078e001c */
[----:B------:R-:W-:Y:S01]  /*3e240*/  @!P0 IMAD.MOV.U32 R3, RZ, RZ, R31 ;  /* 0x000000ffff038224 */ /* 0x000fe200078e001f */
[----:B------:R-:W-:Y:S01]  /*3e250*/  PRMT R111, RZ, 0x7610, R111 ;  /* 0x00007610ff6f7816 */ /* 0x000fe2000000006f */
[----:B------:R-:W2:Y:S04]  /*3e260*/  LDL R31, [R1+0xab0] ;  /* 0x000ab000011f7983 */ /* 0x000ea80000100800 */
[----:B------:R4:W2:Y:S04]  /*3e270*/  @!P0 LDG.E.U8 R106, desc[UR6][R2.64] ;  /* 0x00000006026a8981 */ /* 0x0008a8000c1e1100 */
[----:B------:R-:W2:Y:S01]  /*3e280*/  LDL R28, [R1+0xa6c] ;  /* 0x000a6c00011c7983 */ /* 0x000ea20000100800 */
[----:B----4-:R-:W-:-:S03]  /*3e290*/  @!P0 IMAD.MOV.U32 R2, RZ, RZ, R4 ;  /* 0x000000ffff028224 */ /* 0x010fc600078e0004 */
[----:B------:R-:W4:Y:S01]  /*3e2a0*/  LDL R4, [R1+0xb70] ;  /* 0x000b700001047983 */ /* 0x000f220000100800 */
[----:B---3--:R-:W-:-:S03]  /*3e2b0*/  @!P0 IMAD.MOV.U32 R3, RZ, RZ, R5 ;  /* 0x000000ffff038224 */ /* 0x008fc600078e0005 */
[----:B------:R-:W3:Y:S04]  /*3e2c0*/  LDL R5, [R1+0xb6c] ;  /* 0x000b6c0001057983 */ /* 0x000ee80000100800 */
[----:B------:R0:W3:Y:S02]  /*3e2d0*/  @!P0 LDG.E.U8 R109, desc[UR6][R2.64] ;  /* 0x00000006026d8981 */ /* 0x0000e4000c1e1100 */
[----:B0-----:R-:W-:Y:S02]  /*3e2e0*/  @!P0 IMAD.MOV.U32 R3, RZ, RZ, R26 ;  /* 0x000000ffff038224 */ /* 0x001fe400078e001a */
[----:B------:R-:W3:Y:S01]  /*3e2f0*/  LDL R26, [R1+0xb2c] ;  /* 0x000b2c00011a7983 */ /* 0x000ee20000100800 */
[----:B------:R-:W-:-:S03]  /*3e300*/  @!P0 IMAD.MOV.U32 R2, RZ, RZ, R10 ;  /* 0x000000ffff028224 */ /* 0x000fc600078e000a */
[----:B------:R-:W3:Y:S04]  /*3e310*/  LDL R10, [R1+0xb30] ;  /* 0x000b3000010a7983 */ /* 0x000ee80000100800 */
[----:B------:R0:W3:Y:S01]  /*3e320*/  @!P0 LDG.E.U8 R108, desc[UR6][R2.64] ;  /* 0x00000006026c8981 */ /* 0x0000e2000c1e1100 */
[----:B------:R-:W-:Y:S01]  /*3e330*/  PRMT R110, RZ, 0x7610, R110 ;  /* 0x00007610ff6e7816 */ /* 0x000fe2000000006e */
[----:B0-----:R-:W-:Y:S02]  /*3e340*/  @!P0 IMAD.MOV.U32 R3, RZ, RZ, R27 ;  /* 0x000000ffff038224 */ /* 0x001fe400078e001b */
[----:B--2---:R-:W-:Y:S02]  /*3e350*/  @!P0 IMAD.MOV.U32 R2, RZ, RZ, R9 ;  /* 0x000000ffff028224 */ /* 0x004fe400078e0009 */
[----:B------:R-:W2:Y:S04]  /*3e360*/  LDL R9, [R1+0xa70] ;  /* 0x000a700001097983 */ /* 0x000ea80000100800 */
[----:B------:R4:W2:Y:S02]  /*3e370*/  @!P0 LDG.E.U8 R111, desc[UR6][R2.64] ;  /* 0x00000006026f8981 */ /* 0x0008a4000c1e1100 */
[----:B----4-:R-:W-:-:S02]  /*3e380*/  @!P0 IMAD.MOV.U32 R2, RZ, RZ, R4 ;  /* 0x000000ffff028224 */ /* 0x010fc400078e0004 */
[----:B------:R-:W4:Y:S01]  /*3e390*/  LDL R4, [R1+0xa30] ;  /* 0x000a300001047983 */ /* 0x000f220000100800 */
[----:B---3--:R-:W-:-:S03]  /*3e3a0*/  @!P0 IMAD.MOV.U32 R3, RZ, RZ, R5 ;  /* 0x000000ffff038224 */ /* 0x008fc600078e0005 */
[----:B------:R-:W3:Y:S04]  /*3e3b0*/  LDL R5, [R1+0xa2c] ;  /* 0x000a2c0001057983 */ /* 0x000ee80000100800 */
[----:B------:R0:W3:Y:S02]  /*3e3c0*/  @!P0 LDG.E.U8 R110, desc[UR6][R2.64] ;  /* 0x00000006026e8981 */ /* 0x0000e4000c1e1100 */
[----:B0-----:R-:W-:Y:S02]  /*3e3d0*/  @!P0 IMAD.MOV.U32 R3, RZ, RZ, R26 ;  /* 0x000000ffff038224 */ /* 0x001fe400078e001a */
[----:B------:R-:W3:Y:S01]  /*3e3e0*/  LDL R26, [R1+0x9ec] ;  /* 0x0009ec00011a7983 */ /* 0x000ee20000100800 */
[----:B------:R-:W-:Y:S01]  /*3e3f0*/  PRMT R113, RZ, 0x7610, R113 ;  /* 0x00007610ff717816 */ /* 0x000fe20000000071 */
[----:B------:R-:W-:Y:S01]  /*3e400*/  @!P0 IMAD.MOV.U32 R2, RZ, RZ, R10 ;  /* 0x000000ffff028224 */ /* 0x000fe200078e000a */
[----:B------:R-:W-:Y:S01]  /*3e410*/  PRMT R112, RZ, 0x7610, R112 ;  /* 0x00007610ff707816 */ /* 0x000fe20000000070 */
[----:B------:R-:W3:Y:S04]  /*3e420*/  LDL R10, [R1+0x9f0] ;  /* 0x0009f000010a7983 */ /* 0x000ee80000100800 */
[----:B------:R0:W3:Y:S01]  /*3e430*/  @!P0 LDG.E.U8 R113, desc[UR6][R2.64] ;  /* 0x0000000602718981 */ /* 0x0000e2000c1e1100 */
[----:B------:R-:W-:-:S03]  /*3e440*/  PRMT R115, RZ, 0x7610, R115 ;  /* 0x00007610ff737816 */ /* 0x000fc60000000073 */
[----:B------:R-:W3:Y:S01]  /*3e450*/  LDL.LU R27, [R1+0x9ac] ;  /* 0x0009ac00011b7983 */ /* 0x000ee20000300800 */
[----:B------:R-:W-:-:S03]  /*3e460*/  PRMT R114, RZ, 0x7610, R114 ;  /* 0x00007610ff727816 */ /* 0x000fc60000000072 */
[----:B------:R-:W3:Y:S01]  /*3e470*/  LDL R133, [R1+0x1cfc] ;  /* 0x001cfc0001857983 */ /* 0x000ee20000100800 */
[----:B0-----:R-:W-:Y:S02]  /*3e480*/  @!P0 IMAD.MOV.U32 R2, RZ, RZ, R38 ;  /* 0x000000ffff028224 */ /* 0x001fe400078e0026 */
[----:B------:R-:W-:Y:S01]  /*3e490*/  @!P0 IMAD.MOV.U32 R3, RZ, RZ, R39 ;  /* 0x000000ffff038224 */ /* 0x000fe200078e0027 */
[----:B------:R-:W3:Y:S04]  /*3e4a0*/  LDL R41, [R1+0x1d00] ;  /* 0x001d000001297983 */ /* 0x000ee80000100800 */
[----:B------:R0:W3:Y:S04]  /*3e4b0*/  @!P0 LDG.E.U8 R112, desc[UR6][R2.64] ;  /* 0x0000000602708981 */ /* 0x0000e8000c1e1100 */
[----:B------:R-:W3:Y:S04]  /*3e4c0*/  LDL R39, [R1+0x1cbc] ;  /* 0x001cbc0001277983 */ /* 0x000ee80000100800 */
[----:B------:R-:W3:Y:S01]  /*3e4d0*/  LDL R38, [R1+0x1cc0] ;  /* 0x001cc00001267983 */ /* 0x000ee20000100800 */
[----:B0-----:R-:W-:-:S02]  /*3e4e0*/  @!P0 IMAD.MOV.U32 R2, RZ, RZ, R31 ;  /* 0x000000ffff028224 */ /* 0x001fc400078e001f */
[----:B------:R-:W-:-:S05]  /*3e4f0*/  @!P0 IMAD.MOV.U32 R3, RZ, RZ, R36 ;  /* 0x000000ffff038224 */ /* 0x000fca00078e0024 */
[----:B------:R0:W3:Y:S02]  /*3e500*/  @!P0 LDG.E.U8 R115, desc[UR6][R2.64] ;  /* 0x0000000602738981 */ /* 0x0000e4000c1e1100 */
[----:B0-----:R-:W-:Y:S01]  /*3e510*/  @!P0 IMAD.MOV.U32 R3, RZ, RZ, R28 ;  /* 0x000000ffff038224 */ /* 0x001fe200078e001c */
[----:B------:R-:W-:Y:S01]  /*3e520*/  PRMT R117, RZ, 0x7610, R117 ;  /* 0x00007610ff757816 */ /* 0x000fe20000000075 */
        /* <DEDUP_REMOVED lines=8> */
[----:B------:R-:W3:Y:S04]  /*3e5b0*/  LDL.LU R31, [R1+0x970] ;  /* 0x00097000011f7983 */ /* 0x000ee80000300800 */
[----:B------:R-:W3:Y:S04]  /*3e5c0*/  LDL R36, [R1+0x1c7c] ;  /* 0x001c7c0001247983 */ /* 0x000ee80000100800 */
[----:B------:R0:W3:Y:S02]  /*3e5d0*/  @!P0 LDG.E.U8 R117, desc[UR6][R2.64] ;  /* 0x0000000602758981 */ /* 0x0000e4000c1e1100 */
[----:B0-----:R-:W-:-:S02]  /*3e5e0*/  @!P0 IMAD.MOV.U32 R3, RZ, RZ, R26 ;  /* 0x000000ffff038224 */ /* 0x001fc400078e001a */
[----:B------:R-:W3:Y:S01]  /*3e5f0*/  LDL R26, [R1+0x96c] ;  /* 0x00096c00011a7983 */ /* 0x000ee20000100800 */
[----:B------:R-:W-:Y:S01]  /*3e600*/  PRMT R116, RZ, 0x7610, R116 ;  /* 0x00007610ff747816 */ /* 0x000fe20000000074 */
[----:B------:R-:W-:Y:S02]  /*3e610*/  @!P0 IMAD.MOV.U32 R2, RZ, RZ, R10 ;  /* 0x000000ffff028224 */ /* 0x000fe400078e000a */
[----:B------:R-:W3:Y:S04]  /*3e620*/  LDL R10, [R1+0x1c3c] ;  /* 0x001c3c00010a7983 */ /* 0x000ee80000100800 */
[----:B------:R0:W3:Y:S01]  /*3e630*/  @!P0 LDG.E.U8 R116, desc[UR6][R2.64] ;  /* 0x0000000602748981 */ /* 0x0000e2000c1e1100 */
[----:B------:R-:W-:Y:S02]  /*3e640*/  PRMT R119, RZ, 0x7610, R119 ;  /* 0x00007610ff777816 */ /* 0x000fe40000000077 */
[----:B------:R-:W-:Y:S01]  /*3e650*/  PRMT R121, RZ, 0x7610, R121 ;  /* 0x00007610ff797816 */ /* 0x000fe20000000079 */
[----:B0-----:R-:W-:Y:S01]  /*3e660*/  @!P0 IMAD.MOV.U32 R3, RZ, RZ, R27 ;  /* 0x000000ffff038224 */ /* 0x001fe200078e001b */
[----:B------:R-:W-:-:S02]  /*3e670*/  PRMT R120, RZ, 0x7610, R120 ;  /* 0x00007610ff787816 */ /* 0x000fc40000000078 */
[----:B------:R-:W-:Y:S02]  /*3e680*/  PRMT R123, RZ, 0x7610, R123 ;  /* 0x00007610ff7b7816 */ /* 0x000fe4000000007b */
[----:B------:R-:W-:Y:S01]  /*3e690*/  PRMT R122, RZ, 0x7610, R122 ;  /* 0x00007610ff7a7816 */ /* 0x000fe2000000007a */
        /* <DEDUP_REMOVED lines=9> */
[----:B------:R-:W-:-:S05]  /*3e730*/  @!P0 IMAD.MOV.U32 R3, RZ, RZ, R133 ;  /* 0x000000ffff038224 */ /* 0x000fca00078e0085 */
[----:B------:R0:W3:Y:S02]  /*3e740*/  @!P0 LDG.E.U8 R120, desc[UR6][R2.64] ;  /* 0x0000000602788981 */ /* 0x0000e4000c1e1100 */
[----:B0-----:R-:W-:Y:S02]  /*3e750*/  @!P0 IMAD.MOV.U32 R2, RZ, RZ, R38 ;  /* 0x000000ffff028224 */ /* 0x001fe400078e0026 */
[----:B------:R-:W-:Y:S01]  /*3e760*/  @!P0 IMAD.MOV.U32 R3, RZ, RZ, R39 ;  /* 0x000000ffff038224 */ /* 0x000fe200078e0027 */
[----:B------:R-:W-:Y:S01]  /*3e770*/  PRMT R118, RZ, 0x7610, R118 ;  /* 0x00007610ff767816 */ /* 0x000fe20000000076 */
[----:B------:R-:W3:Y:S04]  /*3e780*/  LDL R38, [R1+0x1d2c] ;  /* 0x001d2c0001267983 */ /* 0x000ee80000100800 */
[----:B------:R0:W3:Y:S02]  /*3e790*/  @!P0 LDG.E.U8 R123, desc[UR6][R2.64] ;  /* 0x00000006027b8981 */ /* 0x0000e4000c1e1100 */
[----:B0-----:R-:W-:-:S02]  /*3e7a0*/  @!P0 IMAD.MOV.U32 R2, RZ, RZ, R28 ;  /* 0x000000ffff028224 */ /* 0x001fc400078e001c */
[----:B------:R-:W-:Y:S01]  /*3e7b0*/  @!P0 IMAD.MOV.U32 R3, RZ, RZ, R36 ;  /* 0x000000ffff038224 */ /* 0x000fe200078e0024 */
[----:B------:R-:W-:Y:S01]  /*3e7c0*/  PRMT R150, RZ, 0x7610, R150 ;  /* 0x00007610ff967816 */ /* 0x000fe20000000096 */
[----:B------:R-:W3:Y:S04]  /*3e7d0*/  LDL R36, [R1+0x1b7c] ;  /* 0x001b7c0001247983 */ /* 0x000ee80000100800 */
[----:B------:R0:W3:Y:S01]  /*3e7e0*/  @!P0 LDG.E.U8 R122, desc[UR6][R2.64] ;  /* 0x00000006027a8981 */ /* 0x0000e2000c1e1100 */
[----:B------:R-:W-:-:S03]  /*3e7f0*/  PRMT R148, RZ, 0x7610, R148 ;  /* 0x00007610ff947816 */ /* 0x000fc60000000094 */
[----:B------:R-:W3:Y:S01]  /*3e800*/  LDL R28, [R1+0x1b3c] ;  /* 0x001b3c00011c7983 */ /* 0x000ee20000100800 */
[----:B0-----:R-:W-:-:S03]  /*3e810*/  @!P0 IMAD.MOV.U32 R3, RZ, RZ, R26 ;  /* 0x000000ffff038224 */ /* 0x001fc600078e001a */
[----:B------:R-:W3:Y:S01]  /*3e820*/  LDL R26, [R1+0x1bbc] ;  /* 0x001bbc00011a7983 */ /* 0x000ee20000100800 */
[----:B------:R-:W-:-:S05]  /*3e830*/  @!P0 IMAD.MOV.U32 R2, RZ, RZ, R31 ;  /* 0x000000ffff028224 */ /* 0x000fca00078e001f */
[----:B------:R0:W3:Y:S02]  /*3e840*/  @!P0 LDG.E.U8 R118, desc[UR6][R2.64] ;  /* 0x0000000602768981 */ /* 0x0000e4000c1e1100 */
[----:B0-----:R-:W-:Y:S02]  /*3e850*/  @!P0 IMAD.MOV.U32 R3, RZ, RZ, R10 ;  /* 0x000000ffff038224 */ /* 0x001fe400078e000a */
[----:B------:R-:W3:Y:S01]  /*3e860*/  LDL R10, [R1+0x1bc0] ;  /* 0x001bc000010a7983 */ /* 0x000ee20000100800 */
[----:B--2---:R-:W-:-:S03]  /*3e870*/  @!P0 IMAD.MOV.U32 R2, RZ, RZ, R9 ;  /* 0x000000ffff028224 */ /* 0x004fc600078e0009 */
[----:B------:R-:W2:Y:S04]  /*3e880*/  LDL R9, [R1+0x1b80] ;  /* 0x001b800001097983 */ /* 0x000ea80000100800 */
[----:B------:R4:W2:Y:S02]  /*3e890*/  @!P0 LDG.E.U8 R150, desc[UR6][R2.64] ;  /* 0x0000000602968981 */ /* 0x0008a4000c1e1100 */
[----:B----4-:R-:W-:Y:S02]  /*3e8a0*/  @!P0 IMAD.MOV.U32 R2, RZ, RZ, R4 ;  /* 0x000000ffff028224 */ /* 0x010fe400078e0004 */
[----:B---3--:R-:W-:-:S05]  /*3e8b0*/  @!P0 IMAD.MOV.U32 R3, RZ, RZ, R5 ;  /* 0x000000ffff038224 */ /* 0x008fca00078e0005 */
[----:B------:R0:W3:Y:S02]  /*3e8c0*/  @!P0 LDG.E.U8 R148, desc[UR6][R2.64] ;  /* 0x0000000602948981 */ /* 0x0000e4000c1e1100 */
[----:B0-----:R-:W-:Y:S02]  /*3e8d0*/  LOP3.LUT R3, R20, 0xffff, RZ, 0xc0, !PT ;  /* 0x0000ffff14037812 */ /* 0x001fe400078ec0ff */
[----:B------:R-:W-:-:S04]  /*3e8e0*/  LOP3.LUT R2, R21, 0xffff, RZ, 0xc0, !PT ;  /* 0x0000ffff15027812 */ /* 0x000fc800078ec0ff */
[----:B------:R-:W-:Y:S02]  /*3e8f0*/  PRMT R20, R3, 0x3340, R2 ;  /* 0x0000334003147816 */ /* 0x000fe40000000002 */
[----:B------:R-:W-:Y:S02]  /*3e900*/  LOP3.LUT R3, R19, 0xffff, RZ, 0xc0, !PT ;  /* 0x0000ffff13037812 */ /* 0x000fe400078ec0ff */
[----:B------:R-:W-:-:S04]  /*3e910*/  LOP3.LUT R2, R15, 0xffff, RZ, 0xc0, !PT ;  /* 0x0000ffff0f027812 */ /* 0x000fc800078ec0ff */
[----:B------:R-:W-:Y:S02]  /*3e920*/  PRMT R15, R3, 0x3340, R2 ;  /* 0x00003340030f7816 */ /* 0x000fe40000000002 */
[----:B------:R-:W-:Y:S02]  /*3e930*/  LOP3.LUT R3, R13, 0xffff, RZ, 0xc0, !PT ;  /* 0x0000ffff0d037812 */ /* 0x000fe400078ec0ff */
[----:B------:R-:W-:-:S04]  /*3e940*/  LOP3.LUT R2, R14, 0xffff, RZ, 0xc0, !PT ;  /* 0x0000ffff0e027812 */ /* 0x000fc800078ec0ff */
[----:B------:R-:W-:Y:S02]  /*3e950*/  PRMT R13, R3, 0x3340, R2 ;  /* 0x00003340030d7816 */ /* 0x000fe40000000002 */
[----:B------:R-:W-:Y:S02]  /*3e960*/  LOP3.LUT R3, R12, 0xffff, RZ, 0xc0, !PT ;  /* 0x0000ffff0c037812 */ /* 0x000fe400078ec0ff */
[----:B------:R-:W-:Y:S01]  /*3e970*/  LOP3.LUT R2, R6, 0xffff, RZ, 0xc0, !PT ;  /* 0x0000ffff06027812 */ /* 0x000fe200078ec0ff */
[----:B------:R-:W4:Y:S03]  /*3e980*/  LDL R12, [R1+0x1ac0] ;  /* 0x001ac000010c7983 */ /* 0x000f260000100800 */
[----:B------:R-:W-:Y:S01]  /*3e990*/  PRMT R2, R3, 0x3340, R2 ;  /* 0x0000334003027816 */ /* 0x000fe20000000002 */
[----:B------:R-:W-:Y:S02]  /*3e9a0*/  @!P0 IMAD.MOV.U32 R3, RZ, RZ, R26 ;  /* 0x000000ffff038224 */ /* 0x000fe400078e001a */
[----:B------:R-:W3:Y:S01]  /*3e9b0*/  LDL R26, [R1+0x1b40] ;  /* 0x001b4000011a7983 */ /* 0x000ee20000100800 */
[----:B------:R-:W-:-:S02]  /*3e9c0*/  LOP3.LUT R5, R23, 0xffff, RZ, 0xc0, !PT ;  /* 0x0000ffff17057812 */ /* 0x000fc400078ec0ff */
        /* <DEDUP_REMOVED lines=9> */
[----:B------:R-:W-:Y:S02]  /*3ea60*/  LOP3.LUT R4, R11, 0xffff, RZ, 0xc0, !PT ;  /* 0x0000ffff0b047812 */ /* 0x000fe400078ec0ff */
[----:B------:R-:W-:Y:S01]  /*3ea70*/  PRMT R6, R14, 0x5410, R13 ;  /* 0x000054100e067816 */ /* 0x000fe2000000000d */
[----:B------:R-:W4:Y:S01]  /*3ea80*/  LDL R11, [R1+0x1a7c] ;  /* 0x001a7c00010b7983 */ /* 0x000f220000100800 */
[----:B------:R-:W-:Y:S02]  /*3ea90*/  PRMT R7, R5, 0x3340, R4 ;  /* 0x0000334005077816 */ /* 0x000fe40000000004 */
[----:B------:R-:W-:Y:S01]  /*3eaa0*/  PRMT R5, R18, 0x5410, R15 ;  /* 0x0000541012057816 */ /* 0x000fe2000000000f */
[----:B------:R-:W4:Y:S04]  /*3eab0*/  LDL R14, [R1+0x1b00] ;  /* 0x001b0000010e7983 */ /* 0x000f280000100800 */
[----:B------:R-:W4:Y:S04]  /*3eac0*/  LDL R15, [R1+0x1afc] ;  /* 0x001afc00010f7983 */ /* 0x000f280000100800 */
[----:B------:R-:W4:Y:S01]  /*3ead0*/  LDL R13, [R1+0x1abc] ;  /* 0x001abc00010d7983 */ /* 0x000f220000100800 */
[----:B------:R-:W-:-:S02]  /*3eae0*/  PRMT R146, RZ, 0x7610, R146 ;  /* 0x00007610ff927816 */ /* 0x000fc40000000092 */
[----:B------:R-:W-:Y:S01]  /*3eaf0*/  PRMT R7, R7, 0x5410, R2 ;  /* 0x0000541007077816 */ /* 0x000fe20000000002 */
[----:B------:R-:W-:Y:S01]  /*3eb00*/  @!P0 IMAD.MOV.U32 R2, RZ, RZ, R10 ;  /* 0x000000ffff028224 */ /* 0x000fe200078e000a */
[----:B------:R-:W-:Y:S01]  /*3eb10*/  PRMT R4, R21, 0x5410, R20 ;  /* 0x0000541015047816 */ /* 0x000fe20000000014 */
[----:B------:R-:W4:Y:S04]  /*3eb20*/  LDL R10, [R1+0x1a80] ;  /* 0x001a8000010a7983 */ /* 0x000f280000100800 */
[----:B------:R-:W4:Y:S04]  /*3eb30*/  LDL.LU R133, [R1+0x183c] ;  /* 0x00183c0001857983 */ /* 0x000f280000300800 */
[----:B------:R0:W4:Y:S04]  /*3eb40*/  @!P0 LDG.E.U8 R146, desc[UR6][R2.64] ;  /* 0x0000000602928981 */ /* 0x000128000c1e1100 */
[----:B------:R-:W4:Y:S04]  /*3eb50*/  LDL.LU R138, [R1+0x1800] ;  /* 0x00180000018a7983 */ /* 0x000f280000300800 */
[----:B------:R1:W-:Y:S04]  /*3eb60*/  STS.128 [R38+UR4+0x10000], R4 ;  /* 0x0100000426007988 */ /* 0x0003e80008000c04 */
[----:B------:R-:W4:Y:S01]  /*3eb70*/  LDL.LU R149, [R1+0x17fc] ;  /* 0x0017fc0001957983 */ /* 0x000f220000300800 */
[----:B------:R-:W-:Y:S01]  /*3eb80*/  PRMT R145, RZ, 0x7610, R145 ;  /* 0x00007610ff917816 */ /* 0x000fe20000000091 */
[----:B0-----:R-:W-:Y:S01]  /*3eb90*/  @!P0 IMAD.MOV.U32 R3, RZ, RZ, R36 ;  /* 0x000000ffff038224 */ /* 0x001fe200078e0024 */
[----:B------:R-:W-:Y:S01]  /*3eba0*/  PRMT R144, RZ, 0x7610, R144 ;  /* 0x00007610ff907816 */ /* 0x000fe20000000090 */
[----:B------:R-:W4:Y:S01]  /*3ebb0*/  LDL R39, [R1+0x17bc] ;  /* 0x0017bc0001277983 */ /* 0x000f220000100800 */
[----:B------:R-:W-:-:S02]  /*3ebc0*/  PRMT R143, RZ, 0x7610, R143 ;  /* 0x00007610ff8f7816 */ /* 0x000fc4000000008f */
[----:B------:R-:W-:Y:S01]  /*3ebd0*/  PRMT R142, RZ, 0x7610, R142 ;  /* 0x00007610ff8e7816 */ /* 0x000fe2000000008e */
[----:B------:R-:W4:Y:S04]  /*3ebe0*/  LDL R36, [R1+0x177c] ;  /* 0x00177c0001247983 */ /* 0x000f280000100800 */
[----:B-1----:R-:W4:Y:S04]  /*3ebf0*/  LDL R7, [R1+0x1a40] ;  /* 0x001a400001077983 */ /* 0x002f280000100800 */
[----:B------:R-:W4:Y:S04]  /*3ec00*/  LDL R6, [R1+0x19fc] ;  /* 0x0019fc0001067983 */ /* 0x000f280000100800 */
[----:B------:R-:W4:Y:S04]  /*3ec10*/  LDL R5, [R1+0x1a00] ;  /* 0x001a000001057983 */ /* 0x000f280000100800 */
[----:B------:R-:W4:Y:S01]  /*3ec20*/  LDL R4, [R1+0x19c0] ;  /* 0x0019c00001047983 */ /* 0x000f220000100800 */
[----:B------:R-:W-:-:S02]  /*3ec30*/  PRMT R141, RZ, 0x7610, R141 ;  /* 0x00007610ff8d7816 */ /* 0x000fc4000000008d */
[----:B------:R-:W-:Y:S01]  /*3ec40*/  PRMT R139, RZ, 0x7610, R139 ;  /* 0x00007610ff8b7816 */ /* 0x000fe2000000008b */
[----:B------:R-:W4:Y:S01]  /*3ec50*/  LDL R38, [R1+0x1d4c] ;  /* 0x001d4c0001267983 */ /* 0x000f220000100800 */
[----:B--2---:R-:W-:-:S03]  /*3ec60*/  @!P0 IMAD.MOV.U32 R2, RZ, RZ, R9 ;  /* 0x000000ffff028224 */ /* 0x004fc600078e0009 */
[----:B------:R-:W2:Y:S04]  /*3ec70*/  LDL R9, [R1+0x1a3c] ;  /* 0x001a3c0001097983 */ /* 0x000ea80000100800 */
[----:B------:R3:W2:Y:S02]  /*3ec80*/  @!P0 LDG.E.U8 R145, desc[UR6][R2.64] ;  /* 0x0000000602918981 */ /* 0x0006a4000c1e1100 */
[----:B---3--:R-:W-:Y:S02]  /*3ec90*/  @!P0 IMAD.MOV.U32 R2, RZ, RZ, R26 ;  /* 0x000000ffff028224 */ /* 0x008fe400078e001a */
[----:B------:R-:W3:Y:S01]  /*3eca0*/  LDL R26, [R1+0x19bc] ;  /* 0x0019bc00011a7983 */ /* 0x000ee20000100800 */
[----:B------:R-:W-:Y:S01]  /*3ecb0*/  @!P0 IMAD.MOV.U32 R3, RZ, RZ, R28 ;  /* 0x000000ffff038224 */ /* 0x000fe200078e001c */
[----:B------:R-:W-:-:S02]  /*3ecc0*/  PRMT R137, RZ, 0x7610, R137 ;  /* 0x00007610ff897816 */ /* 0x000fc40000000089 */
[----:B------:R-:W-:Y:S01]  /*3ecd0*/  PRMT R134, RZ, 0x7610, R134 ;  /* 0x00007610ff867816 */ /* 0x000fe20000000086 */
[----:B------:R-:W3:Y:S04]  /*3ece0*/  LDL R28, [R1+0x1780] ;  /* 0x00178000011c7983 */ /* 0x000ee80000100800 */
[----:B------:R4:W3:Y:S02]  /*3ecf0*/  @!P0 LDG.E.U8 R144, desc[UR6][R2.64] ;  /* 0x0000000602908981 */ /* 0x0008e4000c1e1100 */
[----:B----4-:R-:W-:Y:S02]  /*3ed00*/  @!P0 IMAD.MOV.U32 R2, RZ, RZ, R14 ;  /* 0x000000ffff028224 */ /* 0x010fe400078e000e */
[----:B------:R-:W4:Y:S01]  /*3ed10*/  LDL R14, [R1+0x1980] ;  /* 0x00198000010e7983 */ /* 0x000f220000100800 */
[----:B------:R-:W-:-:S03]  /*3ed20*/  @!P0 IMAD.MOV.U32 R3, RZ, RZ, R15 ;  /* 0x000000ffff038224 */ /* 0x000fc600078e000f */
[----:B------:R-:W4:Y:S04]  /*3ed30*/  LDL R15, [R1+0x197c] ;  /* 0x00197c00010f7983 */ /* 0x000f280000100800 */
[----:B------:R0:W4:Y:S02]  /*3ed40*/  @!P0 LDG.E.U8 R143, desc[UR6][R2.64] ;  /* 0x00000006028f8981 */ /* 0x000124000c1e1100 */
[----:B0-----:R-:W-:Y:S02]  /*3ed50*/  @!P0 IMAD.MOV.U32 R2, RZ, RZ, R12 ;  /* 0x000000ffff028224 */ /* 0x001fe400078e000c */
[----:B------:R-:W-:Y:S01]  /*3ed60*/  @!P0 IMAD.MOV.U32 R3, RZ, RZ, R13 ;  /* 0x000000ffff038224 */ /* 0x000fe200078e000d */
[----:B------:R-:W4:Y:S04]  /*3ed70*/  LDL R12, [R1+0x1940] ;  /* 0x00194000010c7983 */ /* 0x000f280000100800 */
[----:B------:R-:W4:Y:S04]  /*3ed80*/  LDL R13, [R1+0x193c] ;  /* 0x00193c00010d7983 */ /* 0x000f280000100800 */
[----:B------:R0:W4:Y:S02]  /*3ed90*/  @!P0 LDG.E.U8 R142, desc[UR6][R2.64] ;  /* 0x00000006028e8981 */ /* 0x000124000c1e1100 */
[----:B0-----:R-:W-:-:S02]  /*3eda0*/  @!P0 IMAD.MOV.U32 R2, RZ, RZ, R10 ;  /* 0x000000ffff028224 */ /* 0x001fc400078e000a */
[----:B------:R-:W-:Y:S01]  /*3edb0*/  @!P0 IMAD.MOV.U32 R3, RZ, RZ, R11 ;  /* 0x000000ffff038224 */ /* 0x000fe200078e000b */
[----:B------:R-:W4:Y:S04]  /*3edc0*/  LDL R10, [R1+0x1900] ;  /* 0x00190000010a7983 */ /* 0x000f280000100800 */
[----:B------:R-:W4:Y:S04]  /*3edd0*/  LDL R11, [R1+0x18fc] ;  /* 0x0018fc00010b7983 */ /* 0x000f280000100800 */
[----:B------:R0:W4:Y:S02]  /*3ede0*/  @!P0 LDG.E.U8 R141, desc[UR6][R2.64] ;  /* 0x00000006028d8981 */ /* 0x000124000c1e1100 */
[----:B0-----:R-:W-:-:S02]  /*3edf0*/  @!P0 IMAD.MOV.U32 R2, RZ, RZ, R7 ;  /* 0x000000ffff028224 */ /* 0x001fc400078e0007 */
[----:B------:R-:W4:Y:S01]  /*3ee00*/  LDL R7, [R1+0x18c0] ;  /* 0x0018c00001077983 */ /* 0x000f220000100800 */
[----:B--2---:R-:W-:-:S03]  /*3ee10*/  @!P0 IMAD.MOV.U32 R3, RZ, RZ, R9 ;  /* 0x000000ffff038224 */ /* 0x004fc600078e0009 */
[----:B------:R-:W2:Y:S04]  /*3ee20*/  LDL R9, [R1+0x18bc] ;  /* 0x0018bc0001097983 */ /* 0x000ea80000100800 */
[----:B------:R0:W2:Y:S02]  /*3ee30*/  @!P0 LDG.E.U8 R139, desc[UR6][R2.64] ;  /* 0x00000006028b8981 */ /* 0x0000a4000c1e1100 */
[----:B0-----:R-:W-:Y:S02]  /*3ee40*/  @!P0 IMAD.MOV.U32 R2, RZ, RZ, R5 ;  /* 0x000000ffff028224 */ /* 0x001fe400078e0005 */
[----:B------:R-:W-:Y:S01]  /*3ee50*/  @!P0 IMAD.MOV.U32 R3, RZ, RZ, R6 ;  /* 0x000000ffff038224 */ /* 0x000fe200078e0006 */
[----:B------:R-:W2:Y:S04]  /*3ee60*/  LDL R5, [R1+0x1880] ;  /* 0x0018800001057983 */ /* 0x000ea80000100800 */
[----:B------:R-:W2:Y:S04]  /*3ee70*/  LDL R6, [R1+0x187c] ;  /* 0x00187c0001067983 */ /* 0x000ea80000100800 */
[----:B------:R0:W2:Y:S02]  /*3ee80*/  @!P0 LDG.E.U8 R137, desc[UR6][R2.64] ;  /* 0x0000000602898981 */ /* 0x0000a4000c1e1100 */
[----:B0-----:R-:W-:-:S02]  /*3ee90*/  @!P0 IMAD.MOV.U32 R2, RZ, RZ, R4 ;  /* 0x000000ffff028224 */ /* 0x001fc400078e0004 */
[----:B------:R-:W2:Y:S01]  /*3eea0*/  LDL R4, [R1+0x1840] ;  /* 0x0018400001047983 */ /* 0x000ea20000100800 */
[----:B---3--:R-:W-:-:S03]  /*3eeb0*/  @!P0 IMAD.MOV.U32 R3, RZ, RZ, R26 ;  /* 0x000000ffff038224 */ /* 0x008fc600078e001a */
[----:B------:R-:W3:Y:S01]  /*3eec0*/  LDL R26, [R1+0x17c0] ;  /* 0x0017c000011a7983 */ /* 0x000ee20000100800 */
[----:B------:R-:W-:-:S03]  /*3eed0*/  PRMT R132, RZ, 0x7610, R132 ;  /* 0x00007610ff847816 */ /* 0x000fc60000000084 */
[----:B------:R4:W3:Y:S01]  /*3eee0*/  @!P0 LDG.E.U8 R134, desc[UR6][R2.64] ;  /* 0x0000000602868981 */ /* 0x0008e2000c1e1100 */
[----:B------:R-:W-:Y:S02]  /*3eef0*/  PRMT R130, RZ, 0x7610, R130 ;  /* 0x00007610ff827816 */ /* 0x000fe40000000082 */
[----:B------:R-:W-:Y:S02]  /*3ef00*/  PRMT R129, RZ, 0x7610, R129 ;  /* 0x00007610ff817816 */ /* 0x000fe40000000081 */
[----:B------:R-:W-:Y:S01]  /*3ef10*/  PRMT R128, RZ, 0x7610, R128 ;  /* 0x00007610ff807816 */ /* 0x000fe20000000080 */
[----:B----4-:R-:W-:Y:S02]  /*3ef20*/  @!P0 IMAD.MOV.U32 R2, RZ, RZ, R14 ;  /* 0x000000ffff028224 */ /* 0x010fe400078e000e */
[----:B------:R-:W-:-:S05]  /*3ef30*/  @!P0 IMAD.MOV.U32 R3, RZ, RZ, R15 ;  /* 0x000000ffff038224 */ /* 0x000fca00078e000f */
[----:B------:R0:W4:Y:S02]  /*3ef40*/  @!P0 LDG.E.U8 R132, desc[UR6][R2.64] ;  /* 0x0000000602848981 */ /* 0x000124000c1e1100 */
[----:B0-----:R-:W-:Y:S02]  /*3ef50*/  @!P0 IMAD.MOV.U32 R2, RZ, RZ, R12 ;  /* 0x000000ffff028224 */ /* 0x001fe400078e000c */
[----:B------:R-:W-:-:S05]  /*3ef60*/  @!P0 IMAD.MOV.U32 R3, RZ, RZ, R13 ;  /* 0x000000ffff038224 */ /* 0x000fca00078e000d */
[----:B------:R0:W4:Y:S01]  /*3ef70*/  @!P0 LDG.E.U8 R130, desc[UR6][R2.64] ;  /* 0x0000000602828981 */ /* 0x000122000c1e1100 */
[----:B------:R-:W-:Y:S01]  /*3ef80*/  PRMT R127, RZ, 0x7610, R127 ;  /* 0x00007610ff7f7816 */ /* 0x000fe2000000007f */
[----:B0-----:R-:W-:Y:S01]  /*3ef90*/  @!P0 IMAD.MOV.U32 R2, RZ, RZ, R10 ;  /* 0x000000ffff028224 */ /* 0x001fe200078e000a */
[----:B------:R-:W-:Y:S01]  /*3efa0*/  PRMT R126, RZ, 0x7610, R126 ;  /* 0x00007610ff7e7816 */ /* 0x000fe2000000007e */
[----:B------:R-:W4:Y:S01]  /*3efb0*/  LDL R10, [R1+0x173c] ;  /* 0x00173c00010a7983 */ /* 0x000f220000100800 */
[----:B------:R-:W-:-:S05]  /*3efc0*/  @!P0 IMAD.MOV.U32 R3, RZ, RZ, R11 ;  /* 0x000000ffff038224 */ /* 0x000fca00078e000b */
[----:B------:R0:W4:Y:S02]  /*3efd0*/  @!P0 LDG.E.U8 R129, desc[UR6][R2.64] ;  /* 0x0000000602818981 */ /* 0x000124000c1e1100 */
[----:B0-----:R-:W-:Y:S01]  /*3efe0*/  @!P0 IMAD.MOV.U32 R2, RZ, RZ, R7 ;  /* 0x000000ffff028224 */ /* 0x001fe200078e0007 */
[----:B------:R-:W-:Y:S01]  /*3eff0*/  PRMT R125, RZ, 0x7610, R125 ;  /* 0x00007610ff7d7816 */ /* 0x000fe2000000007d */
[----:B--2---:R-:W-:Y:S02]  /*3f000*/  @!P0 IMAD.MOV.U32 R3, RZ, RZ, R9 ;  /* 0x000000ffff038224 */ /* 0x004fe400078e0009 */
[----:B------:R-:W2:Y:S04]  /*3f010*/  LDL R9, [R1+0x1740] ;  /* 0x0017400001097983 */ /* 0x000ea80000100800 */
[----:B------:R0:W2:Y:S02]  /*3f020*/  @!P0 LDG.E.U8 R128, desc[UR6][R2.64] ;  /* 0x0000000602808981 */ /* 0x0000a4000c1e1100 */
[----:B0-----:R-:W-:-:S02]  /*3f030*/  @!P0 IMAD.MOV.U32 R2, RZ, RZ, R5 ;  /* 0x000000ffff028224 */ /* 0x001fc400078e0005 */
[----:B------:R-:W-:-:S05]  /*3f040*/  @!P0 IMAD.MOV.U32 R3, RZ, RZ, R6 ;  /* 0x000000ffff038224 */ /* 0x000fca00078e0006 */
[----:B------:R0:W2:Y:S02]  /*3f050*/  @!P0 LDG.E.U8 R127, desc[UR6][R2.64] ;  /* 0x00000006027f8981 */ /* 0x0000a4000c1e1100 */
[----:B0-----:R-:W-:Y:S02]  /*3f060*/  @!P0 IMAD.MOV.U32 R3, RZ, RZ, R133 ;  /* 0x000000ffff038224 */ /* 0x001fe400078e0085 */
[----:B------:R-:W-:-:S05]  /*3f070*/  @!P0 IMAD.MOV.U32 R2, RZ, RZ, R4 ;  /* 0x000000ffff028224 */ /* 0x000fca00078e0004 */
[----:B------:R0:W2:Y:S01]  /*3f080*/  @!P0 LDG.E.U8 R126, desc[UR6][R2.64] ;  /* 0x00000006027e8981 */ /* 0x0000a2000c1e1100 */
[----:B------:R-:W-:Y:S02]  /*3f090*/  LOP3.LUT R5, R168, 0xffff, RZ, 0xc0, !PT ;  /* 0x0000ffffa8057812 */ /* 0x000fe400078ec0ff */
[----:B------:R-:W-:Y:S01]  /*3f0a0*/  LOP3.LUT R4, R165, 0xffff, RZ, 0xc0, !PT ;  /* 0x0000ffffa5047812 */ /* 0x000fe200078ec0ff */
[----:B0-----:R-:W-:Y:S02]  /*3f0b0*/  @!P0 IMAD.MOV.U32 R2, RZ, RZ, R138 ;  /* 0x000000ffff028224 */ /* 0x001fe400078e008a */
[----:B------:R-:W-:-:S05]  /*3f0c0*/  @!P0 IMAD.MOV.U32 R3, RZ, RZ, R149 ;  /* 0x000000ffff038224 */ /* 0x000fca00078e0095 */
[----:B------:R0:W2:Y:S01]  /*3f0d0*/  @!P0 LDG.E.U8 R125, desc[UR6][R2.64] ;  /* 0x00000006027d8981 */ /* 0x0000a2000c1e1100 */
[----:B------:R-:W-:Y:S02]  /*3f0e0*/  PRMT R15, R5, 0x3340, R4 ;  /* 0x00003340050f7816 */ /* 0x000fe40000000004 */
[----:B------:R-:W-:Y:S02]  /*3f0f0*/  LOP3.LUT R5, R163, 0xffff, RZ, 0xc0, !PT ;  /* 0x0000ffffa3057812 */ /* 0x000fe400078ec0ff */
[----:B------:R-:W-:Y:S02]  /*3f100*/  LOP3.LUT R4, R164, 0xffff, RZ, 0xc0, !PT ;  /* 0x0000ffffa4047812 */ /* 0x000fe400078ec0ff */
[----:B0-----:R-:W-:Y:S02]  /*3f110*/  LOP3.LUT R3, R166, 0xffff, RZ, 0xc0, !PT ;  /* 0x0000ffffa6037812 */ /* 0x001fe400078ec0ff */
[----:B------:R-:W-:-:S04]  /*3f120*/  LOP3.LUT R2, R167, 0xffff, RZ, 0xc0, !PT ;  /* 0x0000ffffa7027812 */ /* 0x000fc800078ec0ff */
[----:B------:R-:W-:Y:S02]  /*3f130*/  PRMT R14, R3, 0x3340, R2 ;  /* 0x00003340030e7816 */ /* 0x000fe40000000002 */
[----:B------:R-:W-:Y:S02]  /*3f140*/  LOP3.LUT R3, R160, 0xffff, RZ, 0xc0, !PT ;  /* 0x0000ffffa0037812 */ /* 0x000fe400078ec0ff */
[----:B------:R-:W-:Y:S02]  /*3f150*/  LOP3.LUT R2, R161, 0xffff, RZ, 0xc0, !PT ;  /* 0x0000ffffa1027812 */ /* 0x000fe400078ec0ff */
[----:B------:R-:W-:Y:S02]  /*3f160*/  PRMT R13, R5, 0x3340, R4 ;  /* 0x00003340050d7816 */ /* 0x000fe40000000004 */
[----:B------:R-:W-:Y:S02]  /*3f170*/  PRMT R12, R3, 0x3340, R2 ;  /* 0x00003340030c7816 */ /* 0x000fe40000000002 */
[----:B------:R-:W-:-:S02]  /*3f180*/  LOP3.LUT R5, R162, 0xffff, RZ, 0xc0, !PT ;  /* 0x0000ffffa2057812 */ /* 0x000fc400078ec0ff */
[----:B------:R-:W-:Y:S02]  /*3f190*/  LOP3.LUT R4, R158, 0xffff, RZ, 0xc0, !PT ;  /* 0x0000ffff9e047812 */ /* 0x000fe400078ec0ff */
        /* <DEDUP_REMOVED lines=10> */
[----:B------:R-:W-:-:S02]  /*3f240*/  PRMT R4, R15, 0x5410, R14 ;  /* 0x000054100f047816 */ /* 0x000fc4000000000e */
[----:B------:R-:W-:Y:S01]  /*3f250*/  PRMT R7, R7, 0x5410, R2 ;  /* 0x0000541007077816 */ /* 0x000fe20000000002 */
[----:B------:R-:W2:Y:S01]  /*3f260*/  LDL R15, [R1+0x1700] ;  /* 0x00170000010f7983 */ /* 0x000ea20000100800 */
[----:B------:R-:W-:-:S03]  /*3f270*/  PRMT R5, R13, 0x5410, R12 ;  /* 0x000054100d057816 */ /* 0x000fc6000000000c */
[----:B------:R-:W2:Y:S04]  /*3f280*/  LDL R14, [R1+0x16bc] ;  /* 0x0016bc00010e7983 */ /* 0x000ea80000100800 */
[----:B------:R-:W2:Y:S01]  /*3f290*/  LDL R13, [R1+0x16c0] ;  /* 0x0016c000010d7983 */ /* 0x000ea20000100800 */
[----:B------:R-:W-:-:S03]  /*3f2a0*/  PRMT R6, R11, 0x5410, R6 ;  /* 0x000054100b067816 */ /* 0x000fc60000000006 */
[----:B------:R-:W2:Y:S04]  /*3f2b0*/  LDL R12, [R1+0x167c] ;  /* 0x00167c00010c7983 */ /* 0x000ea80000100800 */
[----:B------:R-:W2:Y:S04]  /*3f2c0*/  LDL R11, [R1+0x1680] ;  /* 0x00168000010b7983 */ /* 0x000ea80000100800 */
[----:B------:R0:W-:Y:S04]  /*3f2d0*/  STS.128 [R38+UR4+0x10000], R4 ;  /* 0x0100000426007988 */ /* 0x0001e80008000c04 */
[----:B0-----:R-:W2:Y:S04]  /*3f2e0*/  LDL R5, [R1+0x163c] ;  /* 0x00163c0001057983 */ /* 0x001ea80000100800 */
[----:B------:R-:W2:Y:S01]  /*3f2f0*/  LDL R4, [R1+0x1640] ;  /* 0x0016400001047983 */ /* 0x000ea20000100800 */
[----:B------:R-:W-:Y:S01]  /*3f300*/  PRMT R252, RZ, 0x7610, R252 ;  /* 0x00007610fffc7816 */ /* 0x000fe200000000fc */
[----:B------:R-:W-:Y:S01]  /*3f310*/  @!P0 IMAD.MOV.U32 R3, RZ, RZ, R39 ;  /* 0x000000ffff038224 */ /* 0x000fe200078e0027 */
[----:B------:R-:W-:Y:S01]  /*3f320*/  PRMT R251, RZ, 0x7610, R251 ;  /* 0x00007610fffb7816 */ /* 0x000fe200000000fb */
[----:B------:R-:W2:Y:S01]  /*3f330*/  LDL R7, [R1+0x15bc] ;  /* 0x0015bc0001077983 */ /* 0x000ea20000100800 */
[----:B------:R-:W-:-:S02]  /*3f340*/  PRMT R250, RZ, 0x7610, R250 ;  /* 0x00007610fffa7816 */ /* 0x000fc400000000fa */
[----:B------:R-:W-:Y:S01]  /*3f350*/  PRMT R249, RZ, 0x7610, R249 ;  /* 0x00007610fff97816 */ /* 0x000fe200000000f9 */
[----:B------:R-:W2:Y:S01]  /*3f360*/  LDL R6, [R1+0x15c0] ;  /* 0x0015c00001067983 */ /* 0x000ea20000100800 */
[----:B------:R-:W-:Y:S02]  /*3f370*/  PRMT R248, RZ, 0x7610, R248 ;  /* 0x00007610fff87816 */ /* 0x000fe400000000f8 */
[----:B------:R-:W-:Y:S01]  /*3f380*/  PRMT R247, RZ, 0x7610, R247 ;  /* 0x00007610fff77816 */ /* 0x000fe200000000f7 */
[----:B------:R-:W2:Y:S01]  /*3f390*/  LDL R38, [R1+0x1d48] ;  /* 0x001d480001267983 */ /* 0x000ea20000100800 */
[----:B---3--:R-:W-:Y:S01]  /*3f3a0*/  @!P0 IMAD.MOV.U32 R2, RZ, RZ, R26 ;  /* 0x000000ffff028224 */ /* 0x008fe200078e001a */
[----:B------:R-:W-:Y:S02]  /*3f3b0*/  PRMT R246, RZ, 0x7610, R246 ;  /* 0x00007610fff67816 */ /* 0x000fe400000000f6 */
[----:B------:R-:W3:Y:S04]  /*3f3c0*/  LDL R26, [R1+0x16fc] ;  /* 0x0016fc00011a7983 */ /* 0x000ee80000100800 */
[----:B------:R0:W3:Y:S01]  /*3f3d0*/  @!P0 LDG.E.U8 R252, desc[UR6][R2.64] ;  /* 0x0000000602fc8981 */ /* 0x0000e2000c1e1100 */
[----:B------:R-:W-:-:S02]  /*3f3e0*/  PRMT R245, RZ, 0x7610, R245 ;  /* 0x00007610fff57816 */ /* 0x000fc400000000f5 */
[----:B------:R-:W-:Y:S01]  /*3f3f0*/  PRMT R244, RZ, 0x7610, R244 ;  /* 0x00007610fff47816 */ /* 0x000fe200000000f4 */
[----:B------:R-:W3:Y:S01]  /*3f400*/  LDL R39, [R1+0x13bc] ;  /* 0x0013bc0001277983 */ /* 0x000ee20000100800 */
[----:B0-----:R-:W-:Y:S02]  /*3f410*/  @!P0 IMAD.MOV.U32 R2, RZ, RZ, R28 ;  /* 0x000000ffff028224 */ /* 0x001fe400078e001c */
[----:B------:R-:W-:Y:S01]  /*3f420*/  @!P0 IMAD.MOV.U32 R3, RZ, RZ, R36 ;  /* 0x000000ffff038224 */ /* 0x000fe200078e0024 */
[----:B------:R-:W-:Y:S01]  /*3f430*/  PRMT R243, RZ, 0x7610, R243 ;  /* 0x00007610fff37816 */ /* 0x000fe200000000f3 */
[----:B------:R-:W3:Y:S04]  /*3f440*/  LDL R36, [R1+0x137c] ;  /* 0x00137c0001247983 */ /* 0x000ee80000100800 */
[----:B------:R4:W3:Y:S01]  /*3f450*/  @!P0 LDG.E.U8 R251, desc[UR6][R2.64] ;  /* 0x0000000602fb8981 */ /* 0x0008e2000c1e1100 */
[----:B------:R-:W-:-:S02]  /*3f460*/  PRMT R242, RZ, 0x7610, R242 ;  /* 0x00007610fff27816 */ /* 0x000fc400000000f2 */
[----:B------:R-:W-:Y:S01]  /*3f470*/  PRMT R241, RZ, 0x7610, R241 ;  /* 0x00007610fff17816 */ /* 0x000fe200000000f1 */
[----:B------:R-:W3:Y:S01]  /*3f480*/  LDL R28, [R1+0x1380] ;  /* 0x00138000011c7983 */ /* 0x000ee20000100800 */
[----:B----4-:R-:W-:-:S03]  /*3f490*/  @!P0 IMAD.MOV.U32 R3, RZ, RZ, R10 ;  /* 0x000000ffff038224 */ /* 0x010fc600078e000a */
[----:B------:R-:W4:Y:S01]  /*3f4a0*/  LDL R10, [R1+0x15fc] ;  /* 0x0015fc00010a7983 */ /* 0x000f220000100800 */
[----:B--2---:R-:W-:-:S03]  /*3f4b0*/  @!P0 IMAD.MOV.U32 R2, RZ, RZ, R9 ;  /* 0x000000ffff028224 */ /* 0x004fc600078e0009 */
[----:B------:R-:W2:Y:S04]  /*3f4c0*/  LDL R9, [R1+0x1600] ;  /* 0x0016000001097983 */ /* 0x000ea80000100800 */
[----:B------:R0:W2:Y:S02]  /*3f4d0*/  @!P0 LDG.E.U8 R250, desc[UR6][R2.64] ;  /* 0x0000000602fa8981 */ /* 0x0000a4000c1e1100 */
[----:B0-----:R-:W-:Y:S02]  /*3f4e0*/  @!P0 IMAD.MOV.U32 R2, RZ, RZ, R15 ;  /* 0x000000ffff028224 */ /* 0x001fe400078e000f */
[----:B------:R-:W2:Y:S01]  /*3f4f0*/  LDL R15, [R1+0x1540] ;  /* 0x00154000010f7983 */ /* 0x000ea20000100800 */
[----:B---3--:R-:W-:-:S03]  /*3f500*/  @!P0 IMAD.MOV.U32 R3, RZ, RZ, R26 ;  /* 0x000000ffff038224 */ /* 0x008fc600078e001a */
[----:B------:R-:W3:Y:S04]  /*3f510*/  LDL R26, [R1+0x153c] ;  /* 0x00153c00011a7983 */ /* 0x000ee80000100800 */
[----:B------:R0:W3:Y:S02]  /*3f520*/  @!P0 LDG.E.U8 R249, desc[UR6][R2.64] ;  /* 0x0000000602f98981 */ /* 0x0000e4000c1e1100 */
[----:B0-----:R-:W-:Y:S02]  /*3f530*/  @!P0 IMAD.MOV.U32 R2, RZ, RZ, R13 ;  /* 0x000000ffff028224 */ /* 0x001fe400078e000d */
[----:B------:R-:W-:Y:S01]  /*3f540*/  @!P0 IMAD.MOV.U32 R3, RZ, RZ, R14 ;  /* 0x000000ffff038224 */ /* 0x000fe200078e000e */
[----:B------:R-:W3:Y:S04]  /*3f550*/  LDL R13, [R1+0x1500] ;  /* 0x00150000010d7983 */ /* 0x000ee80000100800 */
[----:B------:R0:W3:Y:S04]  /*3f560*/  @!P0 LDG.E.U8 R248, desc[UR6][R2.64] ;  /* 0x0000000602f88981 */ /* 0x0000e8000c1e1100 */
[----:B------:R-:W3:Y:S01]  /*3f570*/  LDL R14, [R1+0x14fc] ;  /* 0x0014fc00010e7983 */ /* 0x000ee20000100800 */
[----:B0-----:R-:W-:-:S02]  /*3f580*/  @!P0 IMAD.MOV.U32 R2, RZ, RZ, R11 ;  /* 0x000000ffff028224 */ /* 0x001fc400078e000b */
[----:B------:R-:W-:Y:S01]  /*3f590*/  @!P0 IMAD.MOV.U32 R3, RZ, RZ, R12 ;  /* 0x000000ffff038224 */ /* 0x000fe200078e000c */
[----:B------:R-:W3:Y:S04]  /*3f5a0*/  LDL R11, [R1+0x14c0] ;  /* 0x0014c000010b7983 */ /* 0x000ee80000100800 */
[----:B------:R0:W3:Y:S04]  /*3f5b0*/  @!P0 LDG.E.U8 R247, desc[UR6][R2.64] ;  /* 0x0000000602f78981 */ /* 0x0000e8000c1e1100 */
[----:B------:R-:W3:Y:S01]  /*3f5c0*/  LDL R12, [R1+0x14bc] ;  /* 0x0014bc00010c7983 */ /* 0x000ee20000100800 */
[----:B0-----:R-:W-:-:S02]  /*3f5d0*/  @!P0 IMAD.MOV.U32 R2, RZ, RZ, R4 ;  /* 0x000000ffff028224 */ /* 0x001fc400078e0004 */
[----:B------:R-:W-:Y:S01]  /*3f5e0*/  @!P0 IMAD.MOV.U32 R3, RZ, RZ, R5 ;  /* 0x000000ffff038224 */ /* 0x000fe200078e0005 */
[----:B------:R-:W3:Y:S04]  /*3f5f0*/  LDL R4, [R1+0x1580] ;  /* 0x0015800001047983 */ /* 0x000ee80000100800 */
[----:B------:R-:W3:Y:S04]  /*3f600*/  LDL R5, [R1+0x157c] ;  /* 0x00157c0001057983 */ /* 0x000ee80000100800 */
[----:B------:R4:W3:Y:S02]  /*3f610*/  @!P0 LDG.E.U8 R246, desc[UR6][R2.64] ;  /* 0x0000000602f68981 */ /* 0x0008e4000c1e1100 */
[----:B----4-:R-:W-:-:S02]  /*3f620*/  @!P0 IMAD.MOV.U32 R3, RZ, RZ, R10 ;  /* 0x000000ffff038224 */ /* 0x010fc400078e000a */
        /* <DEDUP_REMOVED lines=9> */
[----:B---3--:R-:W-:-:S02]  /*3f6c0*/  @!P0 IMAD.MOV.U32 R2, RZ, RZ, R4 ;  /* 0x000000ffff028224 */ /* 0x008fc400078e0004 */
[----:B------:R-:W3:Y:S01]  /*3f6d0*/  LDL R4, [R1+0x1400] ;  /* 0x0014000001047983 */ /* 0x000ee20000100800 */
[----:B------:R-:W-:-:S03]  /*3f6e0*/  @!P0 IMAD.MOV.U32 R3, RZ, RZ, R5 ;  /* 0x000000ffff038224 */ /* 0x000fc600078e0005 */
[----:B------:R-:W3:Y:S04]  /*3f6f0*/  LDL R5, [R1+0x13fc] ;  /* 0x0013fc0001057983 */ /* 0x000ee80000100800 */
[----:B------:R0:W3:Y:S02]  /*3f700*/  @!P0 LDG.E.U8 R243, desc[UR6][R2.64] ;  /* 0x0000000602f38981 */ /* 0x0000e4000c1e1100 */
[----:B0-----:R-:W-:Y:S02]  /*3f710*/  @!P0 IMAD.MOV.U32 R3, RZ, RZ, R26 ;  /* 0x000000ffff038224 */ /* 0x001fe400078e001a */
[----:B------:R-:W3:Y:S01]  /*3f720*/  LDL R26, [R1+0x13c0] ;  /* 0x0013c000011a7983 */ /* 0x000ee20000100800 */
[----:B------:R-:W-:-:S05]  /*3f730*/  @!P0 IMAD.MOV.U32 R2, RZ, RZ, R15 ;  /* 0x000000ffff028224 */ /* 0x000fca00078e000f */
[----:B------:R0:W3:Y:S01]  /*3f740*/  @!P0 LDG.E.U8 R242, desc[UR6][R2.64] ;  /* 0x0000000602f28981 */ /* 0x0000e2000c1e1100 */
[----:B------:R-:W-:Y:S01]  /*3f750*/  PRMT R240, RZ, 0x7610, R240 ;  /* 0x00007610fff07816 */ /* 0x000fe200000000f0 */
[----:B0-----:R-:W-:Y:S02]  /*3f760*/  @!P0 IMAD.MOV.U32 R2, RZ, RZ, R13 ;  /* 0x000000ffff028224 */ /* 0x001fe400078e000d */
[----:B------:R-:W-:-:S05]  /*3f770*/  @!P0 IMAD.MOV.U32 R3, RZ, RZ, R14 ;  /* 0x000000ffff038224 */ /* 0x000fca00078e000e */
[----:B------:R0:W3:Y:S01]  /*3f780*/  @!P0 LDG.E.U8 R241, desc[UR6][R2.64] ;  /* 0x0000000602f18981 */ /* 0x0000e2000c1e1100 */
[----:B------:R-:W-:Y:S01]  /*3f790*/  PRMT R239, RZ, 0x7610, R239 ;  /* 0x00007610ffef7816 */ /* 0x000fe200000000ef */
[----:B0-----:R-:W-:Y:S02]  /*3f7a0*/  @!P0 IMAD.MOV.U32 R2, RZ, RZ, R11 ;  /* 0x000000ffff028224 */ /* 0x001fe400078e000b */
[----:B------:R-:W-:-:S05]  /*3f7b0*/  @!P0 IMAD.MOV.U32 R3, RZ, RZ, R12 ;  /* 0x000000ffff038224 */ /* 0x000fca00078e000c */
[----:B------:R4:W3:Y:S01]  /*3f7c0*/  @!P0 LDG.E.U8 R240, desc[UR6][R2.64] ;  /* 0x0000000602f08981 */ /* 0x0008e2000c1e1100 */
[----:B------:R-:W-:Y:S01]  /*3f7d0*/  PRMT R238, RZ, 0x7610, R238 ;  /* 0x00007610ffee7816 */ /* 0x000fe200000000ee */
[----:B----4-:R-:W-:Y:S01]  /*3f7e0*/  @!P0 IMAD.MOV.U32 R3, RZ, RZ, R10 ;  /* 0x000000ffff038224 */ /* 0x010fe200078e000a */
[----:B------:R-:W-:Y:S01]  /*3f7f0*/  PRMT R237, RZ, 0x7610, R237 ;  /* 0x00007610ffed7816 */ /* 0x000fe200000000ed */
[----:B------:R-:W4:Y:S01]  /*3f800*/  LDL R10, [R1+0x133c] ;  /* 0x00133c00010a7983 */ /* 0x000f220000100800 */
[----:B--2---:R-:W-:-:S03]  /*3f810*/  @!P0 IMAD.MOV.U32 R2, RZ, RZ, R9 ;  /* 0x000000ffff028224 */ /* 0x004fc600078e0009 */
[----:B------:R-:W2:Y:S04]  /*3f820*/  LDL R9, [R1+0x1340] ;  /* 0x0013400001097983 */ /* 0x000ea80000100800 */
[----:B------:R0:W4:Y:S02]  /*3f830*/  @!P0 LDG.E.U8 R239, desc[UR6][R2.64] ;  /* 0x0000000602ef8981 */ /* 0x000124000c1e1100 */
[----:B0-----:R-:W-:Y:S02]  /*3f840*/  @!P0 IMAD.MOV.U32 R2, RZ, RZ, R6 ;  /* 0x000000ffff028224 */ /* 0x001fe400078e0006 */
[----:B------:R-:W-:-:S05]  /*3f850*/  @!P0 IMAD.MOV.U32 R3, RZ, RZ, R7 ;  /* 0x000000ffff038224 */ /* 0x000fca00078e0007 */
[----:B------:R3:W4:Y:S02]  /*3f860*/  @!P0 LDG.E.U8 R238, desc[UR6][R2.64] ;  /* 0x0000000602ee8981 */ /* 0x000724000c1e1100 */
[----:B---3--:R-:W-:Y:S02]  /*3f870*/  @!P0 IMAD.MOV.U32 R2, RZ, RZ, R4 ;  /* 0x000000ffff028224 */ /* 0x008fe400078e0004 */
[----:B------:R-:W-:Y:S01]  /*3f880*/  @!P0 IMAD.MOV.U32 R3, RZ, RZ, R5 ;  /* 0x000000ffff038224 */ /* 0x000fe200078e0005 */
[----:B------:R-:W-:Y:S02]  /*3f890*/  LOP3.LUT R5, R182, 0xffff, RZ, 0xc0, !PT ;  /* 0x0000ffffb6057812 */ /* 0x000fe400078ec0ff */
[----:B------:R-:W-:Y:S02]  /*3f8a0*/  LOP3.LUT R4, R183, 0xffff, RZ, 0xc0, !PT ;  /* 0x0000ffffb7047812 */ /* 0x000fe400078ec0ff */
[----:B------:R0:W3:Y:S02]  /*3f8b0*/  @!P0 LDG.E.U8 R237, desc[UR6][R2.64] ;  /* 0x0000000602ed8981 */ /* 0x0000e4000c1e1100 */
[----:B------:R-:W-:-:S02]  /*3f8c0*/  PRMT R15, R5, 0x3340, R4 ;  /* 0x00003340050f7816 */ /* 0x000fc40000000004 */
[----:B------:R-:W-:Y:S02]  /*3f8d0*/  LOP3.LUT R5, R181, 0xffff, RZ, 0xc0, !PT ;  /* 0x0000ffffb5057812 */ /* 0x000fe400078ec0ff */
[----:B0-----:R-:W-:Y:S02]  /*3f8e0*/  LOP3.LUT R3, R184, 0xffff, RZ, 0xc0, !PT ;  /* 0x0000ffffb8037812 */ /* 0x001fe400078ec0ff */
[----:B------:R-:W-:Y:S02]  /*3f8f0*/  LOP3.LUT R2, R180, 0xffff, RZ, 0xc0, !PT ;  /* 0x0000ffffb4027812 */ /* 0x000fe400078ec0ff */
[----:B------:R-:W-:Y:S02]  /*3f900*/  LOP3.LUT R4, R177, 0xffff, RZ, 0xc0, !PT ;  /* 0x0000ffffb1047812 */ /* 0x000fe400078ec0ff */
[----:B------:R-:W-:Y:S02]  /*3f910*/  PRMT R14, R3, 0x3340, R2 ;  /* 0x00003340030e7816 */ /* 0x000fe40000000002 */
[----:B------:R-:W-:-:S02]  /*3f920*/  LOP3.LUT R3, R178, 0xffff, RZ, 0xc0, !PT ;  /* 0x0000ffffb2037812 */ /* 0x000fc400078ec0ff */
[----:B------:R-:W-:Y:S02]  /*3f930*/  LOP3.LUT R2, R179, 0xffff, RZ, 0xc0, !PT ;  /* 0x0000ffffb3027812 */ /* 0x000fe400078ec0ff */
[----:B------:R-:W-:Y:S02]  /*3f940*/  PRMT R13, R5, 0x3340, R4 ;  /* 0x00003340050d7816 */ /* 0x000fe40000000004 */
[----:B------:R-:W-:Y:S02]  /*3f950*/  PRMT R12, R3, 0x3340, R2 ;  /* 0x00003340030c7816 */ /* 0x000fe40000000002 */
[----:B------:R-:W-:Y:S02]  /*3f960*/  LOP3.LUT R5, R175, 0xffff, RZ, 0xc0, !PT ;  /* 0x0000ffffaf057812 */ /* 0x000fe400078ec0ff */
[----:B------:R-:W-:Y:S02]  /*3f970*/  LOP3.LUT R4, R176, 0xffff, RZ, 0xc0, !PT ;  /* 0x0000ffffb0047812 */ /* 0x000fe400078ec0ff */
        /* <DEDUP_REMOVED lines=10> */
[----:B------:R-:W-:Y:S02]  /*3fa20*/  PRMT R4, R15, 0x5410, R14 ;  /* 0x000054100f047816 */ /* 0x000fe4000000000e */
[----:B------:R-:W-:Y:S01]  /*3fa30*/  PRMT R7, R7, 0x5410, R2 ;  /* 0x0000541007077816 */ /* 0x000fe20000000002 */
[----:B------:R-:W-:Y:S01]  /*3fa40*/  @!P0 IMAD.MOV.U32 R2, RZ, RZ, R26 ;  /* 0x000000ffff028224 */ /* 0x000fe200078e001a */
[----:B------:R-:W3:Y:S04]  /*3fa50*/  LDL R15, [R1+0x1300] ;  /* 0x00130000010f7983 */ /* 0x000ee80000100800 */
[----:B------:R-:W3:Y:S01]  /*3fa60*/  LDL R26, [R1+0x12fc] ;  /* 0x0012fc00011a7983 */ /* 0x000ee20000100800 */
[----:B------:R-:W-:-:S03]  /*3fa70*/  PRMT R5, R13, 0x5410, R12 ;  /* 0x000054100d057816 */ /* 0x000fc6000000000c */
[----:B------:R-:W3:Y:S04]  /*3fa80*/  LDL R14, [R1+0x12bc] ;  /* 0x0012bc00010e7983 */ /* 0x000ee80000100800 */
[----:B------:R-:W3:Y:S01]  /*3fa90*/  LDL R13, [R1+0x12c0] ;  /* 0x0012c000010d7983 */ /* 0x000ee20000100800 */
[----:B------:R-:W-:-:S03]  /*3faa0*/  PRMT R6, R11, 0x5410, R6 ;  /* 0x000054100b067816 */ /* 0x000fc60000000006 */
[----:B------:R-:W3:Y:S04]  /*3fab0*/  LDL R12, [R1+0x127c] ;  /* 0x00127c00010c7983 */ /* 0x000ee80000100800 */
[----:B------:R-:W3:Y:S04]  /*3fac0*/  LDL R11, [R1+0x1280] ;  /* 0x00128000010b7983 */ /* 0x000ee80000100800 */
[----:B------:R0:W-:Y:S04]  /*3fad0*/  STS.128 [R38+UR4+0x10000], R4 ;  /* 0x0100000426007988 */ /* 0x0001e80008000c04 */
[----:B0-----:R-:W3:Y:S04]  /*3fae0*/  LDL R5, [R1+0x123c] ;  /* 0x00123c0001057983 */ /* 0x001ee80000100800 */
[----:B------:R-:W3:Y:S01]  /*3faf0*/  LDL R4, [R1+0x1240] ;  /* 0x0012400001047983 */ /* 0x000ee20000100800 */
[----:B------:R-:W-:Y:S01]  /*3fb00*/  PRMT R236, RZ, 0x7610, R236 ;  /* 0x00007610ffec7816 */ /* 0x000fe200000000ec */
[----:B------:R-:W-:Y:S01]  /*3fb10*/  @!P0 IMAD.MOV.U32 R3, RZ, RZ, R39 ;  /* 0x000000ffff038224 */ /* 0x000fe200078e0027 */
[----:B------:R-:W-:Y:S01]  /*3fb20*/  PRMT R235, RZ, 0x7610, R235 ;  /* 0x00007610ffeb7816 */ /* 0x000fe200000000eb */
[----:B------:R-:W3:Y:S04]  /*3fb30*/  LDL R7, [R1+0x11bc] ;  /* 0x0011bc0001077983 */ /* 0x000ee80000100800 */
[----:B------:R0:W3:Y:S01]  /*3fb40*/  @!P0 LDG.E.U8 R236, desc[UR6][R2.64] ;  /* 0x0000000602ec8981 */ /* 0x0000e2000c1e1100 */
[----:B------:R-:W-:-:S02]  /*3fb50*/  PRMT R234, RZ, 0x7610, R234 ;  /* 0x00007610ffea7816 */ /* 0x000fc400000000ea */
[----:B------:R-:W-:Y:S01]  /*3fb60*/  PRMT R233, RZ, 0x7610, R233 ;  /* 0x00007610ffe97816 */ /* 0x000fe200000000e9 */
[----:B------:R-:W3:Y:S01]  /*3fb70*/  LDL R6, [R1+0x11c0] ;  /* 0x0011c00001067983 */ /* 0x000ee20000100800 */
[----:B------:R-:W-:Y:S02]  /*3fb80*/  PRMT R232, RZ, 0x7610, R232 ;  /* 0x00007610ffe87816 */ /* 0x000fe400000000e8 */
        /* <DEDUP_REMOVED lines=13> */
[----:B--2---:R-:W-:Y:S02]  /*3fc60*/  @!P0 IMAD.MOV.U32 R2, RZ, RZ, R9 ;  /* 0x000000ffff028224 */ /* 0x004fe400078e0009 */
[----:B----4-:R-:W-:Y:S01]  /*3fc70*/  @!P0 IMAD.MOV.U32 R3, RZ, RZ, R10 ;  /* 0x000000ffff038224 */ /* 0x010fe200078e000a */
[----:B------:R-:W2:Y:S04]  /*3fc80*/  LDL R9, [R1+0x1200] ;  /* 0x0012000001097983 */ /* 0x000ea80000100800 */
[----:B------:R3:W4:Y:S04]  /*3fc90*/  @!P0 LDG.E.U8 R234, desc[UR6][R2.64] ;  /* 0x0000000602ea8981 */ /* 0x000728000c1e1100 */
[----:B------:R-:W4:Y:S01]  /*3fca0*/  LDL R10, [R1+0x11fc] ;  /* 0x0011fc00010a7983 */ /* 0x000f220000100800 */
[----:B---3--:R-:W-:-:S03]  /*3fcb0*/  @!P0 IMAD.MOV.U32 R2, RZ, RZ, R15 ;  /* 0x000000ffff028224 */ /* 0x008fc600078e000f */
[----:B------:R-:W3:Y:S01]  /*3fcc0*/  LDL R15, [R1+0x1140] ;  /* 0x00114000010f7983 */ /* 0x000ee20000100800 */
[----:B------:R-:W-:-:S03]  /*3fcd0*/  @!P0 IMAD.MOV.U32 R3, RZ, RZ, R26 ;  /* 0x000000ffff038224 */ /* 0x000fc600078e001a */
        /* <DEDUP_REMOVED lines=17> */
[----:B--2---:R-:W-:-:S02]  /*3fdf0*/  @!P0 IMAD.MOV.U32 R2, RZ, RZ, R9 ;  /* 0x000000ffff028224 */ /* 0x004fc400078e0009 */
[----:B------:R-:W2:Y:S01]  /*3fe00*/  LDL R9, [R1+0xc68] ;  /* 0x000c680001097983 */ /* 0x000ea20000100800 */
[----:B----4-:R-:W-:-:S03]  /*3fe10*/  @!P0 IMAD.MOV.U32 R3, RZ, RZ, R10 ;  /* 0x000000ffff038224 */ /* 0x010fc600078e000a */
[----:B------:R-:W4:Y:S04]  /*3fe20*/  LDL R10, [R1+0xc64] ;  /* 0x000c6400010a7983 */ /* 0x000f280000100800 */
[----:B------:R0:W4:Y:S02]  /*3fe30*/  @!P0 LDG.E.U8 R229, desc[UR6][R2.64] ;  /* 0x0000000602e58981 */ /* 0x000124000c1e1100 */
[----:B0-----:R-:W-:Y:S02]  /*3fe40*/  @!P0 IMAD.MOV.U32 R2, RZ, RZ, R6 ;  /* 0x000000ffff028224 */ /* 0x001fe400078e0006 */
[----:B------:R-:W-:Y:S01]  /*3fe50*/  @!P0 IMAD.MOV.U32 R3, RZ, RZ, R7 ;  /* 0x000000ffff038224 */ /* 0x000fe200078e0007 */
[----:B------:R-:W4:Y:S04]  /*3fe60*/  LDL R6, [R1+0xc28] ;  /* 0x000c280001067983 */ /* 0x000f280000100800 */
[----:B------:R-:W4:Y:S04]  /*3fe70*/  LDL R7, [R1+0xc24] ;  /* 0x000c240001077983 */ /* 0x000f280000100800 */
[----:B------:R3:W4:Y:S02]  /*3fe80*/  @!P0 LDG.E.U8 R228, desc[UR6][R2.64] ;  /* 0x0000000602e48981 */ /* 0x000724000c1e1100 */
[----:B---3--:R-:W-:-:S02]  /*3fe90*/  @!P0 IMAD.MOV.U32 R2, RZ, RZ, R4 ;  /* 0x000000ffff028224 */ /* 0x008fc400078e0004 */
[----:B------:R-:W3:Y:S01]  /*3fea0*/  LDL R4, [R1+0xbe8] ;  /* 0x000be80001047983 */ /* 0x000ee20000100800 */
[----:B------:R-:W-:-:S03]  /*3feb0*/  @!P0 IMAD.MOV.U32 R3, RZ, RZ, R5 ;  /* 0x000000ffff038224 */ /* 0x000fc600078e0005 */
[----:B------:R-:W3:Y:S04]  /*3fec0*/  LDL R5, [R1+0xbe4] ;  /* 0x000be40001057983 */ /* 0x000ee80000100800 */
[----:B------:R0:W3:Y:S01]  /*3fed0*/  @!P0 LDG.E.U8 R227, desc[UR6][R2.64] ;  /* 0x0000000602e38981 */ /* 0x0000e2000c1e1100 */
[----:B------:R-:W-:Y:S01]  /*3fee0*/  PRMT R225, RZ, 0x7610, R225 ;  /* 0x00007610ffe17816 */ /* 0x000fe200000000e1 */
[----:B0-----:R-:W-:Y:S02]  /*3fef0*/  @!P0 IMAD.MOV.U32 R2, RZ, RZ, R15 ;  /* 0x000000ffff028224 */ /* 0x001fe400078e000f */
[----:B------:R-:W-:Y:S01]  /*3ff00*/  @!P0 IMAD.MOV.U32 R3, RZ, RZ, R26 ;  /* 0x000000ffff038224 */ /* 0x000fe200078e001a */
[----:B------:R-:W-:Y:S01]  /*3ff10*/  PRMT R224, RZ, 0x7610, R224 ;  /* 0x00007610ffe07816 */ /* 0x000fe200000000e0 */
[----:B------:R-:W3:Y:S04]  /*3ff20*/  LDL R26, [R1+0xb68] ;  /* 0x000b6800011a7983 */ /* 0x000ee80000100800 */
[----:B------:R0:W3:Y:S02]  /*3ff30*/  @!P0 LDG.E.U8 R226, desc[UR6][R2.64] ;  /* 0x0000000602e28981 */ /* 0x0000e4000c1e1100 */
[----:B0-----:R-:W-:-:S02]  /*3ff40*/  @!P0 IMAD.MOV.U32 R2, RZ, RZ, R13 ;  /* 0x000000ffff028224 */ /* 0x001fc400078e000d */
[----:B------:R-:W-:-:S05]  /*3ff50*/  @!P0 IMAD.MOV.U32 R3, RZ, RZ, R14 ;  /* 0x000000ffff038224 */ /* 0x000fca00078e000e */
[----:B------:R0:W3:Y:S01]  /*3ff60*/  @!P0 LDG.E.U8 R225, desc[UR6][R2.64] ;  /* 0x0000000602e18981 */ /* 0x0000e2000c1e1100 */
[----:B------:R-:W-:Y:S01]  /*3ff70*/  PRMT R223, RZ, 0x7610, R223 ;  /* 0x00007610ffdf7816 */ /* 0x000fe200000000df */
[----:B0-----:R-:W-:Y:S02]  /*3ff80*/  @!P0 IMAD.MOV.U32 R2, RZ, RZ, R11 ;  /* 0x000000ffff028224 */ /* 0x001fe400078e000b */
[----:B------:R-:W-:-:S05]  /*3ff90*/  @!P0 IMAD.MOV.U32 R3, RZ, RZ, R12 ;  /* 0x000000ffff038224 */ /* 0x000fca00078e000c */
[----:B------:R2:W3:Y:S01]  /*3ffa0*/  @!P0 LDG.E.U8 R224, desc[UR6][R2.64] ;  /* 0x0000000602e08981 */ /* 0x0004e2000c1e1100 */
[----:B------:R-:W-:Y:S01]  /*3ffb0*/  PRMT R222, RZ, 0x7610, R222 ;  /* 0x00007610ffde7816 */ /* 0x000fe200000000de */
[----:B--2---:R-:W-:Y:S02]  /*3ffc0*/  @!P0 IMAD.MOV.U32 R2, RZ, RZ, R9 ;  /* 0x000000ffff028224 */ /* 0x004fe400078e0009 */
[----:B----4-:R-:W-:Y:S01]  /*3ffd0*/  @!P0 IMAD.MOV.U32 R3, RZ, RZ, R10 ;  /* 0x000000ffff038224 */ /* 0x010fe200078e000a */
[----:B------:R-:W-:Y:S01]  /*3ffe0*/  PRMT R221, RZ, 0x7610, R221 ;  /* 0x00007610ffdd7816 */ /* 0x000fe200000000dd */
[----:B------:R-:W2:Y:S04]  /*3fff0*/  LDL R10, [R1+0xb24] ;  /* 0x000b2400010a7983 */ /* 0x000ea80000100800 */
[----:B------:R0:W4:Y:S04]  /*40000*/  @!P0 LDG.E.U8 R223, desc[UR6][R2.64] ;  /* 0x0000000602df8981 */ /* 0x000128000c1e1100 */
[----:B------:R-:W4:Y:S01]  /*40010*/  LDL R9, [R1+0xb28] ;  /* 0x000b280001097983 */ /* 0x000f220000100800 */
[----:B0-----:R-:W-:-:S02]  /*40020*/  @!P0 IMAD.MOV.U32 R2, RZ, RZ, R6 ;  /* 0x000000ffff028224 */ /* 0x001fc400078e0006 */
        /* <DEDUP_REMOVED lines=31> */
[----:B------:R-:W3:Y:S01]  /*40220*/  LDL R15, [R1+0xae4] ;  /* 0x000ae400010f7983 */ /* 0x000ee20000100800 */
[----:B------:R-:W-:-:S02]  /*40230*/  PRMT R6, R11, 0x5410, R6 ;  /* 0x000054100b067816 */ /* 0x000fc40000000006 */
[----:B------:R-:W-:Y:S01]  /*40240*/  PRMT R7, R7, 0x5410, R2 ;  /* 0x0000541007077816 */ /* 0x000fe20000000002 */
[----:B------:R-:W3:Y:S04]  /*40250*/  LDL R14, [R1+0xae8] ;  /* 0x000ae800010e7983 */ /* 0x000ee80000100800 */
[----:B------:R0:W-:Y:S01]  /*40260*/  STS.128 [R36+UR4+0x10000], R4 ;  /* 0x0100000424007988 */ /* 0x0001e20008000c04 */
[----:B------:R-:W-:Y:S01]  /*40270*/  PRMT R220, RZ, 0x7610, R220 ;  /* 0x00007610ffdc7816 */ /* 0x000fe200000000dc */
[----:B------:R-:W-:Y:S01]  /*40280*/  @!P0 IMAD.MOV.U32 R3, RZ, RZ, R39 ;  /* 0x000000ffff038224 */ /* 0x000fe200078e0027 */
[----:B------:R-:W-:Y:S01]  /*40290*/  PRMT R219, RZ, 0x7610, R219 ;  /* 0x00007610ffdb7816 */ /* 0x000fe200000000db */
[----:B------:R-:W3:Y:S04]  /*402a0*/  LDL R13, [R1+0xa64] ;  /* 0x000a6400010d7983 */ /* 0x000ee80000100800 */
[----:B------:R-:W3:Y:S04]  /*402b0*/  LDL R12, [R1+0xa68] ;  /* 0x000a6800010c7983 */ /* 0x000ee80000100800 */
[----:B------:R-:W3:Y:S04]  /*402c0*/  LDL R11, [R1+0xa24] ;  /* 0x000a2400010b7983 */ /* 0x000ee80000100800 */
[----:B0-----:R-:W3:Y:S04]  /*402d0*/  LDL R5, [R1+0xaa4] ;  /* 0x000aa40001057983 */ /* 0x001ee80000100800 */
[----:B------:R-:W3:Y:S01]  /*402e0*/  LDL R4, [R1+0xaa8] ;  /* 0x000aa80001047983 */ /* 0x000ee20000100800 */
[----:B------:R-:W-:Y:S01]  /*402f0*/  @!P0 IMAD.MOV.U32 R2, RZ, RZ, R38 ;  /* 0x000000ffff028224 */ /* 0x000fe200078e0026 */
[----:B------:R-:W-:-:S02]  /*40300*/  PRMT R218, RZ, 0x7610, R218 ;  /* 0x00007610ffda7816 */ /* 0x000fc400000000da */
[----:B------:R-:W3:Y:S04]  /*40310*/  LDL R7, [R1+0x9e8] ;  /* 0x0009e80001077983 */ /* 0x000ee80000100800 */
[----:B------:R0:W3:Y:S02]  /*40320*/  @!P0 LDG.E.U8 R220, desc[UR6][R2.64] ;  /* 0x0000000602dc8981 */ /* 0x0000e4000c1e1100 */
[----:B0-----:R-:W-:Y:S02]  /*40330*/  @!P0 IMAD.MOV.U32 R2, RZ, RZ, R26 ;  /* 0x000000ffff028224 */ /* 0x001fe400078e001a */
[----:B------:R-:W-:-:S05]  /*40340*/  @!P0 IMAD.MOV.U32 R3, RZ, RZ, R28 ;  /* 0x000000ffff038224 */ /* 0x000fca00078e001c */
[----:B------:R2:W3:Y:S02]  /*40350*/  @!P0 LDG.E.U8 R219, desc[UR6][R2.64] ;  /* 0x0000000602db8981 */ /* 0x0004e4000c1e1100 */
[----:B--2---:R-:W-:Y:S02]  /*40360*/  @!P0 IMAD.MOV.U32 R3, RZ, RZ, R10 ;  /* 0x000000ffff038224 */ /* 0x004fe400078e000a */
[----:B------:R-:W2:Y:S01]  /*40370*/  LDL R10, [R1+0xa28] ;  /* 0x000a2800010a7983 */ /* 0x000ea20000100800 */
[----:B----4-:R-:W-:-:S03]  /*40380*/  @!P0 IMAD.MOV.U32 R2, RZ, RZ, R9 ;  /* 0x000000ffff028224 */ /* 0x010fc600078e0009 */
[----:B------:R-:W4:Y:S01]  /*40390*/  LDL R9, [R1+0x9e4] ;  /* 0x0009e40001097983 */ /* 0x000f220000100800 */
[----:B------:R-:W-:-:S03]  /*403a0*/  PRMT R217, RZ, 0x7610, R217 ;  /* 0x00007610ffd97816 */ /* 0x000fc600000000d9 */
[----:B------:R3:W4:Y:S04]  /*403b0*/  @!P0 LDG.E.U8 R218, desc[UR6][R2.64] ;  /* 0x0000000602da8981 */ /* 0x000728000c1e1100 */
[----:B------:R-:W4:Y:S04]  /*403c0*/  LDL.LU R28, [R1+0x9a4] ;  /* 0x0009a400011c7983 */ /* 0x000f280000300800 */
[----:B------:R-:W4:Y:S01]  /*403d0*/  LDL R6, [R1+0x9a8] ;  /* 0x0009a80001067983 */ /* 0x000f220000100800 */
[----:B---3--:R-:W-:Y:S02]  /*403e0*/  @!P0 IMAD.MOV.U32 R3, RZ, RZ, R15 ;  /* 0x000000ffff038224 */ /* 0x008fe400078e000f */
[----:B------:R-:W-:-:S05]  /*403f0*/  @!P0 IMAD.MOV.U32 R2, RZ, RZ, R14 ;  /* 0x000000ffff028224 */ /* 0x000fca00078e000e */
[----:B------:R0:W3:Y:S02]  /*40400*/  @!P0 LDG.E.U8 R217, desc[UR6][R2.64] ;  /* 0x0000000602d98981 */ /* 0x0000e4000c1e1100 */
[----:B0-----:R-:W-:Y:S02]  /*40410*/  @!P0 IMAD.MOV.U32 R3, RZ, RZ, R5 ;  /* 0x000000ffff038224 */ /* 0x001fe400078e0005 */
[----:B------:R-:W3:Y:S01]  /*40420*/  LDL R5, [R1+0x1120] ;  /* 0x0011200001057983 */ /* 0x000ee20000100800 */
[----:B------:R-:W-:-:S03]  /*40430*/  @!P0 IMAD.MOV.U32 R2, RZ, RZ, R4 ;  /* 0x000000ffff028224 */ /* 0x000fc600078e0004 */
[----:B------:R-:W3:Y:S01]  /*40440*/  LDL R4, [R1+0x1d24] ;  /* 0x001d240001047983 */ /* 0x000ee20000100800 */
[----:B------:R-:W-:Y:S02]  /*40450*/  PRMT R216, RZ, 0x7610, R216 ;  /* 0x00007610ffd87816 */ /* 0x000fe400000000d8 */
[----:B------:R-:W-:Y:S01]  /*40460*/  PRMT R215, RZ, 0x7610, R215 ;  /* 0x00007610ffd77816 */ /* 0x000fe200000000d7 */
[----:B------:R-:W3:Y:S04]  /*40470*/  LDL.LU R14, [R1+0x670] ;  /* 0x00067000010e7983 */ /* 0x000ee80000300800 */
[----:B------:R0:W3:Y:S01]  /*40480*/  @!P0 LDG.E.U8 R216, desc[UR6][R2.64] ;  /* 0x0000000602d88981 */ /* 0x0000e2000c1e1100 */
[----:B------:R-:W-:Y:S01]  /*40490*/  PRMT R214, RZ, 0x7610, R214 ;  /* 0x00007610ffd67816 */ /* 0x000fe200000000d6 */
[----:B0-----:R-:W-:-:S02]  /*404a0*/  @!P0 IMAD.MOV.U32 R2, RZ, RZ, R12 ;  /* 0x000000ffff028224 */ /* 0x001fc400078e000c */
[----:B------:R-:W-:-:S05]  /*404b0*/  @!P0 IMAD.MOV.U32 R3, RZ, RZ, R13 ;  /* 0x000000ffff038224 */ /* 0x000fca00078e000d */
[----:B------:R2:W3:Y:S01]  /*404c0*/  @!P0 LDG.E.U8 R215, desc[UR6][R2.64] ;  /* 0x0000000602d78981 */ /* 0x0004e2000c1e1100 */
[----:B------:R-:W-:Y:S01]  /*404d0*/  PRMT R213, RZ, 0x7610, R213 ;  /* 0x00007610ffd57816 */ /* 0x000fe200000000d5 */
[----:B--2---:R-:W-:Y:S02]  /*404e0*/  @!P0 IMAD.MOV.U32 R2, RZ, RZ, R10 ;  /* 0x000000ffff028224 */ /* 0x004fe400078e000a */
[----:B------:R-:W-:-:S05]  /*404f0*/  @!P0 IMAD.MOV.U32 R3, RZ, RZ, R11 ;  /* 0x000000ffff038224 */ /* 0x000fca00078e000b */
[----:B------:R0:W2:Y:S01]  /*40500*/  @!P0 LDG.E.U8 R214, desc[UR6][R2.64] ;  /* 0x0000000602d68981 */ /* 0x0000a2000c1e1100 */
[----:B------:R-:W-:Y:S01]  /*40510*/  PRMT R212, RZ, 0x7610, R212 ;  /* 0x00007610ffd47816 */ /* 0x000fe200000000d4 */
[----:B0-----:R-:W-:Y:S02]  /*40520*/  @!P0 IMAD.MOV.U32 R2, RZ, RZ, R7 ;  /* 0x000000ffff028224 */ /* 0x001fe400078e0007 */
[----:B----4-:R-:W-:Y:S01]  /*40530*/  @!P0 IMAD.MOV.U32 R3, RZ, RZ, R9 ;  /* 0x000000ffff038224 */ /* 0x010fe200078e0009 */
[----:B------:R-:W-:Y:S01]  /*40540*/  PRMT R211, RZ, 0x7610, R211 ;  /* 0x00007610ffd37816 */ /* 0x000fe200000000d3 */
[----:B------:R-:W4:Y:S04]  /*40550*/  LDL.LU R9, [R1+0x668] ;  /* 0x0006680001097983 */ /* 0x000f280000300800 */
[----:B------:R0:W2:Y:S04]  /*40560*/  @!P0 LDG.E.U8 R213, desc[UR6][R2.64] ;  /* 0x0000000602d58981 */ /* 0x0000a8000c1e1100 */
[----:B------:R-:W4:Y:S04]  /*40570*/  LDL.LU R10, [R1+0x968] ;  /* 0x00096800010a7983 */ /* 0x000f280000300800 */
[----:B------:R-:W2:Y:S01]  /*40580*/  LDL R39, [R1+0x1cf8] ;  /* 0x001cf80001277983 */ /* 0x000ea20000100800 */
[----:B0-----:R-:W-:-:S02]  /*40590*/  @!P0 IMAD.MOV.U32 R2, RZ, RZ, R6 ;  /* 0x000000ffff028224 */ /* 0x001fc400078e0006 */
[----:B------:R-:W-:Y:S01]  /*405a0*/  @!P0 IMAD.MOV.U32 R3, RZ, RZ, R28 ;  /* 0x000000ffff038224 */ /* 0x000fe200078e001c */
[----:B------:R-:W4:Y:S04]  /*405b0*/  LDL R15, [R1+0x1cb8] ;  /* 0x001cb800010f7983 */ /* 0x000f280000100800 */
[----:B------:R3:W4:Y:S04]  /*405c0*/  @!P0 LDG.E.U8 R212, desc[UR6][R2.64] ;  /* 0x0000000602d48981 */ /* 0x000728000c1e1100 */
[----:B------:R-:W4:Y:S04]  /*405d0*/  LDL R13, [R1+0x1c74] ;  /* 0x001c7400010d7983 */ /* 0x000f280000100800 */
[----:B------:R-:W4:Y:S04]  /*405e0*/  LDL R12, [R1+0x1c78] ;  /* 0x001c7800010c7983 */ /* 0x000f280000100800 */
[----:B------:R-:W4:Y:S04]  /*405f0*/  LDL R11, [R1+0x964] ;  /* 0x00096400010b7983 */ /* 0x000f280000100800 */
[----:B------:R-:W4:Y:S04]  /*40600*/  LDL R7, [R1+0x1c34] ;  /* 0x001c340001077983 */ /* 0x000f280000100800 */
[----:B------:R-:W4:Y:S01]  /*40610*/  LDL R6, [R1+0x1c38] ;  /* 0x001c380001067983 */ /* 0x000f220000100800 */
[----:B---3--:R-:W-:-:S03]  /*40620*/  @!P0 IMAD.MOV.U32 R3, RZ, RZ, R5 ;  /* 0x000000ffff038224 */ /* 0x008fc600078e0005 */
[----:B------:R-:W3:Y:S01]  /*40630*/  LDL R5, [R1+0x1bf4] ;  /* 0x001bf40001057983 */ /* 0x000ee20000100800 */
[----:B------:R-:W-:-:S03]  /*40640*/  @!P0 IMAD.MOV.U32 R2, RZ, RZ, R4 ;  /* 0x000000ffff028224 */ /* 0x000fc600078e0004 */
[----:B------:R-:W3:Y:S04]  /*40650*/  LDL R4, [R1+0x1bf8] ;  /* 0x001bf80001047983 */ /* 0x000ee80000100800 */
[----:B------:R-:W3:Y:S04]  /*40660*/  LDL.LU R38, [R1+0x660] ;  /* 0x0006600001267983 */ /* 0x000ee80000300800 */
[----:B------:R-:W3:Y:S04]  /*40670*/  LDL.LU R41, [R1+0x664] ;  /* 0x0006640001297983 */ /* 0x000ee80000300800 */
[----:B------:R-:W3:Y:S04]  /*40680*/  LDL.LU R26, [R1+0x654] ;  /* 0x00065400011a7983 */ /* 0x000ee80000300800 */
[----:B------:R-:W3:Y:S04]  /*40690*/  LDL.LU R36, [R1+0x658] ;  /* 0x0006580001247983 */ /* 0x000ee80000300800 */
[----:B------:R2:W3:Y:S04]  /*406a0*/  @!P0 LDG.E.U8 R211, desc[UR6][R2.64] ;  /* 0x0000000602d38981 */ /* 0x0004e8000c1e1100 */
[----:B------:R-:W4:Y:S01]  /*406b0*/  LDL R3, [R1+0x1cf4] ;  /* 0x001cf40001037983 */ /* 0x000f220000100800 */
[----:B------:R-:W-:Y:S01]  /*406c0*/  PRMT R210, RZ, 0x7610, R210 ;  /* 0x00007610ffd27816 */ /* 0x000fe200000000d2 */
[----:B--2---:R-:W-:-:S02]  /*406d0*/  @!P0 IMAD.MOV.U32 R2, RZ, RZ, R39 ;  /* 0x000000ffff028224 */ /* 0x004fc400078e0027 */
[----:B------:R-:W2:Y:S04]  /*406e0*/  LDL.LU R39, [R1+0x648] ;  /* 0x0006480001277983 */ /* 0x000ea80000300800 */
[----:B----4-:R0:W4:Y:S04]  /*406f0*/  @!P0 LDG.E.U8 R210, desc[UR6][R2.64] ;  /* 0x0000000602d28981 */ /* 0x010128000c1e1100 */
[----:B------:R-:W3:Y:S01]  /*40700*/  LDL R3, [R1+0x1cb4] ;  /* 0x001cb40001037983 */ /* 0x000ee20000100800 */
[----:B------:R-:W-:Y:S01]  /*40710*/  PRMT R209, RZ, 0x7610, R209 ;  /* 0x00007610ffd17816 */ /* 0x000fe200000000d1 */
[----:B0-----:R-:W-:Y:S01]  /*40720*/  @!P0 IMAD.MOV.U32 R2, RZ, RZ, R15 ;  /* 0x000000ffff028224 */ /* 0x001fe200078e000f */
[----:B------:R-:W-:-:S02]  /*40730*/  PRMT R208, RZ, 0x7610, R208 ;  /* 0x00007610ffd07816 */ /* 0x000fc400000000d0 */
[----:B------:R-:W-:Y:S02]  /*40740*/  PRMT R207, RZ, 0x7610, R207 ;  /* 0x00007610ffcf7816 */ /* 0x000fe400000000cf */
[----:B------:R-:W-:Y:S02]  /*40750*/  PRMT R206, RZ, 0x7610, R206 ;  /* 0x00007610ffce7816 */ /* 0x000fe400000000ce */
[----:B------:R-:W-:Y:S01]  /*40760*/  PRMT R205, RZ, 0x7610, R205 ;  /* 0x00007610ffcd7816 */ /* 0x000fe200000000cd */
[----:B---3--:R0:W3:Y:S02]  /*40770*/  @!P0 LDG.E.U8 R209, desc[UR6][R2.64] ;  /* 0x0000000602d18981 */ /* 0x0080e4000c1e1100 */
[----:B0-----:R-:W-:Y:S02]  /*40780*/  @!P0 IMAD.MOV.U32 R2, RZ, RZ, R12 ;  /* 0x000000ffff028224 */ /* 0x001fe400078e000c */
[----:B------:R-:W-:-:S05]  /*40790*/  @!P0 IMAD.MOV.U32 R3, RZ, RZ, R13 ;  /* 0x000000ffff038224 */ /* 0x000fca00078e000d */
[----:B------:R0:W3:Y:S02]  /*407a0*/  @!P0 LDG.E.U8 R208, desc[UR6][R2.64] ;  /* 0x0000000602d08981 */ /* 0x0000e4000c1e1100 */
[----:B0-----:R-:W-:Y:S02]  /*407b0*/  @!P0 IMAD.MOV.U32 R2, RZ, RZ, R10 ;  /* 0x000000ffff028224 */ /* 0x001fe400078e000a */
[----:B------:R-:W-:-:S05]  /*407c0*/  @!P0 IMAD.MOV.U32 R3, RZ, RZ, R11 ;  /* 0x000000ffff038224 */ /* 0x000fca00078e000b */
[----:B------:R0:W4:Y:S02]  /*407d0*/  @!P0 LDG.E.U8 R207, desc[UR6][R2.64] ;  /* 0x0000000602cf8981 */ /* 0x000124000c1e1100 */
[----:B0-----:R-:W-:Y:S02]  /*407e0*/  @!P0 IMAD.MOV.U32 R2, RZ, RZ, R6 ;  /* 0x000000ffff028224 */ /* 0x001fe400078e0006 */
[----:B------:R-:W-:-:S05]  /*407f0*/  @!P0 IMAD.MOV.U32 R3, RZ, RZ, R7 ;  /* 0x000000ffff038224 */ /* 0x000fca00078e0007 */
[----:B------:R0:W3:Y:S02]  /*40800*/  @!P0 LDG.E.U8 R206, desc[UR6][R2.64] ;  /* 0x0000000602ce8981 */ /* 0x0000e4000c1e1100 */
[----:B0-----:R-:W-:Y:S02]  /*40810*/  @!P0 IMAD.MOV.U32 R2, RZ, RZ, R4 ;  /* 0x000000ffff028224 */ /* 0x001fe400078e0004 */
[----:B------:R-:W-:Y:S01]  /*40820*/  @!P0 IMAD.MOV.U32 R3, RZ, RZ, R5 ;  /* 0x000000ffff038224 */ /* 0x000fe200078e0005 */
[----:B------:R-:W-:Y:S02]  /*40830*/  LOP3.LUT R4, R9, 0xffff, RZ, 0xc0, !PT ;  /* 0x0000ffff09047812 */ /* 0x000fe400078ec0ff */
[----:B------:R-:W4:Y:S04]  /*40840*/  LDL R9, [R1+0x1bb8] ;  /* 0x001bb80001097983 */ /* 0x000f280000100800 */
[----:B------:R0:W3:Y:S02]  /*40850*/  @!P0 LDG.E.U8 R205, desc[UR6][R2.64] ;  /* 0x0000000602cd8981 */ /* 0x0000e4000c1e1100 */
[----:B0-----:R-:W-:-:S02]  /*40860*/  LOP3.LUT R3, R25, 0xffff, RZ, 0xc0, !PT ;  /* 0x0000ffff19037812 */ /* 0x001fc400078ec0ff */
[----:B------:R-:W3:Y:S01]  /*40870*/  LDL R25, [R1+0x1bb4] ;  /* 0x001bb40001197983 */ /* 0x000ee20000100800 */
[----:B------:R-:W-:-:S03]  /*40880*/  LOP3.LUT R2, R0, 0xffff, RZ, 0xc0, !PT ;  /* 0x0000ffff00027812 */ /* 0x000fc600078ec0ff */
[----:B------:R-:W3:Y:S01]  /*40890*/  LDL R0, [R1+0x1d40] ;  /* 0x001d400001007983 */ /* 0x000ee20000100800 */
[----:B------:R-:W-:Y:S02]  /*408a0*/  LOP3.LUT R5, R14, 0xffff, RZ, 0xc0, !PT ;  /* 0x0000ffff0e057812 */ /* 0x000fe400078ec0ff */
[----:B------:R-:W-:Y:S02]  /*408b0*/  PRMT R14, R3, 0x3340, R2 ;  /* 0x00003340030e7816 */ /* 0x000fe40000000002 */
[----:B------:R-:W-:Y:S02]  /*408c0*/  PRMT R15, R5, 0x3340, R4 ;  /* 0x00003340050f7816 */ /* 0x000fe40000000004 */
[----:B------:R-:W-:Y:S02]  /*408d0*/  LOP3.LUT R5, R38, 0xffff, RZ, 0xc0, !PT ;  /* 0x0000ffff26057812 */ /* 0x000fe400078ec0ff */
[----:B------:R-:W-:Y:S01]  /*408e0*/  LOP3.LUT R4, R41, 0xffff, RZ, 0xc0, !PT ;  /* 0x0000ffff29047812 */ /* 0x000fe200078ec0ff */
[----:B------:R-:W3:Y:S01]  /*408f0*/  LDL R38, [R1+0x1af8] ;  /* 0x001af80001267983 */ /* 0x000ee20000100800 */
[----:B------:R-:W-:-:S02]  /*40900*/  LOP3.LUT R3, R26, 0xffff, RZ, 0xc0, !PT ;  /* 0x0000ffff1a037812 */ /* 0x000fc400078ec0ff */
[----:B------:R-:W-:Y:S01]  /*40910*/  LOP3.LUT R2, R36, 0xffff, RZ, 0xc0, !PT ;  /* 0x0000ffff24027812 */ /* 0x000fe200078ec0ff */
[----:B------:R-:W3:Y:S01]  /*40920*/  LDL R41, [R1+0x1b38] ;  /* 0x001b380001297983 */ /* 0x000ee20000100800 */
[----:B------:R-:W-:Y:S02]  /*40930*/  PRMT R13, R5, 0x3340, R4 ;  /* 0x00003340050d7816 */ /* 0x000fe40000000004 */
[----:B------:R-:W-:Y:S01]  /*40940*/  PRMT R12, R3, 0x3340, R2 ;  /* 0x00003340030c7816 */ /* 0x000fe20000000002 */
[----:B------:R-:W3:Y:S01]  /*40950*/  LDL R36, [R1+0x1ab4] ;  /* 0x001ab40001247983 */ /* 0x000ee20000100800 */
[----:B--2---:R-:W-:Y:S02]  /*40960*/  LOP3.LUT R5, R39, 0xffff, RZ, 0xc0, !PT ;  /* 0x0000ffff27057812 */ /* 0x004fe400078ec0ff */
[----:B------:R-:W-:Y:S01]  /*40970*/  LOP3.LUT R4, R189, 0xffff, RZ, 0xc0, !PT ;  /* 0x0000ffffbd047812 */ /* 0x000fe200078ec0ff */
[----:B------:R-:W2:Y:S01]  /*40980*/  LDL R39, [R1+0x1af4] ;  /* 0x001af40001277983 */ /* 0x000ea20000100800 */
[----:B------:R-:W-:-:S02]  /*40990*/  LOP3.LUT R3, R151, 0xffff, RZ, 0xc0, !PT ;  /* 0x0000ffff97037812 */ /* 0x000fc400078ec0ff */
[----:B------:R-:W-:Y:S01]  /*409a0*/  LOP3.LUT R2, R140, 0xffff, RZ, 0xc0, !PT ;  /* 0x0000ffff8c027812 */ /* 0x000fe200078ec0ff */
[----:B------:R-:W2:Y:S01]  /*409b0*/  LDL R189, [R1+0x1b34] ;  /* 0x001b340001bd7983 */ /* 0x000ea20000100800 */
[----:B------:R-:W-:Y:S02]  /*409c0*/  PRMT R11, R5, 0x3340, R4 ;  /* 0x00003340050b7816 */ /* 0x000fe40000000004 */
[----:B------:R-:W-:Y:S01]  /*409d0*/  PRMT R6, R3, 0x3340, R2 ;  /* 0x0000334003067816 */ /* 0x000fe20000000002 */
[----:B------:R-:W2:Y:S01]  /*409e0*/  LDL R26, [R1+0x1ab8] ;  /* 0x001ab800011a7983 */ /* 0x000ea20000100800 */
[----:B------:R-:W-:Y:S02]  /*409f0*/  LOP3.LUT R5, R135, 0xffff, RZ, 0xc0, !PT ;  /* 0x0000ffff87057812 */ /* 0x000fe400078ec0ff */
[----:B------:R-:W-:Y:S02]  /*40a00*/  LOP3.LUT R4, R202, 0xffff, RZ, 0xc0, !PT ;  /* 0x0000ffffca047812 */ /* 0x000fe400078ec0ff */
[----:B------:R-:W-:-:S02]  /*40a10*/  LOP3.LUT R3, R203, 0xffff, RZ, 0xc0, !PT ;  /* 0x0000ffffcb037812 */ /* 0x000fc400078ec0ff */
[----:B------:R-:W-:Y:S02]  /*40a20*/  LOP3.LUT R2, R204, 0xffff, RZ, 0xc0, !PT ;  /* 0x0000ffffcc027812 */ /* 0x000fe400078ec0ff */
[----:B------:R-:W-:Y:S02]  /*40a30*/  PRMT R7, R5, 0x3340, R4 ;  /* 0x0000334005077816 */ /* 0x000fe40000000004 */
[----:B------:R-:W-:Y:S02]  /*40a40*/  PRMT R2, R3, 0x3340, R2 ;  /* 0x0000334003027816 */ /* 0x000fe40000000002 */
[----:B------:R-:W-:Y:S02]  /*40a50*/  PRMT R204, RZ, 0x7610, R204 ;  /* 0x00007610ffcc7816 */ /* 0x000fe400000000cc */
[----:B------:R-:W-:Y:S02]  /*40a60*/  PRMT R7, R7, 0x5410, R2 ;  /* 0x0000541007077816 */ /* 0x000fe40000000002 */
[----:B------:R-:W-:-:S02]  /*40a70*/  PRMT R4, R15, 0x5410, R14 ;  /* 0x000054100f047816 */ /* 0x000fc4000000000e */
[----:B------:R-:W-:Y:S02]  /*40a80*/  PRMT R5, R13, 0x5410, R12 ;  /* 0x000054100d057816 */ /* 0x000fe4000000000c */
[----:B------:R-:W-:Y:S01]  /*40a90*/  PRMT R6, R11, 0x5410, R6 ;  /* 0x000054100b067816 */ /* 0x000fe20000000006 */
[----:B----4-:R-:W-:Y:S02]  /*40aa0*/  @!P0 IMAD.MOV.U32 R2, RZ, RZ, R9 ;  /* 0x000000ffff028224 */ /* 0x010fe400078e0009 */
[----:B------:R-:W4:Y:S01]  /*40ab0*/  LDL R9, [R1+0x1a78] ;  /* 0x001a780001097983 */ /* 0x000f220000100800 */
[----:B---3--:R-:W-:-:S03]  /*40ac0*/  @!P0 IMAD.MOV.U32 R3, RZ, RZ, R25 ;  /* 0x000000ffff038224 */ /* 0x008fc600078e0019 */
[----:B------:R-:W3:Y:S04]  /*40ad0*/  LDL R25, [R1+0x1a74] ;  /* 0x001a740001197983 */ /* 0x000ee80000100800 */
[----:B------:R0:W3:Y:S04]  /*40ae0*/  @!P0 LDG.E.U8 R204, desc[UR6][R2.64] ;  /* 0x0000000602cc8981 */ /* 0x0000e8000c1e1100 */
[----:B------:R-:W0:Y:S04]  /*40af0*/  LDL R2, [R1+0x1b74] ;  /* 0x001b740001027983 */ /* 0x000e280000100800 */
[----:B------:R-:W0:Y:S04]  /*40b00*/  LDL R3, [R1+0x1b78] ;  /* 0x001b780001037983 */ /* 0x000e280000100800 */
[----:B------:R-:W3:Y:S04]  /*40b10*/  LDL.LU R135, [R1+0x1834] ;  /* 0x0018340001877983 */ /* 0x000ee80000300800 */
[----:B------:R-:W3:Y:S04]  /*40b20*/  LDL.LU R140, [R1+0x17f8] ;  /* 0x0017f800018c7983 */ /* 0x000ee80000300800 */
[----:B------:R1:W-:Y:S04]  /*40b30*/  STS.128 [R0+UR4+0x10000], R4 ;  /* 0x0100000400007988 */ /* 0x0003e80008000c04 */
[----:B------:R-:W3:Y:S04]  /*40b40*/  LDL.LU R151, [R1+0x17f4] ;  /* 0x0017f40001977983 */ /* 0x000ee80000300800 */
[----:B-1----:R-:W3:Y:S04]  /*40b50*/  LDL.LU R0, [R1+0x9a0] ;  /* 0x0009a00001007983 */ /* 0x002ee80000300800 */
[----:B------:R-:W3:Y:S04]  /*40b60*/  LDL R4, [R1+0x1a38] ;  /* 0x001a380001047983 */ /* 0x000ee80000100800 */
[----:B------:R-:W3:Y:S04]  /*40b70*/  LDL R7, [R1+0x1a34] ;  /* 0x001a340001077983 */ /* 0x000ee80000100800 */
[----:B------:R-:W3:Y:S01]  /*40b80*/  LDL R6, [R1+0x19f4] ;  /* 0x0019f40001067983 */ /* 0x000ee20000100800 */
[----:B------:R-:W-:-:S02]  /*40b90*/  PRMT R203, RZ, 0x7610, R203 ;  /* 0x00007610ffcb7816 */ /* 0x000fc400000000cb */
[----:B------:R-:W-:Y:S01]  /*40ba0*/  PRMT R202, RZ, 0x7610, R202 ;  /* 0x00007610ffca7816 */ /* 0x000fe200000000ca */
[----:B------:R-:W3:Y:S01]  /*40bb0*/  LDL R5, [R1+0x19f8] ;  /* 0x0019f80001057983 */ /* 0x000ee20000100800 */
[----:B------:R-:W-:Y:S02]  /*40bc0*/  PRMT R201, RZ, 0x7610, R201 ;  /* 0x00007610ffc97816 */ /* 0x000fe400000000c9 */
[----:B------:R-:W-:Y:S02]  /*40bd0*/  PRMT R200, RZ, 0x7610, R200 ;  /* 0x00007610ffc87816 */ /* 0x000fe400000000c8 */
[----:B------:R-:W-:Y:S02]  /*40be0*/  PRMT R199, RZ, 0x7610, R199 ;  /* 0x00007610ffc77816 */ /* 0x000fe400000000c7 */
[----:B------:R-:W-:Y:S02]  /*40bf0*/  PRMT R198, RZ, 0x7610, R198 ;  /* 0x00007610ffc67816 */ /* 0x000fe400000000c6 */
[----:B0-----:R-:W-:-:S04]  /*40c00*/  @!P0 LOP3.LUT R3, R3, R2, RZ, 0x3c, !PT ;  /* 0x0000000203038212 */ /* 0x001fc800078e3cff */
[----:B------:R-:W-:-:S04]  /*40c10*/  @!P0 LOP3.LUT R2, R3, R2, RZ, 0x3c, !PT ;  /* 0x0000000203028212 */ /* 0x000fc800078e3cff */
[----:B------:R-:W-:-:S05]  /*40c20*/  @!P0 LOP3.LUT R3, R3, R2, RZ, 0x3c, !PT ;  /* 0x0000000203038212 */ /* 0x000fca00078e3cff */
[----:B------:R0:W3:Y:S02]  /*40c30*/  @!P0 LDG.E.U8 R203, desc[UR6][R2.64] ;  /* 0x0000000602cb8981 */ /* 0x0000e4000c1e1100 */
[----:B0-----:R-:W-:Y:S02]  /*40c40*/  @!P0 IMAD.MOV.U32 R2, RZ, RZ, R41 ;  /* 0x000000ffff028224 */ /* 0x001fe400078e0029 */
[----:B--2---:R-:W-:Y:S01]  /*40c50*/  @!P0 IMAD.MOV.U32 R3, RZ, RZ, R189 ;  /* 0x000000ffff038224 */ /* 0x004fe200078e00bd */
[----:B------:R-:W2:Y:S04]  /*40c60*/  LDL R41, [R1+0x19b8] ;  /* 0x0019b80001297983 */ /* 0x000ea80000100800 */
[----:B------:R0:W2:Y:S04]  /*40c70*/  @!P0 LDG.E.U8 R202, desc[UR6][R2.64] ;  /* 0x0000000602ca8981 */ /* 0x0000a8000c1e1100 */
[----:B------:R-:W2:Y:S01]  /*40c80*/  LDL R189, [R1+0x19b4] ;  /* 0x0019b40001bd7983 */ /* 0x000ea20000100800 */
[----:B0-----:R-:W-:-:S02]  /*40c90*/  @!P0 IMAD.MOV.U32 R2, RZ, RZ, R38 ;  /* 0x000000ffff028224 */ /* 0x001fc400078e0026 */
[----:B------:R-:W-:Y:S01]  /*40ca0*/  @!P0 IMAD.MOV.U32 R3, RZ, RZ, R39 ;  /* 0x000000ffff038224 */ /* 0x000fe200078e0027 */
        /* <DEDUP_REMOVED lines=8> */
[----:B----4-:R-:W-:-:S02]  /*40d30*/  @!P0 IMAD.MOV.U32 R2, RZ, RZ, R9 ;  /* 0x000000ffff028224 */ /* 0x010fc400078e0009 */
[----:B---3--:R-:W-:Y:S01]  /*40d40*/  @!P0 IMAD.MOV.U32 R3, RZ, RZ, R25 ;  /* 0x000000ffff038224 */ /* 0x008fe200078e0019 */
[----:B------:R-:W3:Y:S04]  /*40d50*/  LDL R9, [R1+0x18b4] ;  /* 0x0018b40001097983 */ /* 0x000ee80000100800 */
[----:B------:R0:W4:Y:S04]  /*40d60*/  @!P0 LDG.E.U8 R199, desc[UR6][R2.64] ;  /* 0x0000000602c78981 */ /* 0x000128000c1e1100 */
[----:B------:R-:W3:Y:S01]  /*40d70*/  LDL R25, [R1+0x18f8] ;  /* 0x0018f80001197983 */ /* 0x000ee20000100800 */
[----:B0-----:R-:W-:-:S03]  /*40d80*/  @!P0 IMAD.MOV.U32 R2, RZ, RZ, R4 ;  /* 0x000000ffff028224 */ /* 0x001fc600078e0004 */
[----:B------:R-:W4:Y:S01]  /*40d90*/  LDL R4, [R1+0x1938] ;  /* 0x0019380001047983 */ /* 0x000f220000100800 */
[----:B------:R-:W-:-:S03]  /*40da0*/  @!P0 IMAD.MOV.U32 R3, RZ, RZ, R7 ;  /* 0x000000ffff038224 */ /* 0x000fc600078e0007 */
        /* <DEDUP_REMOVED lines=9> */
[----:B------:R-:W-:-:S02]  /*40e40*/  PRMT R195, RZ, 0x7610, R195 ;  /* 0x00007610ffc37816 */ /* 0x000fc400000000c3 */
[----:B------:R-:W-:Y:S02]  /*40e50*/  PRMT R194, RZ, 0x7610, R194 ;  /* 0x00007610ffc27816 */ /* 0x000fe400000000c2 */
[----:B------:R-:W-:Y:S02]  /*40e60*/  PRMT R193, RZ, 0x7610, R193 ;  /* 0x00007610ffc17816 */ /* 0x000fe400000000c1 */
[----:B------:R-:W-:Y:S01]  /*40e70*/  PRMT R192, RZ, 0x7610, R192 ;  /* 0x00007610ffc07816 */ /* 0x000fe200000000c0 */
[----:B--2---:R-:W-:Y:S02]  /*40e80*/  @!P0 IMAD.MOV.U32 R2, RZ, RZ, R41 ;  /* 0x000000ffff028224 */ /* 0x004fe400078e0029 */
[----:B------:R-:W-:-:S05]  /*40e90*/  @!P0 IMAD.MOV.U32 R3, RZ, RZ, R189 ;  /* 0x000000ffff038224 */ /* 0x000fca00078e00bd */
[----:B------:R0:W2:Y:S02]  /*40ea0*/  @!P0 LDG.E.U8 R196, desc[UR6][R2.64] ;  /* 0x0000000602c48981 */ /* 0x0000a4000c1e1100 */
[----:B0-----:R-:W-:Y:S02]  /*40eb0*/  @!P0 IMAD.MOV.U32 R2, RZ, RZ, R38 ;  /* 0x000000ffff028224 */ /* 0x001fe400078e0026 */
[----:B------:R-:W-:Y:S01]  /*40ec0*/  @!P0 IMAD.MOV.U32 R3, RZ, RZ, R39 ;  /* 0x000000ffff038224 */ /* 0x000fe200078e0027 */
[----:B------:R-:W2:Y:S04]  /*40ed0*/  LDL R38, [R1+0x17b8] ;  /* 0x0017b80001267983 */ /* 0x000ea80000100800 */
[----:B------:R0:W2:Y:S04]  /*40ee0*/  @!P0 LDG.E.U8 R195, desc[UR6][R2.64] ;  /* 0x0000000602c38981 */ /* 0x0000a8000c1e1100 */
[----:B------:R-:W2:Y:S01]  /*40ef0*/  LDL R39, [R1+0x17b4] ;  /* 0x0017b40001277983 */ /* 0x000ea20000100800 */
[----:B0-----:R-:W-:Y:S01]  /*40f00*/  @!P0 IMAD.MOV.U32 R3, RZ, RZ, R36 ;  /* 0x000000ffff038224 */ /* 0x001fe200078e0024 */
[----:B------:R-:W-:-:S02]  /*40f10*/  PRMT R191, RZ, 0x7610, R191 ;  /* 0x00007610ffbf7816 */ /* 0x000fc400000000bf */
[----:B------:R-:W2:Y:S01]  /*40f20*/  LDL R36, [R1+0x16f4] ;  /* 0x0016f40001247983 */ /* 0x000ea20000100800 */
[----:B----4-:R-:W-:-:S03]  /*40f30*/  @!P0 IMAD.MOV.U32 R2, RZ, RZ, R4 ;  /* 0x000000ffff028224 */ /* 0x010fc600078e0004 */
[----:B------:R-:W4:Y:S04]  /*40f40*/  LDL R4, [R1+0x1838] ;  /* 0x0018380001047983 */ /* 0x000f280000100800 */
[----:B------:R3:W2:Y:S02]  /*40f50*/  @!P0 LDG.E.U8 R194, desc[UR6][R2.64] ;  /* 0x0000000602c28981 */ /* 0x0006a4000c1e1100 */
[----:B---3--:R-:W-:Y:S02]  /*40f60*/  @!P0 IMAD.MOV.U32 R2, RZ, RZ, R25 ;  /* 0x000000ffff028224 */ /* 0x008fe400078e0019 */
[----:B------:R-:W-:Y:S01]  /*40f70*/  @!P0 IMAD.MOV.U32 R3, RZ, RZ, R26 ;  /* 0x000000ffff038224 */ /* 0x000fe200078e001a */
[----:B------:R-:W3:Y:S04]  /*40f80*/  LDL R25, [R1+0x1734] ;  /* 0x0017340001197983 */ /* 0x000ee80000100800 */
[----:B------:R0:W3:Y:S01]  /*40f90*/  @!P0 LDG.E.U8 R193, desc[UR6][R2.64] ;  /* 0x0000000602c18981 */ /* 0x0000e2000c1e1100 */
[----:B------:R-:W-:-:S03]  /*40fa0*/  PRMT R190, RZ, 0x7610, R190 ;  /* 0x00007610ffbe7816 */ /* 0x000fc600000000be */
        /* <DEDUP_REMOVED lines=8> */
[----:B------:R-:W-:Y:S01]  /*41030*/  @!P0 IMAD.MOV.U32 R2, RZ, RZ, R5 ;  /* 0x000000ffff028224 */ /* 0x000fe200078e0005 */
[----:B------:R-:W-:-:S02]  /*41040*/  PRMT R188, RZ, 0x7610, R188 ;  /* 0x00007610ffbc7816 */ /* 0x000fc400000000bc */
[----:B------:R-:W3:Y:S04]  /*41050*/  LDL R5, [R1+0x16b4] ;  /* 0x0016b40001057983 */ /* 0x000ee80000100800 */
[----:B------:R0:W3:Y:S02]  /*41060*/  @!P0 LDG.E.U8 R191, desc[UR6][R2.64] ;  /* 0x0000000602bf8981 */ /* 0x0000e4000c1e1100 */
[----:B0-----:R-:W-:Y:S01]  /*41070*/  @!P0 IMAD.MOV.U32 R3, RZ, RZ, R135 ;  /* 0x000000ffff038224 */ /* 0x001fe200078e0087 */
[----:B------:R-:W-:Y:S01]  /*41080*/  PRMT R187, RZ, 0x7610, R187 ;  /* 0x00007610ffbb7816 */ /* 0x000fe200000000bb */
[----:B----4-:R-:W-:Y:S02]  /*41090*/  @!P0 IMAD.MOV.U32 R2, RZ, RZ, R4 ;  /* 0x000000ffff028224 */ /* 0x010fe400078e0004 */
[----:B------:R-:W4:Y:S04]  /*410a0*/  LDL R4, [R1+0x16b8] ;  /* 0x0016b80001047983 */ /* 0x000f280000100800 */
[----:B------:R0:W4:Y:S02]  /*410b0*/  @!P0 LDG.E.U8 R190, desc[UR6][R2.64] ;  /* 0x0000000602be8981 */ /* 0x000124000c1e1100 */
[----:B0-----:R-:W-:-:S02]  /*410c0*/  @!P0 IMAD.MOV.U32 R2, RZ, RZ, R140 ;  /* 0x000000ffff028224 */ /* 0x001fc400078e008c */
[----:B------:R-:W-:-:S05]  /*410d0*/  @!P0 IMAD.MOV.U32 R3, RZ, RZ, R151 ;  /* 0x000000ffff038224 */ /* 0x000fca00078e0097 */
[----:B------:R2:W4:Y:S02]  /*410e0*/  @!P0 LDG.E.U8 R188, desc[UR6][R2.64] ;  /* 0x0000000602bc8981 */ /* 0x000524000c1e1100 */
[----:B--2---:R-:W-:Y:S02]  /*410f0*/  @!P0 IMAD.MOV.U32 R2, RZ, RZ, R38 ;  /* 0x000000ffff028224 */ /* 0x004fe400078e0026 */
[----:B------:R-:W-:Y:S01]  /*41100*/  @!P0 IMAD.MOV.U32 R3, RZ, RZ, R39 ;  /* 0x000000ffff038224 */ /* 0x000fe200078e0027 */
[----:B------:R-:W-:Y:S01]  /*41110*/  PRMT R186, RZ, 0x7610, R186 ;  /* 0x00007610ffba7816 */ /* 0x000fe200000000ba */
[----:B------:R-:W2:Y:S04]  /*41120*/  LDL R39, [R1+0x15f4] ;  /* 0x0015f40001277983 */ /* 0x000ea80000100800 */
[----:B------:R3:W2:Y:S01]  /*41130*/  @!P0 LDG.E.U8 R187, desc[UR6][R2.64] ;  /* 0x0000000602bb8981 */ /* 0x0006a2000c1e1100 */
[----:B------:R-:W-:-:S02]  /*41140*/  PRMT R185, RZ, 0x7610, R185 ;  /* 0x00007610ffb97816 */ /* 0x000fc400000000b9 */
[----:B------:R-:W-:Y:S01]  /*41150*/  PRMT R184, RZ, 0x7610, R184 ;  /* 0x00007610ffb87816 */ /* 0x000fe200000000b8 */
[----:B------:R-:W2:Y:S01]  /*41160*/  LDL R38, [R1+0x15f8] ;  /* 0x0015f80001267983 */ /* 0x000ea20000100800 */
[----:B---3--:R-:W-:-:S03]  /*41170*/  @!P0 IMAD.MOV.U32 R3, RZ, RZ, R7 ;  /* 0x000000ffff038224 */ /* 0x008fc600078e0007 */
[----:B------:R-:W3:Y:S01]  /*41180*/  LDL R7, [R1+0x1674] ;  /* 0x0016740001077983 */ /* 0x000ee20000100800 */
[----:B------:R-:W-:-:S03]  /*41190*/  @!P0 IMAD.MOV.U32 R2, RZ, RZ, R6 ;  /* 0x000000ffff028224 */ /* 0x000fc600078e0006 */
        /* <DEDUP_REMOVED lines=8> */
[----:B------:R-:W-:Y:S01]  /*41220*/  @!P0 IMAD.MOV.U32 R3, RZ, RZ, R36 ;  /* 0x000000ffff038224 */ /* 0x000fe200078e0024 */
[----:B------:R-:W-:Y:S01]  /*41230*/  PRMT R183, RZ, 0x7610, R183 ;  /* 0x00007610ffb77816 */ /* 0x000fe200000000b7 */
[----:B------:R-:W2:Y:S04]  /*41240*/  LDL R36, [R1+0x1534] ;  /* 0x0015340001247983 */ /* 0x000ea80000100800 */
[----:B------:R0:W2:Y:S01]  /*41250*/  @!P0 LDG.E.U8 R184, desc[UR6][R2.64] ;  /* 0x0000000602b88981 */ /* 0x0000a2000c1e1100 */
[----:B------:R-:W-:-:S03]  /*41260*/  PRMT R182, RZ, 0x7610, R182 ;  /* 0x00007610ffb67816 */ /* 0x000fc600000000b6 */
[----:B------:R-:W2:Y:S01]  /*41270*/  LDL R26, [R1+0x1538] ;  /* 0x00153800011a7983 */ /* 0x000ea20000100800 */
[----:B0-----:R-:W-:-:S03]  /*41280*/  @!P0 IMAD.MOV.U32 R3, RZ, RZ, R5 ;  /* 0x000000ffff038224 */ /* 0x001fc600078e0005 */
[----:B------:R-:W2:Y:S01]  /*41290*/  LDL R5, [R1+0x15b4] ;  /* 0x0015b40001057983 */ /* 0x000ea20000100800 */
[----:B----4-:R-:W-:-:S03]  /*412a0*/  @!P0 IMAD.MOV.U32 R2, RZ, RZ, R4 ;  /* 0x000000ffff028224 */ /* 0x010fc600078e0004 */
[----:B------:R-:W4:Y:S04]  /*412b0*/  LDL R4, [R1+0x15b8] ;  /* 0x0015b80001047983 */ /* 0x000f280000100800 */
[----:B------:R3:W4:Y:S02]  /*412c0*/  @!P0 LDG.E.U8 R183, desc[UR6][R2.64] ;  /* 0x0000000602b78981 */ /* 0x000724000c1e1100 */
[----:B---3--:R-:W-:Y:S02]  /*412d0*/  @!P0 IMAD.MOV.U32 R3, RZ, RZ, R7 ;  /* 0x000000ffff038224 */ /* 0x008fe400078e0007 */
[----:B------:R-:W3:Y:S01]  /*412e0*/  LDL R7, [R1+0x1574] ;  /* 0x0015740001077983 */ /* 0x000ee20000100800 */
[----:B--2---:R-:W-:-:S03]  /*412f0*/  @!P0 IMAD.MOV.U32 R2, RZ, RZ, R6 ;  /* 0x000000ffff028224 */ /* 0x004fc600078e0006 */
[----:B------:R-:W2:Y:S01]  /*41300*/  LDL R6, [R1+0x1578] ;  /* 0x0015780001067983 */ /* 0x000ea20000100800 */
[----:B------:R-:W-:-:S03]  /*41310*/  PRMT R181, RZ, 0x7610, R181 ;  /* 0x00007610ffb57816 */ /* 0x000fc600000000b5 */
[----:B------:R0:W2:Y:S01]  /*41320*/  @!P0 LDG.E.U8 R182, desc[UR6][R2.64] ;  /* 0x0000000602b68981 */ /* 0x0000a2000c1e1100 */
[----:B------:R-:W-:Y:S01]  /*41330*/  PRMT R180, RZ, 0x7610, R180 ;  /* 0x00007610ffb47816 */ /* 0x000fe200000000b4 */
[----:B0-----:R-:W-:Y:S02]  /*41340*/  @!P0 IMAD.MOV.U32 R2, RZ, RZ, R9 ;  /* 0x000000ffff028224 */ /* 0x001fe400078e0009 */
[----:B------:R-:W2:Y:S01]  /*41350*/  LDL R9, [R1+0x14f8] ;  /* 0x0014f80001097983 */ /* 0x000ea20000100800 */
[----:B------:R-:W-:-:S03]  /*41360*/  @!P0 IMAD.MOV.U32 R3, RZ, RZ, R25 ;  /* 0x000000ffff038224 */ /* 0x000fc600078e0019 */
[----:B------:R-:W2:Y:S04]  /*41370*/  LDL R25, [R1+0x14f4] ;  /* 0x0014f40001197983 */ /* 0x000ea80000100800 */
[----:B------:R0:W2:Y:S02]  /*41380*/  @!P0 LDG.E.U8 R181, desc[UR6][R2.64] ;  /* 0x0000000602b58981 */ /* 0x0000a4000c1e1100 */
[----:B0-----:R-:W-:Y:S02]  /*41390*/  @!P0 IMAD.MOV.U32 R2, RZ, RZ, R38 ;  /* 0x000000ffff028224 */ /* 0x001fe400078e0026 */
[----:B------:R-:W-:Y:S01]  /*413a0*/  @!P0 IMAD.MOV.U32 R3, RZ, RZ, R39 ;  /* 0x000000ffff038224 */ /* 0x000fe200078e0027 */
[----:B------:R-:W-:Y:S01]  /*413b0*/  PRMT R179, RZ, 0x7610, R179 ;  /* 0x00007610ffb37816 */ /* 0x000fe200000000b3 */
[----:B------:R-:W2:Y:S04]  /*413c0*/  LDL R39, [R1+0x1434] ;  /* 0x0014340001277983 */ /* 0x000ea80000100800 */
[----:B------:R0:W2:Y:S01]  /*413d0*/  @!P0 LDG.E.U8 R180, desc[UR6][R2.64] ;  /* 0x0000000602b48981 */ /* 0x0000a2000c1e1100 */
[----:B------:R-:W-:-:S02]  /*413e0*/  PRMT R178, RZ, 0x7610, R178 ;  /* 0x00007610ffb27816 */ /* 0x000fc400000000b2 */
[----:B------:R-:W-:Y:S01]  /*413f0*/  PRMT R177, RZ, 0x7610, R177 ;  /* 0x00007610ffb17816 */ /* 0x000fe200000000b1 */
        /* <DEDUP_REMOVED lines=18> */
[----:B0-----:R-:W-:Y:S02]  /*41520*/  @!P0 IMAD.MOV.U32 R2, RZ, RZ, R9 ;  /* 0x000000ffff028224 */ /* 0x001fe400078e0009 */
[----:B------:R-:W-:Y:S01]  /*41530*/  @!P0 IMAD.MOV.U32 R3, RZ, RZ, R25 ;  /* 0x000000ffff038224 */ /* 0x000fe200078e0019 */
[----:B------:R-:W2:Y:S04]  /*41540*/  LDL R9, [R1+0x13f8] ;  /* 0x0013f80001097983 */ /* 0x000ea80000100800 */
[----:B------:R-:W2:Y:S04]  /*41550*/  LDL R25, [R1+0x13f4] ;  /* 0x0013f40001197983 */ /* 0x000ea80000100800 */
[----:B------:R0:W2:Y:S02]  /*41560*/  @!P0 LDG.E.U8 R176, desc[UR6][R2.64] ;  /* 0x0000000602b08981 */ /* 0x0000a4000c1e1100 */
[----:B0-----:R-:W-:-:S02]  /*41570*/  @!P0 IMAD.MOV.U32 R3, RZ, RZ, R5 ;  /* 0x000000ffff038224 */ /* 0x001fc400078e0005 */
        /* <DEDUP_REMOVED lines=8> */
[----:B------:R-:W-:Y:S02]  /*41600*/  PRMT R174, RZ, 0x7610, R174 ;  /* 0x00007610ffae7816 */ /* 0x000fe400000000ae */
[----:B------:R-:W-:-:S04]  /*41610*/  PRMT R173, RZ, 0x7610, R173 ;  /* 0x00007610ffad7816 */ /* 0x000fc800000000ad */
        /* <DEDUP_REMOVED lines=19> */
[----:B0-----:R-:W-:Y:S02]  /*41750*/  @!P0 IMAD.MOV.U32 R2, RZ, RZ, R26 ;  /* 0x000000ffff028224 */ /* 0x001fe400078e001a */
[----:B------:R-:W-:Y:S01]  /*41760*/  @!P0 IMAD.MOV.U32 R3, RZ, RZ, R36 ;  /* 0x000000ffff038224 */ /* 0x000fe200078e0024 */
[----:B------:R-:W-:Y:S01]  /*41770*/  PRMT R169, RZ, 0x7610, R169 ;  /* 0x00007610ffa97816 */ /* 0x000fe200000000a9 */
[----:B------:R-:W4:Y:S04]  /*41780*/  LDL R36, [R1+0x11b4] ;  /* 0x0011b40001247983 */ /* 0x000f280000100800 */
[----:B------:R3:W4:Y:S01]  /*41790*/  @!P0 LDG.E.U8 R170, desc[UR6][R2.64] ;  /* 0x0000000602aa8981 */ /* 0x000722000c1e1100 */
[----:B------:R-:W-:-:S03]  /*417a0*/  PRMT R168, RZ, 0x7610, R168 ;  /* 0x00007610ffa87816 */ /* 0x000fc600000000a8 */
[----:B------:R-:W4:Y:S01]  /*417b0*/  LDL R26, [R1+0x11b8] ;  /* 0x0011b800011a7983 */ /* 0x000f220000100800 */
[----:B---3--:R-:W-:-:S03]  /*417c0*/  @!P0 IMAD.MOV.U32 R3, RZ, RZ, R7 ;  /* 0x000000ffff038224 */ /* 0x008fc600078e0007 */
[----:B------:R-:W3:Y:S01]  /*417d0*/  LDL R7, [R1+0x1234] ;  /* 0x0012340001077983 */ /* 0x000ee20000100800 */
[----:B--2---:R-:W-:-:S03]  /*417e0*/  @!P0 IMAD.MOV.U32 R2, RZ, RZ, R6 ;  /* 0x000000ffff028224 */ /* 0x004fc600078e0006 */
[----:B------:R-:W2:Y:S04]  /*417f0*/  LDL R6, [R1+0x1238] ;  /* 0x0012380001067983 */ /* 0x000ea80000100800 */
[----:B------:R0:W2:Y:S01]  /*41800*/  @!P0 LDG.E.U8 R169, desc[UR6][R2.64] ;  /* 0x0000000602a98981 */ /* 0x0000a2000c1e1100 */
[----:B------:R-:W-:Y:S02]  /*41810*/  PRMT R167, RZ, 0x7610, R167 ;  /* 0x00007610ffa77816 */ /* 0x000fe400000000a7 */
[----:B------:R-:W-:Y:S01]  /*41820*/  PRMT R166, RZ, 0x7610, R166 ;  /* 0x00007610ffa67816 */ /* 0x000fe200000000a6 */
[----:B0-----:R-:W-:Y:S02]  /*41830*/  @!P0 IMAD.MOV.U32 R2, RZ, RZ, R9 ;  /* 0x000000ffff028224 */ /* 0x001fe400078e0009 */
[----:B------:R-:W2:Y:S01]  /*41840*/  LDL R9, [R1+0x11f8] ;  /* 0x0011f80001097983 */ /* 0x000ea20000100800 */
[----:B------:R-:W-:-:S03]  /*41850*/  @!P0 IMAD.MOV.U32 R3, RZ, RZ, R25 ;  /* 0x000000ffff038224 */ /* 0x000fc600078e0019 */
[----:B------:R-:W2:Y:S04]  /*41860*/  LDL R25, [R1+0x11f4] ;  /* 0x0011f40001197983 */ /* 0x000ea80000100800 */
[----:B------:R0:W2:Y:S02]  /*41870*/  @!P0 LDG.E.U8 R168, desc[UR6][R2.64] ;  /* 0x0000000602a88981 */ /* 0x0000a4000c1e1100 */
[----:B0-----:R-:W-:Y:S02]  /*41880*/  @!P0 IMAD.MOV.U32 R3, RZ, RZ, R5 ;  /* 0x000000ffff038224 */ /* 0x001fe400078e0005 */
        /* <DEDUP_REMOVED lines=9> */
[----:B------:R-:W-:-:S02]  /*41920*/  PRMT R164, RZ, 0x7610, R164 ;  /* 0x00007610ffa47816 */ /* 0x000fc400000000a4 */
[----:B------:R-:W-:Y:S01]  /*41930*/  PRMT R163, RZ, 0x7610, R163 ;  /* 0x00007610ffa37816 */ /* 0x000fe200000000a3 */
[----:B------:R-:W4:Y:S01]  /*41940*/  LDL R38, [R1+0xca0] ;  /* 0x000ca00001267983 */ /* 0x000f220000100800 */
[----:B---3--:R-:W-:-:S03]  /*41950*/  @!P0 IMAD.MOV.U32 R3, RZ, RZ, R7 ;  /* 0x000000ffff038224 */ /* 0x008fc600078e0007 */
[----:B------:R-:W3:Y:S01]  /*41960*/  LDL R7, [R1+0x1134] ;  /* 0x0011340001077983 */ /* 0x000ee20000100800 */
[----:B--2---:R-:W-:-:S03]  /*41970*/  @!P0 IMAD.MOV.U32 R2, RZ, RZ, R6 ;  /* 0x000000ffff028224 */ /* 0x004fc600078e0006 */
[----:B------:R-:W2:Y:S04]  /*41980*/  LDL R6, [R1+0x1138] ;  /* 0x0011380001067983 */ /* 0x000ea80000100800 */
        /* <DEDUP_REMOVED lines=11> */
[----:B------:R0:W2:Y:S04]  /*41a40*/  @!P0 LDG.E.U8 R163, desc[UR6][R2.64] ;  /* 0x0000000602a38981 */ /* 0x0000a8000c1e1100 */
        /* <DEDUP_REMOVED lines=59> */
[----:B------:R0:W2:Y:S01]  /*41e00*/  @!P0 LDG.E.U8 R153, desc[UR6][R2.64] ;  /* 0x0000000602998981 */ /* 0x0000a2000c1e1100 */
[----:B------:R-:W-:Y:S01]  /*41e10*/  PRMT R23, RZ, 0x7610, R23 ;  /* 0x00007610ff177816 */ /* 0x000fe20000000017 */
[----:B0-----:R-:W-:Y:S01]  /*41e20*/  @!P0 IMAD.MOV.U32 R3, RZ, RZ, R39 ;  /* 0x000000ffff038224 */ /* 0x001fe200078e0027 */
[----:B------:R-:W-:Y:S02]  /*41e30*/  PRMT R22, RZ, 0x7610, R22 ;  /* 0x00007610ff167816 */ /* 0x000fe40000000016 */
[----:B------:R-:W-:Y:S01]  /*41e40*/  PRMT R21, RZ, 0x7610, R21 ;  /* 0x00007610ff157816 */ /* 0x000fe20000000015 */
[----:B------:R-:W-:Y:S02]  /*41e50*/  @!P0 IMAD.MOV.U32 R2, RZ, RZ, R25 ;  /* 0x000000ffff028224 */ /* 0x000fe400078e0019 */
[----:B------:R-:W2:Y:S04]  /*41e60*/  LDL.LU R25, [R1+0x99c] ;  /* 0x00099c0001197983 */ /* 0x000ea80000300800 */
[----:B------:R0:W2:Y:S04]  /*41e70*/  @!P0 LDG.E.U8 R152, desc[UR6][R2.64] ;  /* 0x0000000602988981 */ /* 0x0000a8000c1e1100 */
[----:B------:R-:W2:Y:S04]  /*41e80*/  LDL R41, [R1+0x1cec] ;  /* 0x001cec0001297983 */ /* 0x000ea80000100800 */
[----:B------:R-:W2:Y:S01]  /*41e90*/  LDL R39, [R1+0x1cac] ;  /* 0x001cac0001277983 */ /* 0x000ea20000100800 */
[----:B0-----:R-:W-:-:S02]  /*41ea0*/  @!P0 IMAD.MOV.U32 R2, RZ, RZ, R36 ;  /* 0x000000ffff028224 */ /* 0x001fc400078e0024 */
[----:B------:R-:W-:-:S05]  /*41eb0*/  @!P0 IMAD.MOV.U32 R3, RZ, RZ, R38 ;  /* 0x000000ffff038224 */ /* 0x000fca00078e0026 */
[----:B------:R0:W2:Y:S02]  /*41ec0*/  @!P0 LDG.E.U8 R23, desc[UR6][R2.64] ;  /* 0x0000000602178981 */ /* 0x0000a4000c1e1100 */
[----:B0-----:R-:W-:Y:S02]  /*41ed0*/  @!P0 IMAD.MOV.U32 R3, RZ, RZ, R5 ;  /* 0x000000ffff038224 */ /* 0x001fe400078e0005 */
[----:B------:R-:W2:Y:S01]  /*41ee0*/  LDL R5, [R1+0x111c] ;  /* 0x00111c0001057983 */ /* 0x000ea20000100800 */
[----:B----4-:R-:W-:-:S03]  /*41ef0*/  @!P0 IMAD.MOV.U32 R2, RZ, RZ, R4 ;  /* 0x000000ffff028224 */ /* 0x010fc600078e0004 */
[----:B------:R-:W4:Y:S04]  /*41f00*/  LDL R4, [R1+0x1d20] ;  /* 0x001d200001047983 */ /* 0x000f280000100800 */
[----:B------:R0:W4:Y:S02]  /*41f10*/  @!P0 LDG.E.U8 R22, desc[UR6][R2.64] ;  /* 0x0000000602168981 */ /* 0x000124000c1e1100 */
[----:B0-----:R-:W-:Y:S02]  /*41f20*/  @!P0 IMAD.MOV.U32 R2, RZ, RZ, R9 ;  /* 0x000000ffff028224 */ /* 0x001fe400078e0009 */
[----:B------:R-:W-:Y:S02]  /*41f30*/  @!P0 IMAD.MOV.U32 R3, RZ, RZ, R26 ;  /* 0x000000ffff038224 */ /* 0x000fe400078e001a */
[----:B------:R-:W4:Y:S04]  /*41f40*/  LDL R26, [R1+0x1cb0] ;  /* 0x001cb000011a7983 */ /* 0x000f280000100800 */
[----:B------:R3:W4:Y:S02]  /*41f50*/  @!P0 LDG.E.U8 R21, desc[UR6][R2.64] ;  /* 0x0000000602158981 */ /* 0x000724000c1e1100 */
[----:B---3--:R-:W-:-:S02]  /*41f60*/  @!P0 IMAD.MOV.U32 R3, RZ, RZ, R7 ;  /* 0x000000ffff038224 */ /* 0x008fc400078e0007 */
[----:B------:R-:W3:Y:S01]  /*41f70*/  LDL R7, [R1+0x1cf0] ;  /* 0x001cf00001077983 */ /* 0x000ee20000100800 */
[----:B--2---:R-:W-:-:S03]  /*41f80*/  @!P0 IMAD.MOV.U32 R2, RZ, RZ, R6 ;  /* 0x000000ffff028224 */ /* 0x004fc600078e0006 */
[----:B------:R-:W2:Y:S04]  /*41f90*/  LDL.LU R189, [R1+0x960] ;  /* 0x0009600001bd7983 */ /* 0x000ea80000300800 */
[----:B------:R0:W-:Y:S04]  /*41fa0*/  STL [R1+0x1d5c], R0 ;  /* 0x001d5c0001007387 */ /* 0x0001e80000100800 */
[----:B------:R-:W2:Y:S04]  /*41fb0*/  LDL R36, [R1+0x1c6c] ;  /* 0x001c6c0001247983 */ /* 0x000ea80000100800 */
[----:B------:R-:W2:Y:S01]  /*41fc0*/  LDL R6, [R1+0x1c70] ;  /* 0x001c700001067983 */ /* 0x000ea20000100800 */
[----:B------:R-:W-:-:S02]  /*41fd0*/  PRMT R20, RZ, 0x7610, R20 ;  /* 0x00007610ff147816 */ /* 0x000fc40000000014 */
[----:B------:R-:W-:-:S04]  /*41fe0*/  PRMT R19, RZ, 0x7610, R19 ;  /* 0x00007610ff137816 */ /* 0x000fc80000000013 */
[----:B------:R1:W2:Y:S01]  /*41ff0*/  @!P0 LDG.E.U8 R20, desc[UR6][R2.64] ;  /* 0x0000000602148981 */ /* 0x0002a2000c1e1100 */
[----:B------:R-:W-:Y:S01]  /*42000*/  PRMT R18, RZ, 0x7610, R18 ;  /* 0x00007610ff127816 */ /* 0x000fe20000000012 */
[----:B-1----:R-:W-:Y:S02]  /*42010*/  @!P0 IMAD.MOV.U32 R2, RZ, RZ, R0 ;  /* 0x000000ffff028224 */ /* 0x002fe400078e0000 */
[----:B------:R-:W-:-:S05]  /*42020*/  @!P0 IMAD.MOV.U32 R3, RZ, RZ, R25 ;  /* 0x000000ffff038224 */ /* 0x000fca00078e0019 */
[----:B------:R1:W2:Y:S01]  /*42030*/  @!P0 LDG.E.U8 R19, desc[UR6][R2.64] ;  /* 0x0000000602138981 */ /* 0x0002a2000c1e1100 */
[----:B------:R-:W-:Y:S02]  /*42040*/  PRMT R17, RZ, 0x7610, R17 ;  /* 0x00007610ff117816 */ /* 0x000fe40000000011 */
[----:B------:R-:W-:Y:S02]  /*42050*/  PRMT R16, RZ, 0x7610, R16 ;  /* 0x00007610ff107816 */ /* 0x000fe40000000010 */
[----:B------:R-:W-:Y:S01]  /*42060*/  PRMT R15, RZ, 0x7610, R15 ;  /* 0x00007610ff0f7816 */ /* 0x000fe2000000000f */
[----:B-1----:R-:W-:Y:S02]  /*42070*/  @!P0 IMAD.MOV.U32 R3, RZ, RZ, R5 ;  /* 0x000000ffff038224 */ /* 0x002fe400078e0005 */
[----:B------:R-:W2:Y:S01]  /*42080*/  LDL.LU R5, [R1+0x860] ;  /* 0x0008600001057983 */ /* 0x000ea20000300800 */
[----:B----4-:R-:W-:-:S03]  /*42090*/  @!P0 IMAD.MOV.U32 R2, RZ, RZ, R4 ;  /* 0x000000ffff028224 */ /* 0x010fc600078e0004 */
[----:B------:R-:W4:Y:S04]  /*420a0*/  LDL.LU R4, [R1+0x864] ;  /* 0x0008640001047983 */ /* 0x000f280000300800 */
[----:B------:R1:W4:Y:S04]  /*420b0*/  @!P0 LDG.E.U8 R18, desc[UR6][R2.64] ;  /* 0x0000000602128981 */ /* 0x000328000c1e1100 */
[----:B------:R-:W4:Y:S04]  /*420c0*/  LDL.LU R9, [R1+0x854] ;  /* 0x0008540001097983 */ /* 0x000f280000300800 */
[----:B------:R-:W4:Y:S01]  /*420d0*/  LDL.LU R38, [R1+0x858] ;  /* 0x0008580001267983 */ /* 0x000f220000300800 */
[----:B-1----:R-:W-:-:S03]  /*420e0*/  @!P0 IMAD.MOV.U32 R3, RZ, RZ, R41 ;  /* 0x000000ffff038224 */ /* 0x002fc600078e0029 */
[----:B0-----:R-:W4:Y:S01]  /*420f0*/  LDL R0, [R1+0x1bb0] ;  /* 0x001bb00001007983 */ /* 0x001f220000100800 */
[----:B---3--:R-:W-:-:S03]  /*42100*/  @!P0 IMAD.MOV.U32 R2, RZ, RZ, R7 ;  /* 0x000000ffff028224 */ /* 0x008fc600078e0007 */
[----:B------:R-:W3:Y:S04]  /*42110*/  LDL R7, [R1+0x1c30] ;  /* 0x001c300001077983 */ /* 0x000ee80000100800 */
[----:B------:R0:W4:Y:S04]  /*42120*/  @!P0 LDG.E.U8 R17, desc[UR6][R2.64] ;  /* 0x0000000602118981 */ /* 0x000128000c1e1100 */
[----:B------:R-:W4:Y:S01]  /*42130*/  LDL.LU R41, [R1+0x850] ;  /* 0x0008500001297983 */ /* 0x000f220000300800 */
[----:B0-----:R-:W-:Y:S02]  /*42140*/  @!P0 IMAD.MOV.U32 R2, RZ, RZ, R26 ;  /* 0x000000ffff028224 */ /* 0x001fe400078e001a */
[----:B------:R-:W-:Y:S01]  /*42150*/  @!P0 IMAD.MOV.U32 R3, RZ, RZ, R39 ;  /* 0x000000ffff038224 */ /* 0x000fe200078e0027 */
[----:B------:R-:W4:Y:S04]  /*42160*/  LDL.LU R26, [R1+0x840] ;  /* 0x00084000011a7983 */ /* 0x000f280000300800 */
[----:B------:R2:W4:Y:S04]  /*42170*/  @!P0 LDG.E.U8 R16, desc[UR6][R2.64] ;  /* 0x0000000602108981 */ /* 0x000528000c1e1100 */
[----:B------:R-:W4:Y:S01]  /*42180*/  LDL.LU R39, [R1+0x848] ;  /* 0x0008480001277983 */ /* 0x000f220000300800 */
[----:B--2---:R-:W-:-:S02]  /*42190*/  @!P0 IMAD.MOV.U32 R2, RZ, RZ, R6 ;  /* 0x000000ffff028224 */ /* 0x004fc400078e0006 */
[----:B------:R-:W-:Y:S01]  /*421a0*/  @!P0 IMAD.MOV.U32 R3, RZ, RZ, R36 ;  /* 0x000000ffff038224 */ /* 0x000fe200078e0024 */
[----:B------:R-:W2:Y:S04]  /*421b0*/  LDL.LU R6, [R1+0x838] ;  /* 0x0008380001067983 */ /* 0x000ea80000300800 */
[----:B------:R-:W2:Y:S04]  /*421c0*/  LDL.LU R36, [R1+0x83c] ;  /* 0x00083c0001247983 */ /* 0x000ea80000300800 */
[----:B------:R0:W2:Y:S04]  /*421d0*/  @!P0 LDG.E.U8 R15, desc[UR6][R2.64] ;  /* 0x00000006020f8981 */ /* 0x0000a8000c1e1100 */
[----:B------:R-:W3:Y:S01]  /*421e0*/  LDL R3, [R1+0x95c] ;  /* 0x00095c0001037983 */ /* 0x000ee20000100800 */
[----:B------:R-:W-:Y:S01]  /*421f0*/  PRMT R14, RZ, 0x7610, R14 ;  /* 0x00007610ff0e7816 */ /* 0x000fe2000000000e */
[----:B0-----:R-:W-:Y:S01]  /*42200*/  @!P0 IMAD.MOV.U32 R2, RZ, RZ, R189 ;  /* 0x000000ffff028224 */ /* 0x001fe200078e00bd */
[----:B------:R-:W-:-:S04]  /*42210*/  PRMT R13, RZ, 0x7610, R13 ;  /* 0x00007610ff0d7816 */ /* 0x000fc8000000000d */
[----:B---3--:R0:W3:Y:S04]  /*42220*/  @!P0 LDG.E.U8 R14, desc[UR6][R2.64] ;  /* 0x00000006020e8981 */ /* 0x0080e8000c1e1100 */
[----:B------:R-:W4:Y:S01]  /*42230*/  LDL R3, [R1+0x1c2c] ;  /* 0x001c2c0001037983 */ /* 0x000f220000100800 */
[----:B0-----:R-:W-:-:S03]  /*42240*/  @!P0 IMAD.MOV.U32 R2, RZ, RZ, R7 ;  /* 0x000000ffff028224 */ /* 0x001fc600078e0007 */
[----:B------:R-:W3:Y:S04]  /*42250*/  LDL.LU R7, [R1+0x818] ;  /* 0x0008180001077983 */ /* 0x000ee80000300800 */
[----:B----4-:R0:W4:Y:S04]  /*42260*/  @!P0 LDG.E.U8 R13, desc[UR6][R2.64] ;  /* 0x00000006020d8981 */ /* 0x010128000c1e1100 */
[----:B------:R-:W0:Y:S04]  /*42270*/  LDL R2, [R1+0x1bec] ;  /* 0x001bec0001027983 */ /* 0x000e280000100800 */
[----:B------:R-:W0:Y:S01]  /*42280*/  LDL R3, [R1+0x1bf0] ;  /* 0x001bf00001037983 */ /* 0x000e220000100800 */
[----:B------:R-:W-:-:S02]  /*42290*/  PRMT R12, RZ, 0x7610, R12 ;  /* 0x00007610ff0c7816 */ /* 0x000fc4000000000c */
[----:B0-----:R-:W-:-:S04]  /*422a0*/  @!P0 LOP3.LUT R3, R3, R2, RZ, 0x3c, !PT ;  /* 0x0000000203038212 */ /* 0x001fc800078e3cff */
[----:B------:R-:W-:-:S04]  /*422b0*/  @!P0 LOP3.LUT R2, R3, R2, RZ, 0x3c, !PT ;  /* 0x0000000203028212 */ /* 0x000fc800078e3cff */
[----:B------:R-:W-:-:S05]  /*422c0*/  @!P0 LOP3.LUT R3, R3, R2, RZ, 0x3c, !PT ;  /* 0x0000000203038212 */ /* 0x000fca00078e3cff */
[----:B------:R0:W4:Y:S04]  /*422d0*/  @!P0 LDG.E.U8 R12, desc[UR6][R2.64] ;  /* 0x00000006020c8981 */ /* 0x000128000c1e1100 */
[----:B------:R-:W2:Y:S01]  /*422e0*/  LDL R3, [R1+0x1bac] ;  /* 0x001bac0001037983 */ /* 0x000ea20000100800 */
[----:B------:R-:W-:Y:S01]  /*422f0*/  PRMT R11, RZ, 0x7610, R11 ;  /* 0x00007610ff0b7816 */ /* 0x000fe2000000000b */
[----:B0-----:R-:W-:Y:S01]  /*42300*/  @!P0 IMAD.MOV.U32 R2, RZ, RZ, R0 ;  /* 0x000000ffff028224 */ /* 0x001fe200078e0000 */
[----:B------:R-:W-:Y:S01]  /*42310*/  LOP3.LUT R5, R5, 0xffff, RZ, 0xc0, !PT ;  /* 0x0000ffff05057812 */ /* 0x000fe200078ec0ff */
[----:B------:R-:W4:Y:S01]  /*42320*/  LDL.LU R0, [R1+0x810] ;  /* 0x0008100001007983 */ /* 0x000f220000300800 */
[----:B------:R-:W-:-:S03]  /*42330*/  LOP3.LUT R4, R4, 0xffff, RZ, 0xc0, !PT ;  /* 0x0000ffff04047812 */ /* 0x000fc600078ec0ff */
[----:B--2---:R0:W2:Y:S02]  /*42340*/  @!P0 LDG.E.U8 R11, desc[UR6][R2.64] ;  /* 0x00000006020b8981 */ /* 0x0040a4000c1e1100 */
[----:B0-----:R-:W-:Y:S02]  /*42350*/  LOP3.LUT R2, R38, 0xffff, RZ, 0xc0, !PT ;  /* 0x0000ffff26027812 */ /* 0x001fe400078ec0ff */
[----:B------:R-:W-:Y:S02]  /*42360*/  PRMT R38, R5, 0x3340, R4 ;  /* 0x0000334005267816 */ /* 0x000fe40000000004 */
[----:B------:R-:W3:Y:S04]  /*42370*/  LDL.LU R5, [R1+0x85c] ;  /* 0x00085c0001057983 */ /* 0x000ee80000300800 */
[----:B------:R-:W4:Y:S01]  /*42380*/  LDL.LU R4, [R1+0x84c] ;  /* 0x00084c0001047983 */ /* 0x000f220000300800 */
[----:B------:R-:W-:-:S04]  /*42390*/  LOP3.LUT R3, R9, 0xffff, RZ, 0xc0, !PT ;  /* 0x0000ffff09037812 */ /* 0x000fc800078ec0ff */
[----:B------:R-:W-:Y:S02]  /*423a0*/  PRMT R9, R3, 0x3340, R2 ;  /* 0x0000334003097816 */ /* 0x000fe40000000002 */
[----:B------:R-:W-:Y:S02]  /*423b0*/  LOP3.LUT R2, R26, 0xffff, RZ, 0xc0, !PT ;  /* 0x0000ffff1a027812 */ /* 0x000fe400078ec0ff */
[----:B---3--:R-:W-:Y:S02]  /*423c0*/  LOP3.LUT R5, R5, 0xffff, RZ, 0xc0, !PT ;  /* 0x0000ffff05057812 */ /* 0x008fe400078ec0ff */
[----:B----4-:R-:W-:-:S04]  /*423d0*/  LOP3.LUT R4, R4, 0xffff, RZ, 0xc0, !PT ;  /* 0x0000ffff04047812 */ /* 0x010fc800078ec0ff */
[----:B------:R-:W-:Y:S02]  /*423e0*/  PRMT R26, R5, 0x3340, R4 ;  /* 0x00003340051a7816 */ /* 0x000fe40000000004 */
[----:B------:R-:W3:Y:S01]  /*423f0*/  LDL.LU R4, [R1+0x844] ;  /* 0x0008440001047983 */ /* 0x000ee20000300800 */
[----:B------:R-:W-:-:S04]  /*42400*/  LOP3.LUT R3, R41, 0xffff, RZ, 0xc0, !PT ;  /* 0x0000ffff29037812 */ /* 0x000fc800078ec0ff */
[----:B------:R-:W-:Y:S02]  /*42410*/  PRMT R41, R3, 0x3340, R2 ;  /* 0x0000334003297816 */ /* 0x000fe40000000002 */
[----:B------:R-:W-:Y:S02]  /*42420*/  LOP3.LUT R2, R36, 0xffff, RZ, 0xc0, !PT ;  /* 0x0000ffff24027812 */ /* 0x000fe400078ec0ff */
[----:B------:R-:W-:-:S04]  /*42430*/  LOP3.LUT R3, R6, 0xffff, RZ, 0xc0, !PT ;  /* 0x0000ffff06037812 */ /* 0x000fc800078ec0ff */
[----:B------:R-:W-:Y:S02]  /*42440*/  PRMT R6, R3, 0x3340, R2 ;  /* 0x0000334003067816 */ /* 0x000fe40000000002 */
[----:B---3--:R-:W-:Y:S02]  /*42450*/  LOP3.LUT R5, R4, 0xffff, RZ, 0xc0, !PT ;  /* 0x0000ffff04057812 */ /* 0x008fe400078ec0ff */
[----:B------:R-:W-:Y:S02]  /*42460*/  LOP3.LUT R4, R39, 0xffff, RZ, 0xc0, !PT ;  /* 0x0000ffff27047812 */ /* 0x000fe400078ec0ff */
[----:B------:R-:W3:Y:S02]  /*42470*/  LDL R39, [R1+0x1d3c] ;  /* 0x001d3c0001277983 */ /* 0x000ee40000100800 */
[----:B------:R-:W-:Y:S02]  /*42480*/  PRMT R36, R5, 0x3340, R4 ;  /* 0x0000334005247816 */ /* 0x000fe40000000004 */
[----:B------:R-:W4:Y:S04]  /*42490*/  LDL.LU R5, [R1+0x824] ;  /* 0x0008240001057983 */ /* 0x000f280000300800 */
[----:B------:R-:W2:Y:S04]  /*424a0*/  LDL.LU R4, [R1+0x82c] ;  /* 0x00082c0001047983 */ /* 0x000ea80000300800 */
[----:B------:R-:W3:Y:S01]  /*424b0*/  LDL.LU R2, [R1+0x834] ;  /* 0x0008340001027983 */ /* 0x000ee20000300800 */
[----:B------:R-:W-:-:S02]  /*424c0*/  PRMT R6, R36, 0x5410, R6 ;  /* 0x0000541024067816 */ /* 0x000fc40000000006 */
[----:B----4-:R-:W-:Y:S02]  /*424d0*/  LOP3.LUT R5, R5, 0xffff, RZ, 0xc0, !PT ;  /* 0x0000ffff05057812 */ /* 0x010fe400078ec0ff */
[----:B--2---:R-:W-:Y:S02]  /*424e0*/  LOP3.LUT R4, R4, 0xffff, RZ, 0xc0, !PT ;  /* 0x0000ffff04047812 */ /* 0x004fe400078ec0ff */
[----:B---3--:R-:W-:Y:S02]  /*424f0*/  LOP3.LUT R3, R2, 0xffff, RZ, 0xc0, !PT ;  /* 0x0000ffff02037812 */ /* 0x008fe400078ec0ff */
[----:B------:R-:W-:Y:S02]  /*42500*/  LOP3.LUT R2, R7, 0xffff, RZ, 0xc0, !PT ;  /* 0x0000ffff07027812 */ /* 0x000fe400078ec0ff */
[----:B------:R-:W-:Y:S02]  /*42510*/  PRMT R7, R5, 0x3340, R4 ;  /* 0x0000334005077816 */ /* 0x000fe40000000004 */
[----:B------:R-:W-:-:S02]  /*42520*/  PRMT R2, R3, 0x3340, R2 ;  /* 0x0000334003027816 */ /* 0x000fc40000000002 */
[----:B------:R-:W2:Y:S01]  /*42530*/  LDL.LU R3, [R1+0x81c] ;  /* 0x00081c0001037983 */ /* 0x000ea20000300800 */
[----:B------:R-:W-:Y:S02]  /*42540*/  PRMT R4, R38, 0x5410, R9 ;  /* 0x0000541026047816 */ /* 0x000fe40000000009 */
[----:B------:R-:W-:Y:S01]  /*42550*/  PRMT R5, R26, 0x5410, R41 ;  /* 0x000054101a057816 */ /* 0x000fe20000000029 */
[----:B------:R-:W3:Y:S01]  /*42560*/  LDL.LU R9, [R1+0x254c] ;  /* 0x00254c0001097983 */ /* 0x000ee20000300800 */
[----:B------:R-:W-:-:S03]  /*42570*/  PRMT R7, R7, 0x5410, R2 ;  /* 0x0000541007077816 */ /* 0x000fc60000000002 */
[----:B------:R-:W4:Y:S04]  /*42580*/  LDL.LU R38, [R1+0x2548] ;  /* 0x0025480001267983 */ /* 0x000f280000300800 */
[----:B------:R-:W3:Y:S04]  /*42590*/  LDL.LU R41, [R1+0x2544] ;  /* 0x0025440001297983 */ /* 0x000ee80000300800 */
[----:B------:R-:W4:Y:S04]  /*425a0*/  LDL.LU R26, [R1+0x2540] ;  /* 0x00254000011a7983 */ /* 0x000f280000300800 */
[----:B------:R-:W3:Y:S04]  /*425b0*/  LDL.LU R36, [R1+0x253c] ;  /* 0x00253c0001247983 */ /* 0x000ee80000300800 */
[----:B------:R-:W4:Y:S04]  /*425c0*/  LDL.LU R2, [R1+0x830] ;  /* 0x0008300001027983 */ /* 0x000f280000300800 */
[----:B------:R0:W-:Y:S04]  /*425d0*/  STS.128 [R39+UR4+0x10000], R4 ;  /* 0x0100000427007988 */ /* 0x0001e80008000c04 */
[----:B0-----:R-:W3:Y:S01]  /*425e0*/  LDL.LU R39, [R1+0x2538] ;  /* 0x0025380001277983 */ /* 0x001ee20000300800 */
[----:B--2---:R-:W-:-:S02]  /*425f0*/  LOP3.LUT R4, R3, 0xffff, RZ, 0xc0, !PT ;  /* 0x0000ffff03047812 */ /* 0x004fc400078ec0ff */
[----:B----4-:R-:W-:Y:S02]  /*42600*/  LOP3.LUT R5, R2, 0xffff, RZ, 0xc0, !PT ;  /* 0x0000ffff02057812 */ /* 0x010fe400078ec0ff */
[----:B---3--:R-:W-:Y:S02]  /*42610*/  LOP3.LUT R3, R39, 0xffff, RZ, 0xc0, !PT ;  /* 0x0000ffff27037812 */ /* 0x008fe400078ec0ff */
[----:B------:R-:W-:Y:S02]  /*42620*/  PRMT R39, R5, 0x3340, R4 ;  /* 0x0000334005277816 */ /* 0x000fe40000000004 */
[----:B------:R-:W-:Y:S02]  /*42630*/  LOP3.LUT R4, R26, 0xffff, RZ, 0xc0, !PT ;  /* 0x0000ffff1a047812 */ /* 0x000fe400078ec0ff */
[----:B------:R-:W-:Y:S01]  /*42640*/  LOP3.LUT R5, R0, 0xffff, RZ, 0xc0, !PT ;  /* 0x0000ffff00057812 */ /* 0x000fe200078ec0ff */
[----:B------:R-:W2:Y:S04]  /*42650*/  LDL.LU R26, [R1+0x2534] ;  /* 0x00253400011a7983 */ /* 0x000ea80000300800 */
[----:B------:R-:W3:Y:S01]  /*42660*/  LDL R0, [R1+0x1d38] ;  /* 0x001d380001007983 */ /* 0x000ee20000100800 */
[----:B------:R-:W-:-:S04]  /*42670*/  LOP3.LUT R2, R36, 0xffff, RZ, 0xc0, !PT ;  /* 0x0000ffff24027812 */ /* 0x000fc800078ec0ff */
[----:B------:R-:W-:Y:S02]  /*42680*/  PRMT R36, R3, 0x3340, R2 ;  /* 0x0000334003247816 */ /* 0x000fe40000000002 */
[----:B------:R-:W-:Y:S02]  /*42690*/  LOP3.LUT R3, R41, 0xffff, RZ, 0xc0, !PT ;  /* 0x0000ffff29037812 */ /* 0x000fe400078ec0ff */
[----:B------:R-:W-:Y:S02]  /*426a0*/  LOP3.LUT R2, R38, 0xffff, RZ, 0xc0, !PT ;  /* 0x0000ffff26027812 */ /* 0x000fe400078ec0ff */
[----:B------:R-:W-:Y:S02]  /*426b0*/  PRMT R41, R5, 0x3340, R4 ;  /* 0x0000334005297816 */ /* 0x000fe40000000004 */
[----:B------:R-:W-:Y:S02]  /*426c0*/  PRMT R38, R3, 0x3340, R2 ;  /* 0x0000334003267816 */ /* 0x000fe40000000002 */
[----:B------:R-:W-:-:S02]  /*426d0*/  LOP3.LUT R5, R9, 0xffff, RZ, 0xc0, !PT ;  /* 0x0000ffff09057812 */ /* 0x000fc400078ec0ff */
[----:B------:R-:W-:Y:S01]  /*426e0*/  LOP3.LUT R4, R33, 0xffff, RZ, 0xc0, !PT ;  /* 0x0000ffff21047812 */ /* 0x000fe200078ec0ff */
[----:B------:R-:W4:Y:S01]  /*426f0*/  LDL.LU R9, [R1+0x2530] ;  /* 0x0025300001097983 */ /* 0x000f220000300800 */
[----:B------:R-:W-:Y:S02]  /*42700*/  LOP3.LUT R3, R29, 0xffff, RZ, 0xc0, !PT ;  /* 0x0000ffff1d037812 */ /* 0x000fe400078ec0ff */
[----:B------:R-:W-:Y:S01]  /*42710*/  LOP3.LUT R2, R40, 0xffff, RZ, 0xc0, !PT ;  /* 0x0000ffff28027812 */ /* 0x000fe200078ec0ff */
[----:B------:R-:W2:Y:S01]  /*42720*/  LDL.LU R33, [R1+0x252c] ;  /* 0x00252c0001217983 */ /* 0x000ea20000300800 */
[----:B------:R-:W-:Y:S02]  /*42730*/  PRMT R40, R5, 0x3340, R4 ;  /* 0x0000334005287816 */ /* 0x000fe40000000004 */
[----:B------:R-:W-:Y:S01]  /*42740*/  PRMT R6, R3, 0x3340, R2 ;  /* 0x0000334003067816 */ /* 0x000fe20000000002 */
[----:B------:R-:W2:Y:S01]  /*42750*/  LDL.LU R29, [R1+0x2528] ;  /* 0x00252800011d7983 */ /* 0x000ea20000300800 */
[----:B------:R-:W-:-:S02]  /*42760*/  LOP3.LUT R5, R32, 0xffff, RZ, 0xc0, !PT ;  /* 0x0000ffff20057812 */ /* 0x000fc400078ec0ff */
[----:B------:R-:W-:Y:S01]  /*42770*/  LOP3.LUT R4, R35, 0xffff, RZ, 0xc0, !PT ;  /* 0x0000ffff23047812 */ /* 0x000fe200078ec0ff */
[----:B------:R-:W2:Y:S01]  /*42780*/  LDL.LU R32, [R1+0x2524] ;  /* 0x0025240001207983 */ /* 0x000ea20000300800 */
[----:B------:R-:W-:Y:S02]  /*42790*/  LOP3.LUT R3, R34, 0xffff, RZ, 0xc0, !PT ;  /* 0x0000ffff22037812 */ /* 0x000fe400078ec0ff */
[----:B------:R-:W-:Y:S01]  /*427a0*/  LOP3.LUT R2, R37, 0xffff, RZ, 0xc0, !PT ;  /* 0x0000ffff25027812 */ /* 0x000fe200078ec0ff */
[----:B------:R-:W2:Y:S01]  /*427b0*/  LDL.LU R35, [R1+0x2520] ;  /* 0x0025200001237983 */ /* 0x000ea20000300800 */
[----:B------:R-:W-:Y:S02]  /*427c0*/  PRMT R7, R5, 0x3340, R4 ;  /* 0x0000334005077816 */ /* 0x000fe40000000004 */
[----:B------:R-:W-:Y:S01]  /*427d0*/  PRMT R2, R3, 0x3340, R2 ;  /* 0x0000334003027816 */ /* 0x000fe20000000002 */
[----:B------:R-:W2:Y:S01]  /*427e0*/  LDL.LU R34, [R1+0x251c] ;  /* 0x00251c0001227983 */ /* 0x000ea20000300800 */
[----:B------:R-:W-:-:S02]  /*427f0*/  PRMT R4, R39, 0x5410, R36 ;  /* 0x0000541027047816 */ /* 0x000fc40000000024 */
[----:B------:R-:W-:Y:S01]  /*42800*/  PRMT R5, R41, 0x5410, R38 ;  /* 0x0000541029057816 */ /* 0x000fe20000000026 */
[----:B------:R-:W2:Y:S01]  /*42810*/  LDL.LU R37, [R1+0x2518] ;  /* 0x0025180001257983 */ /* 0x000ea20000300800 */
[----:B------:R-:W-:Y:S02]  /*42820*/  PRMT R6, R40, 0x5410, R6 ;  /* 0x0000541028067816 */ /* 0x000fe40000000006 */
[----:B------:R-:W-:Y:S01]  /*42830*/  PRMT R7, R7, 0x5410, R2 ;  /* 0x0000541007077816 */ /* 0x000fe20000000002 */
[----:B------:R-:W2:Y:S01]  /*42840*/  LDL.LU R36, [R1+0x2514] ;  /* 0x0025140001247983 */ /* 0x000ea20000300800 */
[----:B------:R-:W-:Y:S02]  /*42850*/  LOP3.LUT R3, R53, 0xffff, RZ, 0xc0, !PT ;  /* 0x0000ffff35037812 */ /* 0x000fe400078ec0ff */
[----:B------:R-:W-:Y:S01]  /*42860*/  LOP3.LUT R2, R52, 0xffff, RZ, 0xc0, !PT ;  /* 0x0000ffff34027812 */ /* 0x000fe200078ec0ff */
[----:B------:R-:W2:Y:S03]  /*42870*/  LDL.LU R39, [R1+0x2510] ;  /* 0x0025100001277983 */ /* 0x000ea60000300800 */
[----:B------:R-:W-:Y:S01]  /*42880*/  PRMT R53, R3, 0x3340, R2 ;  /* 0x0000334003357816 */ /* 0x000fe20000000002 */
[----:B------:R-:W2:Y:S01]  /*42890*/  LDL.LU R38, [R1+0x250c] ;  /* 0x00250c0001267983 */ /* 0x000ea20000300800 */
[----:B------:R-:W-:-:S02]  /*428a0*/  LOP3.LUT R3, R55, 0xffff, RZ, 0xc0, !PT ;  /* 0x0000ffff37037812 */ /* 0x000fc400078ec0ff */
[----:B------:R-:W-:Y:S01]  /*428b0*/  LOP3.LUT R2, R54, 0xffff, RZ, 0xc0, !PT ;  /* 0x0000ffff36027812 */ /* 0x000fe200078ec0ff */
[----:B------:R-:W2:Y:S03]  /*428c0*/  LDL.LU R41, [R1+0x2508] ;  /* 0x0025080001297983 */ /* 0x000ea60000300800 */
[----:B------:R-:W-:Y:S01]  /*428d0*/  PRMT R55, R3, 0x3340, R2 ;  /* 0x0000334003377816 */ /* 0x000fe20000000002 */
[----:B------:R-:W2:Y:S01]  /*428e0*/  LDL.LU R40, [R1+0x2504] ;  /* 0x0025040001287983 */ /* 0x000ea20000300800 */
[----:B------:R-:W-:Y:S02]  /*428f0*/  LOP3.LUT R3, R24, 0xffff, RZ, 0xc0, !PT ;  /* 0x0000ffff18037812 */ /* 0x000fe400078ec0ff */
[----:B------:R-:W-:Y:S01]  /*42900*/  LOP3.LUT R2, R124, 0xffff, RZ, 0xc0, !PT ;  /* 0x0000ffff7c027812 */ /* 0x000fe200078ec0ff */
[----:B---3--:R0:W-:Y:S02]  /*42910*/  STS.128 [R0+UR4+0x10000], R4 ;  /* 0x0100000400007988 */ /* 0x0081e40008000c04 */
[----:B0-----:R-:W-:-:S02]  /*42920*/  LOP3.LUT R5, R43, 0xffff, RZ, 0xc0, !PT ;  /* 0x0000ffff2b057812 */ /* 0x001fc400078ec0ff */
[----:B------:R-:W-:Y:S01]  /*42930*/  LOP3.LUT R4, R42, 0xffff, RZ, 0xc0, !PT ;  /* 0x0000ffff2a047812 */ /* 0x000fe200078ec0ff */
[----:B------:R-:W3:Y:S03]  /*42940*/  LDL.LU R43, [R1+0x2500] ;  /* 0x00250000012b7983 */ /* 0x000ee60000300800 */
[----:B------:R-:W-:Y:S01]  /*42950*/  PRMT R52, R5, 0x3340, R4 ;  /* 0x0000334005347816 */ /* 0x000fe20000000004 */
[----:B------:R-:W3:Y:S01]  /*42960*/  LDL.LU R42, [R1+0x24fc] ;  /* 0x0024fc00012a7983 */ /* 0x000ee20000300800 */
[----:B------:R-:W-:Y:S02]  /*42970*/  LOP3.LUT R5, R45, 0xffff, RZ, 0xc0, !PT ;  /* 0x0000ffff2d057812 */ /* 0x000fe400078ec0ff */
[----:B------:R-:W-:Y:S01]  /*42980*/  LOP3.LUT R4, R44, 0xffff, RZ, 0xc0, !PT ;  /* 0x0000ffff2c047812 */ /* 0x000fe200078ec0ff */
[----:B------:R-:W3:Y:S03]  /*42990*/  LDL.LU R45, [R1+0x24f8] ;  /* 0x0024f800012d7983 */ /* 0x000ee60000300800 */
[----:B------:R-:W-:Y:S01]  /*429a0*/  PRMT R54, R5, 0x3340, R4 ;  /* 0x0000334005367816 */ /* 0x000fe20000000004 */
[----:B------:R-:W3:Y:S01]  /*429b0*/  LDL.LU R44, [R1+0x24f4] ;  /* 0x0024f400012c7983 */ /* 0x000ee20000300800 */
[----:B------:R-:W-:-:S02]  /*429c0*/  LOP3.LUT R5, R47, 0xffff, RZ, 0xc0, !PT ;  /* 0x0000ffff2f057812 */ /* 0x000fc400078ec0ff */
[----:B------:R-:W-:Y:S01]  /*429d0*/  LOP3.LUT R4, R46, 0xffff, RZ, 0xc0, !PT ;  /* 0x0000ffff2e047812 */ /* 0x000fe200078ec0ff */
[----:B------:R-:W3:Y:S01]  /*429e0*/  LDL.LU R47, [R1+0x24f0] ;  /* 0x0024f000012f7983 */ /* 0x000ee20000300800 */
[----:B------:R-:W-:Y:S02]  /*429f0*/  PRMT R6, R3, 0x3340, R2 ;  /* 0x0000334003067816 */ /* 0x000fe40000000002 */
[----:B------:R-:W-:Y:S01]  /*42a00*/  PRMT R124, R5, 0x3340, R4 ;  /* 0x00003340057c7816 */ /* 0x000fe20000000004 */
[----:B------:R-:W3:Y:S01]  /*42a10*/  LDL.LU R46, [R1+0x24ec] ;  /* 0x0024ec00012e7983 */ /* 0x000ee20000300800 */
[----:B------:R-:W-:Y:S02]  /*42a20*/  LOP3.LUT R3, R51, 0xffff, RZ, 0xc0, !PT ;  /* 0x0000ffff33037812 */ /* 0x000fe400078ec0ff */
[----:B------:R-:W-:Y:S01]  /*42a30*/  LOP3.LUT R5, R49, 0xffff, RZ, 0xc0, !PT ;  /* 0x0000ffff31057812 */ /* 0x000fe200078ec0ff */
[----:B------:R-:W2:Y:S01]  /*42a40*/  LDL R0, [R1+0x1d34] ;  /* 0x001d340001007983 */ /* 0x000ea20000100800 */
[----:B------:R-:W-:-:S02]  /*42a50*/  LOP3.LUT R2, R50, 0xffff, RZ, 0xc0, !PT ;  /* 0x0000ffff32027812 */ /* 0x000fc400078ec0ff */
[----:B------:R-:W-:Y:S01]  /*42a60*/  LOP3.LUT R4, R48, 0xffff, RZ, 0xc0, !PT ;  /* 0x0000ffff30047812 */ /* 0x000fe200078ec0ff */
[----:B------:R-:W3:Y:S01]  /*42a70*/  LDL.LU R24, [R1+0x938] ;  /* 0x0009380001187983 */ /* 0x000ee20000300800 */
[----:B------:R-:W-:-:S03]  /*42a80*/  PRMT R2, R3, 0x3340, R2 ;  /* 0x0000334003027816 */ /* 0x000fc60000000002 */
[----:B------:R-:W2:Y:S04]  /*42a90*/  LDL.LU R49, [R1+0x24e8] ;  /* 0x0024e80001317983 */ /* 0x000ea80000300800 */
[----:B------:R-:W2:Y:S04]  /*42aa0*/  LDL.LU R48, [R1+0x24e4] ;  /* 0x0024e40001307983 */ /* 0x000ea80000300800 */
[----:B------:R-:W2:Y:S04]  /*42ab0*/  LDL.LU R51, [R1+0x24e0] ;  /* 0x0024e00001337983 */ /* 0x000ea80000300800 */
[----:B------:R-:W2:Y:S04]  /*42ac0*/  LDL.LU R50, [R1+0x24dc] ;  /* 0x0024dc0001327983 */ /* 0x000ea80000300800 */
[----:B------:R-:W2:Y:S01]  /*42ad0*/  LDL R3, [R1+0x934] ;  /* 0x0009340001037983 */ /* 0x000ea20000100800 */
[----:B------:R-:W-:-:S02]  /*42ae0*/  PRMT R7, R5, 0x3340, R4 ;  /* 0x0000334005077816 */ /* 0x000fc40000000004 */
[----:B----4-:R-:W-:Y:S02]  /*42af0*/  PRMT R9, RZ, 0x7610, R9 ;  /* 0x00007610ff097816 */ /* 0x010fe40000000009 */
[----:B------:R-:W-:Y:S02]  /*42b00*/  PRMT R7, R7, 0x5410, R2 ;  /* 0x0000541007077816 */ /* 0x000fe40000000002 */
[----:B------:R-:W-:Y:S02]  /*42b10*/  PRMT R6, R124, 0x5410, R6 ;  /* 0x000054107c067816 */ /* 0x000fe40000000006 */
[----:B------:R-:W0:Y:S01]  /*42b20*/  S2R R124, SR_TID.X ;  /* 0x00000000007c7919 */ /* 0x000e220000002100 */
[----:B------:R-:W-:Y:S02]  /*42b30*/  PRMT R4, R52, 0x5410, R53 ;  /* 0x0000541034047816 */ /* 0x000fe40000000035 */
[----:B------:R-:W-:Y:S01]  /*42b40*/  PRMT R5, R54, 0x5410, R55 ;  /* 0x0000541036057816 */ /* 0x000fe20000000037 */
[----:B------:R-:W4:Y:S04]  /*42b50*/  LDL.LU R53, [R1+0x24d8] ;  /* 0x0024d80001357983 */ /* 0x000f280000300800 */
[----:B------:R-:W4:Y:S04]  /*42b60*/  LDL.LU R52, [R1+0x24d4] ;  /* 0x0024d40001347983 */ /* 0x000f280000300800 */
[----:B------:R-:W4:Y:S04]  /*42b70*/  LDL.LU R55, [R1+0x24d0] ;  /* 0x0024d00001377983 */ /* 0x000f280000300800 */
[----:B------:R-:W4:Y:S01]  /*42b80*/  LDL.LU R54, [R1+0x24cc] ;  /* 0x0024cc0001367983 */ /* 0x000f220000300800 */
[----:B---3--:R-:W-:-:S05]  /*42b90*/  @!P0 IMAD.MOV.U32 R2, RZ, RZ, R24 ;  /* 0x000000ffff028224 */ /* 0x008fca00078e0018 */
[----:B--2---:R1:W2:Y:S04]  /*42ba0*/  @!P0 LDG.E.U8 R9, desc[UR6][R2.64] ;  /* 0x0000000602098981 */ /* 0x0042a8000c1e1100 */
[----:B------:R0:W-:Y:S02]  /*42bb0*/  STS.128 [R0+UR4+0x10000], R4 ;  /* 0x0100000400007988 */ /* 0x0001e40008000c04 */
[----:B0-----:R-:W-:-:S05]  /*42bc0*/  LOP3.LUT R0, R124, 0x7f, RZ, 0xc0, !PT ;  /* 0x0000007f7c007812 */ /* 0x001fca00078ec0ff */
[----:B------:R0:W-:Y:S04]  /*42bd0*/  STS.U8 [R0+UR4], R57 ;  /* 0x0000003900007988 */ /* 0x0001e80008000004 */
[----:B------:R3:W-:Y:S04]  /*42be0*/  STS.U8 [R0+UR4+0x400], R56 ;  /* 0x0004003800007988 */ /* 0x0007e80008000004 */
        /* <DEDUP_REMOVED lines=49> */
[----:B------:R4:W-:Y:S01]  /*42f00*/  STS.U8 [R0+UR4+0xcc00], R106 ;  /* 0x00cc006a00007988 */ /* 0x0009e20008000004 */
[----:B------:R-:W-:-:S03]  /*42f10*/  LOP3.LUT R124, R124, 0x7f, RZ, 0xc0, !PT ;  /* 0x0000007f7c7c7812 */ /* 0x000fc600078ec0ff */
[----:B------:R4:W-:Y:S04]  /*42f20*/  STS.U8 [R0+UR4+0xd000], R109 ;  /* 0x00d0006d00007988 */ /* 0x0009e80008000004 */
[----:B------:R4:W-:Y:S04]  /*42f30*/  STS.U8 [R0+UR4+0xd400], R108 ;  /* 0x00d4006c00007988 */ /* 0x0009e80008000004 */
[----:B------:R4:W-:Y:S04]  /*42f40*/  STS.U8 [R0+UR4+0xd800], R111 ;  /* 0x00d8006f00007988 */ /* 0x0009e80008000004 */
[----:B------:R4:W-:Y:S01]  /*42f50*/  STS.U8 [R0+UR4+0xdc00], R110 ;  /* 0x00dc006e00007988 */ /* 0x0009e20008000004 */
[----:B-1----:R-:W-:-:S03]  /*42f60*/  LOP3.LUT R3, R124, 0x10, RZ, 0x3c, !PT ;  /* 0x000000107c037812 */ /* 0x002fc600078e3cff */
        /* <DEDUP_REMOVED lines=12> */
[----:B------:R-:W-:Y:S04]  /*43030*/  STS.U8 [R3+UR4+0x1080], R150 ;  /* 0x0010809603007988 */ /* 0x000fe80008000004 */
        /* <DEDUP_REMOVED lines=49> */
[----:B--2---:R-:W-:Y:S04]  /*43350*/  STL [R1+0x21dc], R9 ;  /* 0x0021dc0901007387 */ /* 0x004fe80000100800 */
[----:B------:R-:W-:Y:S04]  /*43360*/  STS.U8 [R3+UR4+0xd880], R220 ;  /* 0x00d880dc03007988 */ /* 0x000fe80008000004 */
[----:B0-----:R-:W2:Y:S04]  /*43370*/  LDL.LU R57, [R1+0x24c8] ;  /* 0x0024c80001397983 */ /* 0x001ea80000300800 */
[----:B------:R-:W-:Y:S01]  /*43380*/  STS.U8 [R3+UR4+0xdc80], R219 ;  /* 0x00dc80db03007988 */ /* 0x000fe20008000004 */
[----:B------:R-:W-:-:S03]  /*43390*/  LOP3.LUT R2, R124, 0x20, RZ, 0x3c, !PT ;  /* 0x000000207c027812 */ /* 0x000fc600078e3cff */
[----:B---3--:R-:W3:Y:S04]  /*433a0*/  LDL.LU R56, [R1+0x24c4] ;  /* 0x0024c40001387983 */ /* 0x008ee80000300800 */
[----:B------:R-:W-:Y:S04]  /*433b0*/  STS.U8 [R3+UR4+0xe080], R218 ;  /* 0x00e080da03007988 */ /* 0x000fe80008000004 */
[----:B----4-:R-:W4:Y:S04]  /*433c0*/  LDL.LU R59, [R1+0x24c0] ;  /* 0x0024c000013b7983 */ /* 0x010f280000300800 */
[----:B------:R-:W-:Y:S04]  /*433d0*/  STS.U8 [R3+UR4+0xe480], R217 ;  /* 0x00e480d903007988 */ /* 0x000fe80008000004 */
[----:B------:R-:W2:Y:S04]  /*433e0*/  LDL.LU R58, [R1+0x24bc] ;  /* 0x0024bc00013a7983 */ /* 0x000ea80000300800 */
[----:B------:R-:W-:Y:S04]  /*433f0*/  STS.U8 [R3+UR4+0xe880], R216 ;  /* 0x00e880d803007988 */ /* 0x000fe80008000004 */
[----:B------:R-:W3:Y:S04]  /*43400*/  LDL.LU R61, [R1+0x24b8] ;  /* 0x0024b800013d7983 */ /* 0x000ee80000300800 */
[----:B------:R-:W-:Y:S04]  /*43410*/  STS.U8 [R3+UR4+0xec80], R215 ;  /* 0x00ec80d703007988 */ /* 0x000fe80008000004 */
[----:B------:R-:W4:Y:S04]  /*43420*/  LDL.LU R60, [R1+0x24b4] ;  /* 0x0024b400013c7983 */ /* 0x000f280000300800 */
[----:B------:R-:W-:Y:S04]  /*43430*/  STS.U8 [R3+UR4+0xf080], R214 ;  /* 0x00f080d603007988 */ /* 0x000fe80008000004 */
[----:B------:R-:W2:Y:S04]  /*43440*/  LDL.LU R63, [R1+0x24b0] ;  /* 0x0024b000013f7983 */ /* 0x000ea80000300800 */
[----:B------:R-:W-:Y:S04]  /*43450*/  STS.U8 [R3+UR4+0xf480], R213 ;  /* 0x00f480d503007988 */ /* 0x000fe80008000004 */
[----:B------:R-:W3:Y:S04]  /*43460*/  LDL.LU R62, [R1+0x24ac] ;  /* 0x0024ac00013e7983 */ /* 0x000ee80000300800 */
[----:B------:R-:W-:Y:S04]  /*43470*/  STS.U8 [R3+UR4+0xf880], R212 ;  /* 0x00f880d403007988 */ /* 0x000fe80008000004 */
[----:B------:R-:W4:Y:S04]  /*43480*/  LDL.LU R65, [R1+0x24a8] ;  /* 0x0024a80001417983 */ /* 0x000f280000300800 */
[----:B------:R0:W-:Y:S04]  /*43490*/  STS.U8 [R3+UR4+0xfc80], R207 ;  /* 0x00fc80cf03007988 */ /* 0x0001e80008000004 */
        /* <DEDUP_REMOVED lines=94> */
[----:B-1----:R-:W4:Y:S04]  /*43a80*/  LDL.LU R113, [R1+0x23e8] ;  /* 0x0023e80001717983 */ /* 0x002f280000300800 */
        /* <DEDUP_REMOVED lines=23> */
[----:B------:R-:W-:Y:S04]  /*43c00*/  STS.U8 [R2+UR4+0xed00], R22 ;  /* 0x00ed001602007988 */ /* 0x000fe80008000004 */
[----:B------:R-:W-:Y:S04]  /*43c10*/  STS.U8 [R2+UR4+0xf100], R21 ;  /* 0x00f1001502007988 */ /* 0x000fe80008000004 */
[----:B------:R-:W-:Y:S04]  /*43c20*/  STS.U8 [R2+UR4+0xf500], R20 ;  /* 0x00f5001402007988 */ /* 0x000fe80008000004 */
[----:B------:R-:W-:Y:S04]  /*43c30*/  STS.U8 [R2+UR4+0xf900], R19 ;  /* 0x00f9001302007988 */ /* 0x000fe80008000004 */
[----:B------:R1:W-:Y:S04]  /*43c40*/  STS.U8 [R2+UR4+0xfd00], R14 ;  /* 0x00fd000e02007988 */ /* 0x0003e80008000004 */
[----:B0-----:R-:W4:Y:S04]  /*43c50*/  LDL R3, [R1+0x1118] ;  /* 0x0011180001037983 */ /* 0x001f280000100800 */
[----:B-1----:R-:W4:Y:S04]  /*43c60*/  LDL R2, [R1+0x1d1c] ;  /* 0x001d1c0001027983 */ /* 0x002f280000100800 */
[----:B------:R-:W2:Y:S04]  /*43c70*/  LDL.LU R125, [R1+0x185c] ;  /* 0x00185c00017d7983 */ /* 0x000ea80000300800 */
[----:B------:R-:W2:Y:S04]  /*43c80*/  LDL.LU R126, [R1+0x1830] ;  /* 0x00183000017e7983 */ /* 0x000ea80000300800 */
[----:B------:R-:W2:Y:S04]  /*43c90*/  LDL.LU R127, [R1+0x1854] ;  /* 0x00185400017f7983 */ /* 0x000ea80000300800 */
[----:B------:R-:W2:Y:S01]  /*43ca0*/  LDL.LU R128, [R1+0x1828] ;  /* 0x0018280001807983 */ /* 0x000ea20000300800 */
[----:B------:R-:W-:-:S03]  /*43cb0*/  LOP3.LUT R124, R0, 0x30, RZ, 0x3c, !PT ;  /* 0x00000030007c7812 */ /* 0x000fc600078e3cff */
        /* <DEDUP_REMOVED lines=8> */
[----:B------:R-:W2:Y:S01]  /*43d40*/  LDL.LU R143, [R1+0x1814] ;  /* 0x00181400018f7983 */ /* 0x000ea20000300800 */
[----:B---3--:R-:W-:-:S03]  /*43d50*/  PRMT R122, RZ, 0x7610, R122 ;  /* 0x00007610ff7a7816 */ /* 0x008fc6000000007a */
[----:B------:R-:W-:Y:S04]  /*43d60*/  STS.U8 [R124+UR4+0x180], R18 ;  /* 0x000180127c007988 */ /* 0x000fe80008000004 */
[----:B------:R-:W3:Y:S04]  /*43d70*/  LDL.LU R144, [R1+0x17e8] ;  /* 0x0017e80001907983 */ /* 0x000ee80000300800 */
[----:B----4-:R-:W4:Y:S04]  /*43d80*/  @!P0 LDG.E.U8 R122, desc[UR6][R2.64] ;  /* 0x00000006027a8981 */ /* 0x010f28000c1e1100 */
[----:B------:R-:W-:Y:S04]  /*43d90*/  STS.U8 [R124+UR4+0x580], R17 ;  /* 0x000580117c007988 */ /* 0x000fe80008000004 */
[----:B------:R-:W3:Y:S04]  /*43da0*/  LDL.LU R145, [R1+0x180c] ;  /* 0x00180c0001917983 */ /* 0x000ee80000300800 */
        /* <DEDUP_REMOVED lines=8> */
[----:B------:R0:W-:Y:S04]  /*43e30*/  STS.U8 [R124+UR4+0x1980], R11 ;  /* 0x0019800b7c007988 */ /* 0x0001e80008000004 */
[----:B0-----:R-:W2:Y:S04]  /*43e40*/  LDL.LU R124, [R1+0x23b8] ;  /* 0x0023b800017c7983 */ /* 0x001ea80000300800 */
[----:B----4-:R0:W-:Y:S04]  /*43e50*/  STL [R1+0x924], R122 ;  /* 0x0009247a01007387 */ /* 0x0101e80000100800 */
[----:B0-----:R-:W4:Y:S04]  /*43e60*/  LDL.LU R122, [R1+0x23b4] ;  /* 0x0023b400017a7983 */ /* 0x001f280000300800 */
[----:B------:R-:W3:Y:S04]  /*43e70*/  LDL R2, [R1+0x1114] ;  /* 0x0011140001027983 */ /* 0x000ee80000100800 */
[----:B------:R-:W3:Y:S01]  /*43e80*/  LDL R3, [R1+0x1d18] ;  /* 0x001d180001037983 */ /* 0x000ee20000100800 */
[----:B--2---:R-:W-:-:S02]  /*43e90*/  PRMT R124, RZ, 0x7610, R124 ;  /* 0x00007610ff7c7816 */ /* 0x004fc4000000007c */
[----:B---3--:R-:W-:-:S04]  /*43ea0*/  @!P0 LOP3.LUT R3, R3, R2, RZ, 0x3c, !PT ;  /* 0x0000000203038212 */ /* 0x008fc800078e3cff */
[----:B------:R-:W-:-:S04]  /*43eb0*/  @!P0 LOP3.LUT R2, R3, R2, RZ, 0x3c, !PT ;  /* 0x0000000203028212 */ /* 0x000fc800078e3cff */
[----:B------:R-:W-:-:S05]  /*43ec0*/  @!P0 LOP3.LUT R3, R3, R2, RZ, 0x3c, !PT ;  /* 0x0000000203038212 */ /* 0x000fca00078e3cff */
[----:B------:R-:W2:Y:S04]  /*43ed0*/  @!P0 LDG.E.U8 R124, desc[UR6][R2.64] ;  /* 0x00000006027c8981 */ /* 0x000ea8000c1e1100 */
[----:B--2---:R0:W-:Y:S04]  /*43ee0*/  STL [R1+0x920], R124 ;  /* 0x0009207c01007387 */ /* 0x0041e80000100800 */
[----:B0-----:R-:W2:Y:S04]  /*43ef0*/  LDL.LU R124, [R1+0x23b0] ;  /* 0x0023b000017c7983 */ /* 0x001ea80000300800 */
[----:B------:R-:W3:Y:S04]  /*43f00*/  LDL R2, [R1+0x1110] ;  /* 0x0011100001027983 */ /* 0x000ee80000100800 */
[----:B------:R-:W3:Y:S01]  /*43f10*/  LDL R3, [R1+0x1d14] ;  /* 0x001d140001037983 */ /* 0x000ee20000100800 */
[----:B----4-:R-:W-:-:S02]  /*43f20*/  PRMT R122, RZ, 0x7610, R122 ;  /* 0x00007610ff7a7816 */ /* 0x010fc4000000007a */
[----:B---3--:R-:W-:-:S04]  /*43f30*/  @!P0 LOP3.LUT R3, R3, R2, RZ, 0x3c, !PT ;  /* 0x0000000203038212 */ /* 0x008fc800078e3cff */
[----:B------:R-:W-:-:S04]  /*43f40*/  @!P0 LOP3.LUT R2, R3, R2, RZ, 0x3c, !PT ;  /* 0x0000000203028212 */ /* 0x000fc800078e3cff */
[----:B------:R-:W-:-:S05]  /*43f50*/  @!P0 LOP3.LUT R3, R3, R2, RZ, 0x3c, !PT ;  /* 0x0000000203038212 */ /* 0x000fca00078e3cff */
[----:B------:R-:W3:Y:S04]  /*43f60*/  @!P0 LDG.E.U8 R122, desc[UR6][R2.64] ;  /* 0x00000006027a8981 */ /* 0x000ee8000c1e1100 */
[----:B---3--:R0:W-:Y:S04]  /*43f70*/  STL [R1+0x91c], R122 ;  /* 0x00091c7a01007387 */ /* 0x0081e80000100800 */
[----:B0-----:R-:W3:Y:S04]  /*43f80*/  LDL.LU R122, [R1+0x23ac] ;  /* 0x0023ac00017a7983 */ /* 0x001ee80000300800 */
[----:B------:R-:W4:Y:S04]  /*43f90*/  LDL R2, [R1+0x1d0c] ;  /* 0x001d0c0001027983 */ /* 0x000f280000100800 */
[----:B------:R-:W4:Y:S01]  /*43fa0*/  LDL R3, [R1+0x1d10] ;  /* 0x001d100001037983 */ /* 0x000f220000100800 */
[----:B--2---:R-:W-:-:S02]  /*43fb0*/  PRMT R124, RZ, 0x7610, R124 ;  /* 0x00007610ff7c7816 */ /* 0x004fc4000000007c */
[----:B----4-:R-:W-:-:S04]  /*43fc0*/  @!P0 LOP3.LUT R3, R3, R2, RZ, 0x3c, !PT ;  /* 0x0000000203038212 */ /* 0x010fc800078e3cff */
[----:B------:R-:W-:-:S04]  /*43fd0*/  @!P0 LOP3.LUT R2, R3, R2, RZ, 0x3c, !PT ;  /* 0x0000000203028212 */ /* 0x000fc800078e3cff */
[----:B------:R-:W-:-:S05]  /*43fe0*/  @!P0 LOP3.LUT R3, R3, R2, RZ, 0x3c, !PT ;  /* 0x0000000203038212 */ /* 0x000fca00078e3cff */
[----:B------:R-:W2:Y:S04]  /*43ff0*/  @!P0 LDG.E.U8 R124, desc[UR6][R2.64] ;  /* 0x00000006027c8981 */ /* 0x000ea8000c1e1100 */
[----:B--2---:R0:W-:Y:S04]  /*44000*/  STL [R1+0x918], R124 ;  /* 0x0009187c01007387 */ /* 0x0041e80000100800 */
[----:B0-----:R-:W2:Y:S04]  /*44010*/  LDL.LU R124, [R1+0x23a8] ;  /* 0x0023a800017c7983 */ /* 0x001ea80000300800 */
[----:B------:R-:W4:Y:S04]  /*44020*/  LDL R2, [R1+0x1ce4] ;  /* 0x001ce40001027983 */ /* 0x000f280000100800 */
[----:B------:R-:W4:Y:S01]  /*44030*/  LDL R3, [R1+0x1ce8] ;  /* 0x001ce80001037983 */ /* 0x000f220000100800 */
[----:B---3--:R-:W-:-:S02]  /*44040*/  PRMT R122, RZ, 0x7610, R122 ;  /* 0x00007610ff7a7816 */ /* 0x008fc4000000007a */
[----:B----4-:R-:W-:-:S04]  /*44050*/  @!P0 LOP3.LUT R3, R3, R2, RZ, 0x3c, !PT ;  /* 0x0000000203038212 */ /* 0x010fc800078e3cff */
        /* <DEDUP_REMOVED lines=61> */
[----:B------:R-:W-:-:S02]  /*44430*/  PRMT R123, RZ, 0x7610, R123 ;  /* 0x00007610ff7b7816 */ /* 0x000fc4000000007b */
[----:B----4-:R-:W-:-:S04]  /*44440*/  @!P0 LOP3.LUT R3, R3, R2, RZ, 0x3c, !PT ;  /* 0x0000000203038212 */ /* 0x010fc800078e3cff */
[----:B------:R-:W-:-:S04]  /*44450*/  @!P0 LOP3.LUT R2, R3, R2, RZ, 0x3c, !PT ;  /* 0x0000000203028212 */ /* 0x000fc800078e3cff */
[----:B------:R-:W-:-:S05]  /*44460*/  @!P0 LOP3.LUT R3, R3, R2, RZ, 0x3c, !PT ;  /* 0x0000000203038212 */ /* 0x000fca00078e3cff */
[----:B------:R-:W4:Y:S04]  /*44470*/  @!P0 LDG.E.U8 R123, desc[UR6][R2.64] ;  /* 0x00000006027b8981 */ /* 0x000f28000c1e1100 */
[----:B----4-:R0:W-:Y:S04]  /*44480*/  STL [R1+0x8f8], R123 ;  /* 0x0008f87b01007387 */ /* 0x0101e80000100800 */
        /* <DEDUP_REMOVED lines=9> */
[----:B0-----:R-:W4:Y:S04]  /*44520*/  LDL.LU R120, [R1+0x2384] ;  /* 0x0023840001787983 */ /* 0x001f280000300800 */
[----:B------:R-:W2:Y:S04]  /*44530*/  LDL R2, [R1+0x1c5c] ;  /* 0x001c5c0001027983 */ /* 0x000ea80000100800 */
[----:B------:R-:W2:Y:S01]  /*44540*/  LDL R3, [R1+0x1c60] ;  /* 0x001c600001037983 */ /* 0x000ea20000100800 */
[----:B------:R-:W-:-:S02]  /*44550*/  PRMT R121, RZ, 0x7610, R121 ;  /* 0x00007610ff797816 */ /* 0x000fc40000000079 */
[----:B--2---:R-:W-:-:S04]  /*44560*/  @!P0 LOP3.LUT R3, R3, R2, RZ, 0x3c, !PT ;  /* 0x0000000203038212 */ /* 0x004fc800078e3cff */
[----:B------:R-:W-:-:S04]  /*44570*/  @!P0 LOP3.LUT R2, R3, R2, RZ, 0x3c, !PT ;  /* 0x0000000203028212 */ /* 0x000fc800078e3cff */
[----:B------:R-:W-:-:S05]  /*44580*/  @!P0 LOP3.LUT R3, R3, R2, RZ, 0x3c, !PT ;  /* 0x0000000203038212 */ /* 0x000fca00078e3cff */
[----:B------:R-:W2:Y:S04]  /*44590*/  @!P0 LDG.E.U8 R121, desc[UR6][R2.64] ;  /* 0x0000000602798981 */ /* 0x000ea8000c1e1100 */
[----:B--2---:R0:W-:Y:S04]  /*445a0*/  STL [R1+0x8f0], R121 ;  /* 0x0008f07901007387 */ /* 0x0041e80000100800 */
        /* <DEDUP_REMOVED lines=9> */
[----:B0-----:R-:W2:Y:S04]  /*44640*/  LDL.LU R118, [R1+0x237c] ;  /* 0x00237c0001767983 */ /* 0x001ea80000300800 */
[----:B------:R-:W3:Y:S04]  /*44650*/  LDL R2, [R1+0x1c4c] ;  /* 0x001c4c0001027983 */ /* 0x000ee80000100800 */
[----:B------:R-:W3:Y:S01]  /*44660*/  LDL R3, [R1+0x1c50] ;  /* 0x001c500001037983 */ /* 0x000ee20000100800 */
[----:B------:R-:W-:-:S02]  /*44670*/  PRMT R119, RZ, 0x7610, R119 ;  /* 0x00007610ff777816 */ /* 0x000fc40000000077 */
[----:B---3--:R-:W-:-:S04]  /*44680*/  @!P0 LOP3.LUT R3, R3, R2, RZ, 0x3c, !PT ;  /* 0x0000000203038212 */ /* 0x008fc800078e3cff */
[----:B------:R-:W-:-:S04]  /*44690*/  @!P0 LOP3.LUT R2, R3, R2, RZ, 0x3c, !PT ;  /* 0x0000000203028212 */ /* 0x000fc800078e3cff */
[----:B------:R-:W-:-:S05]  /*446a0*/  @!P0 LOP3.LUT R3, R3, R2, RZ, 0x3c, !PT ;  /* 0x0000000203038212 */ /* 0x000fca00078e3cff */
[----:B------:R-:W3:Y:S04]  /*446b0*/  @!P0 LDG.E.U8 R119, desc[UR6][R2.64] ;  /* 0x0000000602778981 */ /* 0x000ee8000c1e1100 */
[----:B---3--:R0:W-:Y:S04]  /*446c0*/  STL [R1+0x8e8], R119 ;  /* 0x0008e87701007387 */ /* 0x0081e80000100800 */
        /* <DEDUP_REMOVED lines=169> */
[----:B------:R0:W3:Y:S04]  /*45160*/  @!P0 LDG.E.U8 R29, desc[UR6][R2.64] ;  /* 0x00000006021d8981 */ /* 0x0000e8000c1e1100 */
[----:B------:R-:W0:Y:S04]  /*45170*/  LDL R2, [R1+0x1b1c] ;  /* 0x001b1c0001027983 */ /* 0x000e280000100800 */
[----:B------:R-:W0:Y:S01]  /*45180*/  LDL R3, [R1+0x1b20] ;  /* 0x001b200001037983 */ /* 0x000e220000100800 */
[----:B------:R-:W-:Y:S02]  /*45190*/  PRMT R98, RZ, 0x7610, R98 ;  /* 0x00007610ff627816 */ /* 0x000fe40000000062 */
[----:B0-----:R-:W-:-:S04]  /*451a0*/  @!P0 LOP3.LUT R3, R3, R2, RZ, 0x3c, !PT ;  /* 0x0000000203038212 */ /* 0x001fc800078e3cff */
[----:B------:R-:W-:-:S04]  /*451b0*/  @!P0 LOP3.LUT R2, R3, R2, RZ, 0x3c, !PT ;  /* 0x0000000203028212 */ /* 0x000fc800078e3cff */
[----:B------:R-:W-:-:S05]  /*451c0*/  @!P0 LOP3.LUT R3, R3, R2, RZ, 0x3c, !PT ;  /* 0x0000000203038212 */ /* 0x000fca00078e3cff */
[----:B------:R-:W4:Y:S04]  /*451d0*/  @!P0 LDG.E.U8 R98, desc[UR6][R2.64] ;  /* 0x0000000602628981 */ /* 0x000f28000c1e1100 */
[----:B---3--:R0:W-:Y:S04]  /*451e0*/  STL [R1+0x89c], R29 ;  /* 0x00089c1d01007387 */ /* 0x0081e80000100800 */
[----:B0-----:R-:W3:Y:S04]  /*451f0*/  LDL.LU R29, [R1+0x1ae0] ;  /* 0x001ae000011d7983 */ /* 0x001ee80000300800 */
        /* <DEDUP_REMOVED lines=35> */
[----:B------:R-:W3:Y:S01]  /*45430*/  @!P0 LDG.E.U8 R94, desc[UR6][R2.64] ;  /* 0x00000006025e8981 */ /* 0x000ee2000c1e1100 */
[----:B------:R-:W-:-:S03]  /*45440*/  PRMT R95, RZ, 0x7610, R95 ;  /* 0x00007610ff5f7816 */ /* 0x000fc6000000005f */
[----:B---3--:R0:W-:Y:S04]  /*45450*/  STL [R1+0x888], R94 ;  /* 0x0008885e01007387 */ /* 0x0081e80000100800 */
[----:B0-----:R-:W3:Y:S04]  /*45460*/  LDL.LU R94, [R1+0x231c] ;  /* 0x00231c00015e7983 */ /* 0x001ee80000300800 */
[----:B------:R-:W4:Y:S01]  /*45470*/  LDL R3, [R1+0x1adc] ;  /* 0x001adc0001037983 */ /* 0x000f220000100800 */
[----:B------:R-:W-:-:S05]  /*45480*/  @!P0 IMAD.MOV.U32 R2, RZ, RZ, R29 ;  /* 0x000000ffff028224 */ /* 0x000fca00078e001d */
[----:B----4-:R-:W4:Y:S04]  /*45490*/  @!P0 LDG.E.U8 R95, desc[UR6][R2.64] ;  /* 0x00000006025f8981 */ /* 0x010f28000c1e1100 */
        /* <DEDUP_REMOVED lines=443> */
[----:B------:R-:W2:Y:S01]  /*47050*/  LDL R3, [R1+0x1860] ;  /* 0x0018600001037983 */ /* 0x000ea20000100800 */
[----:B------:R-:W-:Y:S01]  /*47060*/  PRMT R45, RZ, 0x7610, R45 ;  /* 0x00007610ff2d7816 */ /* 0x000fe2000000002d */
[----:B--2---:R-:W-:-:S02]  /*47070*/  @!P0 IMAD.MOV.U32 R2, RZ, RZ, R3 ;  /* 0x000000ffff028224 */ /* 0x004fc400078e0003 */
[----:B------:R-:W-:-:S05]  /*47080*/  @!P0 IMAD.MOV.U32 R3, RZ, RZ, R125 ;  /* 0x000000ffff038224 */ /* 0x000fca00078e007d */
[----:B------:R-:W2:Y:S04]  /*47090*/  @!P0 LDG.E.U8 R45, desc[UR6][R2.64] ;  /* 0x00000006022d8981 */ /* 0x000ea8000c1e1100 */
[----:B--2---:R0:W-:Y:S04]  /*470a0*/  STL [R1+0x7bc], R45 ;  /* 0x0007bc2d01007387 */ /* 0x0041e80000100800 */
[----:B0-----:R-:W4:Y:S04]  /*470b0*/  LDL.LU R45, [R1+0x2250] ;  /* 0x00225000012d7983 */ /* 0x001f280000300800 */
[----:B------:R-:W2:Y:S01]  /*470c0*/  LDL R3, [R1+0x1858] ;  /* 0x0018580001037983 */ /* 0x000ea20000100800 */
[----:B------:R-:W-:Y:S01]  /*470d0*/  PRMT R42, RZ, 0x7610, R42 ;  /* 0x00007610ff2a7816 */ /* 0x000fe2000000002a */
[----:B--2---:R-:W-:-:S02]  /*470e0*/  @!P0 IMAD.MOV.U32 R2, RZ, RZ, R3 ;  /* 0x000000ffff028224 */ /* 0x004fc400078e0003 */
[----:B------:R-:W-:-:S05]  /*470f0*/  @!P0 IMAD.MOV.U32 R3, RZ, RZ, R127 ;  /* 0x000000ffff038224 */ /* 0x000fca00078e007f */
[----:B------:R-:W2:Y:S04]  /*47100*/  @!P0 LDG.E.U8 R42, desc[UR6][R2.64] ;  /* 0x00000006022a8981 */ /* 0x000ea8000c1e1100 */
[----:B--2---:R0:W-:Y:S04]  /*47110*/  STL [R1+0x7b8], R42 ;  /* 0x0007b82a01007387 */ /* 0x0041e80000100800 */
[----:B0-----:R-:W2:Y:S04]  /*47120*/  LDL.LU R42, [R1+0x224c] ;  /* 0x00224c00012a7983 */ /* 0x001ea80000300800 */
[----:B------:R-:W3:Y:S01]  /*47130*/  LDL R3, [R1+0x1850] ;  /* 0x0018500001037983 */ /* 0x000ee20000100800 */
[----:B------:R-:W-:-:S02]  /*47140*/  PRMT R43, RZ, 0x7610, R43 ;  /* 0x00007610ff2b7816 */ /* 0x000fc4000000002b */
[----:B------:R-:W-:Y:S02]  /*47150*/  PRMT R40, RZ, 0x7610, R40 ;  /* 0x00007610ff287816 */ /* 0x000fe40000000028 */
[----:B------:R-:W-:Y:S02]  /*47160*/  PRMT R41, RZ, 0x7610, R41 ;  /* 0x00007610ff297816 */ /* 0x000fe40000000029 */
[----:B------:R-:W-:Y:S02]  /*47170*/  PRMT R38, RZ, 0x7610, R38 ;  /* 0x00007610ff267816 */ /* 0x000fe40000000026 */
[----:B------:R-:W-:Y:S02]  /*47180*/  PRMT R39, RZ, 0x7610, R39 ;  /* 0x00007610ff277816 */ /* 0x000fe40000000027 */
[----:B------:R-:W-:Y:S01]  /*47190*/  PRMT R36, RZ, 0x7610, R36 ;  /* 0x00007610ff247816 */ /* 0x000fe20000000024 */
[----:B---3--:R-:W-:Y:S02]  /*471a0*/  @!P0 IMAD.MOV.U32 R2, RZ, RZ, R3 ;  /* 0x000000ffff028224 */ /* 0x008fe400078e0003 */
[----:B------:R-:W-:-:S05]  /*471b0*/  @!P0 IMAD.MOV.U32 R3, RZ, RZ, R129 ;  /* 0x000000ffff038224 */ /* 0x000fca00078e0081 */
[----:B------:R0:W3:Y:S02]  /*471c0*/  @!P0 LDG.E.U8 R43, desc[UR6][R2.64] ;  /* 0x00000006022b8981 */ /* 0x0000e4000c1e1100 */
[----:B0-----:R-:W-:Y:S02]  /*471d0*/  @!P0 IMAD.MOV.U32 R2, RZ, RZ, R126 ;  /* 0x000000ffff028224 */ /* 0x001fe400078e007e */
[----:B------:R-:W-:-:S05]  /*471e0*/  @!P0 IMAD.MOV.U32 R3, RZ, RZ, R137 ;  /* 0x000000ffff038224 */ /* 0x000fca00078e0089 */
[----:B------:R0:W4:Y:S02]  /*471f0*/  @!P0 LDG.E.U8 R40, desc[UR6][R2.64] ;  /* 0x0000000602288981 */ /* 0x000124000c1e1100 */
[----:B0-----:R-:W-:Y:S02]  /*47200*/  @!P0 IMAD.MOV.U32 R2, RZ, RZ, R128 ;  /* 0x000000ffff028224 */ /* 0x001fe400078e0080 */
[----:B------:R-:W-:-:S05]  /*47210*/  @!P0 IMAD.MOV.U32 R3, RZ, RZ, R139 ;  /* 0x000000ffff038224 */ /* 0x000fca00078e008b */
[----:B------:R0:W2:Y:S02]  /*47220*/  @!P0 LDG.E.U8 R41, desc[UR6][R2.64] ;  /* 0x0000000602298981 */ /* 0x0000a4000c1e1100 */
        /* <DEDUP_REMOVED lines=8> */
[----:B------:R-:W2:Y:S04]  /*472b0*/  @!P0 LDG.E.U8 R36, desc[UR6][R2.64] ;  /* 0x0000000602248981 */ /* 0x000ea8000c1e1100 */
[----:B---3--:R0:W-:Y:S04]  /*472c0*/  STL [R1+0x7b4], R43 ;  /* 0x0007b42b01007387 */ /* 0x0081e80000100800 */
[----:B0-----:R-:W3:Y:S04]  /*472d0*/  LDL.LU R43, [R1+0x2248] ;  /* 0x00224800012b7983 */ /* 0x001ee80000300800 */
[----:B----4-:R0:W-:Y:S04]  /*472e0*/  STL [R1+0x7b0], R40 ;  /* 0x0007b02801007387 */ /* 0x0101e80000100800 */
[----:B0-----:R-:W4:Y:S04]  /*472f0*/  LDL.LU R40, [R1+0x2244] ;  /* 0x0022440001287983 */ /* 0x001f280000300800 */
[----:B--2---:R0:W-:Y:S04]  /*47300*/  STL [R1+0x7ac], R41 ;  /* 0x0007ac2901007387 */ /* 0x0041e80000100800 */
[----:B0-----:R-:W4:Y:S04]  /*47310*/  LDL.LU R41, [R1+0x2240] ;  /* 0x0022400001297983 */ /* 0x001f280000300800 */
[----:B------:R0:W-:Y:S04]  /*47320*/  STL [R1+0x7a8], R38 ;  /* 0x0007a82601007387 */ /* 0x0001e80000100800 */
[----:B0-----:R-:W2:Y:S04]  /*47330*/  LDL.LU R38, [R1+0x223c] ;  /* 0x00223c0001267983 */ /* 0x001ea80000300800 */
[----:B------:R0:W-:Y:S04]  /*47340*/  STL [R1+0x7a4], R39 ;  /* 0x0007a42701007387 */ /* 0x0001e80000100800 */
[----:B0-----:R-:W2:Y:S04]  /*47350*/  LDL.LU R39, [R1+0x2238] ;  /* 0x0022380001277983 */ /* 0x001ea80000300800 */
[----:B------:R0:W-:Y:S04]  /*47360*/  STL [R1+0x7a0], R36 ;  /* 0x0007a02401007387 */ /* 0x0001e80000100800 */
[----:B0-----:R-:W2:Y:S04]  /*47370*/  LDL.LU R36, [R1+0x2234] ;  /* 0x0022340001247983 */ /* 0x001ea80000300800 */
[----:B------:R-:W3:Y:S01]  /*47380*/  LDL R3, [R1+0x17ec] ;  /* 0x0017ec0001037983 */ /* 0x000ee20000100800 */
[----:B------:R-:W-:Y:S01]  /*47390*/  PRMT R37, RZ, 0x7610, R37 ;  /* 0x00007610ff257816 */ /* 0x000fe20000000025 */
[----:B------:R-:W-:-:S05]  /*473a0*/  @!P0 IMAD.MOV.U32 R2, RZ, RZ, R142 ;  /* 0x000000ffff028224 */ /* 0x000fca00078e008e */
[----:B---3--:R-:W3:Y:S01]  /*473b0*/  @!P0 LDG.E.U8 R37, desc[UR6][R2.64] ;  /* 0x0000000602258981 */ /* 0x008ee2000c1e1100 */
[----:B------:R-:W-:-:S03]  /*473c0*/  PRMT R34, RZ, 0x7610, R34 ;  /* 0x00007610ff227816 */ /* 0x000fc60000000022 */
[----:B---3--:R0:W-:Y:S04]  /*473d0*/  STL [R1+0x79c], R37 ;  /* 0x00079c2501007387 */ /* 0x0081e80000100800 */
[----:B0-----:R-:W3:Y:S04]  /*473e0*/  LDL.LU R37, [R1+0x2230] ;  /* 0x0022300001257983 */ /* 0x001ee80000300800 */
[----:B------:R-:W4:Y:S01]  /*473f0*/  LDL R3, [R1+0x17e4] ;  /* 0x0017e40001037983 */ /* 0x000f220000100800 */
[----:B------:R-:W-:-:S05]  /*47400*/  @!P0 IMAD.MOV.U32 R2, RZ, RZ, R144 ;  /* 0x000000ffff028224 */ /* 0x000fca00078e0090 */
[----:B----4-:R-:W4:Y:S01]  /*47410*/  @!P0 LDG.E.U8 R34, desc[UR6][R2.64] ;  /* 0x0000000602228981 */ /* 0x010f22000c1e1100 */
[----:B------:R-:W-:-:S03]  /*47420*/  PRMT R35, RZ, 0x7610, R35 ;  /* 0x00007610ff237816 */ /* 0x000fc60000000023 */
[----:B----4-:R0:W-:Y:S04]  /*47430*/  STL [R1+0x798], R34 ;  /* 0x0007982201007387 */ /* 0x0101e80000100800 */
[----:B0-----:R-:W4:Y:S04]  /*47440*/  LDL.LU R34, [R1+0x222c] ;  /* 0x00222c0001227983 */ /* 0x001f280000300800 */
[----:B------:R-:W2:Y:S01]  /*47450*/  LDL R3, [R1+0x17dc] ;  /* 0x0017dc0001037983 */ /* 0x000ea20000100800 */
[----:B------:R-:W-:-:S05]  /*47460*/  @!P0 IMAD.MOV.U32 R2, RZ, RZ, R146 ;  /* 0x000000ffff028224 */ /* 0x000fca00078e0092 */
[----:B--2---:R-:W2:Y:S01]  /*47470*/  @!P0 LDG.E.U8 R35, desc[UR6][R2.64] ;  /* 0x0000000602238981 */ /* 0x004ea2000c1e1100 */
[----:B------:R-:W-:-:S03]  /*47480*/  PRMT R32, RZ, 0x7610, R32 ;  /* 0x00007610ff207816 */ /* 0x000fc60000000020 */
[----:B--2---:R0:W-:Y:S04]  /*47490*/  STL [R1+0x794], R35 ;  /* 0x0007942301007387 */ /* 0x0041e80000100800 */
[----:B0-----:R-:W4:Y:S04]  /*474a0*/  LDL.LU R35, [R1+0x2228] ;  /* 0x0022280001237983 */ /* 0x001f280000300800 */
[----:B------:R-:W2:Y:S01]  /*474b0*/  LDL R3, [R1+0x17d4] ;  /* 0x0017d40001037983 */ /* 0x000ea20000100800 */
[----:B------:R-:W-:-:S05]  /*474c0*/  @!P0 IMAD.MOV.U32 R2, RZ, RZ, R148 ;  /* 0x000000ffff028224 */ /* 0x000fca00078e0094 */
[----:B--2---:R0:W2:Y:S02]  /*474d0*/  @!P0 LDG.E.U8 R32, desc[UR6][R2.64] ;  /* 0x0000000602208981 */ /* 0x0040a4000c1e1100 */
[----:B0-----:R-:W-:Y:S02]  /*474e0*/  PRMT R2, RZ, 0x7610, R2 ;  /* 0x00007610ff027816 */ /* 0x001fe40000000002 */
[----:B--2---:R0:W-:Y:S04]  /*474f0*/  STL [R1+0x790], R32 ;  /* 0x0007902001007387 */ /* 0x0041e80000100800 */
[----:B0-----:R-:W2:Y:S04]  /*47500*/  LDL.LU R32, [R1+0x2224] ;  /* 0x0022240001207983 */ /* 0x001ea80000300800 */
[----:B------:R-:W3:Y:S04]  /*47510*/  LDL R3, [R1+0x17cc] ;  /* 0x0017cc0001037983 */ /* 0x000ee80000100800 */
[----:B------:R-:W-:Y:S04]  /*47520*/  STL.S16 [R1+0x788], R2 ;  /* 0x0007880201007387 */ /* 0x000fe80000100600 */
[----:B------:R-:W-:Y:S04]  /*47530*/  STL.64 [R1+0x1fc8], R150 ;  /* 0x001fc89601007387 */ /* 0x000fe80000100a00 */
[----:B------:R0:W-:Y:S01]  /*47540*/  STL.64 [R1+0x1fc0], R148 ;  /* 0x001fc09401007387 */ /* 0x0001e20000100a00 */
[----:B------:R-:W-:Y:S01]  /*47550*/  PRMT R9, RZ, 0x7610, R9 ;  /* 0x00007610ff097816 */ /* 0x000fe20000000009 */
[----:B0-----:R-:W-:-:S02]  /*47560*/  IMAD.MOV.U32 R149, RZ, RZ, R33 ;  /* 0x000000ffff957224 */ /* 0x001fc400078e0021 */
[----:B------:R-:W2:Y:S04]  /*47570*/  LDL.LU R33, [R1+0x2220] ;  /* 0x0022200001217983 */ /* 0x000ea80000300800 */
[----:B------:R0:W-:Y:S04]  /*47580*/  STL.64 [R1+0x1fb8], R146 ;  /* 0x001fb89201007387 */ /* 0x0001e80000100a00 */
[----:B------:R1:W-:Y:S04]  /*47590*/  STL.64 [R1+0x1fb0], R144 ;  /* 0x001fb09001007387 */ /* 0x0003e80000100a00 */
[----:B------:R4:W-:Y:S01]  /*475a0*/  STL.64 [R1+0x1fa8], R142 ;  /* 0x001fa88e01007387 */ /* 0x0009e20000100a00 */
[----:B------:R-:W-:-:S02]  /*475b0*/  @!P0 IMAD.MOV.U32 R2, RZ, RZ, R150 ;  /* 0x000000ffff028224 */ /* 0x000fc400078e0096 */
[----:B------:R-:W-:Y:S02]  /*475c0*/  IMAD.MOV.U32 R151, RZ, RZ, R29 ;  /* 0x000000ffff977224 */ /* 0x000fe400078e001d */
[----:B------:R-:W-:Y:S02]  /*475d0*/  IMAD.MOV.U32 R150, RZ, RZ, R26 ;  /* 0x000000ffff967224 */ /* 0x000fe400078e001a */
[----:B0-----:R-:W-:Y:S02]  /*475e0*/  IMAD.MOV.U32 R146, RZ, RZ, R28 ;  /* 0x000000ffff927224 */ /* 0x001fe400078e001c */
[----:B-1----:R-:W-:Y:S02]  /*475f0*/  IMAD.MOV.U32 R144, RZ, RZ, R31 ;  /* 0x000000ffff907224 */ /* 0x002fe400078e001f */
[----:B----4-:R-:W-:Y:S02]  /*47600*/  IMAD.MOV.U32 R142, RZ, RZ, R30 ;  /* 0x000000ffff8e7224 */ /* 0x010fe400078e001e */
[----:B------:R-:W4:Y:S04]  /*47610*/  LDL.LU R30, [R1+0x221c] ;  /* 0x00221c00011e7983 */ /* 0x000f280000300800 */
[----:B------:R-:W4:Y:S04]  /*47620*/  LDL.LU R31, [R1+0x2218] ;  /* 0x00221800011f7983 */ /* 0x000f280000300800 */
[----:B------:R-:W4:Y:S04]  /*47630*/  LDL.LU R28, [R1+0x2214] ;  /* 0x00221400011c7983 */ /* 0x000f280000300800 */
[----:B------:R-:W4:Y:S04]  /*47640*/  LDL.LU R29, [R1+0x2210] ;  /* 0x00221000011d7983 */ /* 0x000f280000300800 */
[----:B------:R-:W4:Y:S01]  /*47650*/  LDL.LU R26, [R1+0x220c] ;  /* 0x00220c00011a7983 */ /* 0x000f220000300800 */
[----:B------:R-:W-:-:S03]  /*47660*/  IMAD.MOV.U32 R147, RZ, RZ, R27 ;  /* 0x000000ffff937224 */ /* 0x000fc600078e001b */
[----:B------:R-:W4:Y:S01]  /*47670*/  LDL.LU R27, [R1+0x2208] ;  /* 0x00220800011b7983 */ /* 0x000f220000300800 */
[----:B------:R-:W-:Y:S02]  /*47680*/  IMAD.MOV.U32 R143, RZ, RZ, R24 ;  /* 0x000000ffff8f7224 */ /* 0x000fe400078e0018 */
[----:B------:R-:W-:Y:S01]  /*47690*/  IMAD.MOV.U32 R145, RZ, RZ, R25 ;  /* 0x000000ffff917224 */ /* 0x000fe200078e0019 */
[----:B------:R-:W4:Y:S04]  /*476a0*/  LDL.LU R24, [R1+0x2204] ;  /* 0x0022040001187983 */ /* 0x000f280000300800 */
[----:B------:R-:W4:Y:S04]  /*476b0*/  LDL.LU R148, [R1+0x930] ;  /* 0x0009300001947983 */ /* 0x000f280000300800 */
[----:B------:R-:W4:Y:S04]  /*476c0*/  LDL.LU R25, [R1+0x2200] ;  /* 0x0022000001197983 */ /* 0x000f280000300800 */
[----:B------:R0:W-:Y:S04]  /*476d0*/  STL.64 [R1+0x1fa0], R140 ;  /* 0x001fa08c01007387 */ /* 0x0001e80000100a00 */
[----:B0-----:R-:W4:Y:S04]  /*476e0*/  LDL R140, [R1+0x17ac] ;  /* 0x0017ac00018c7983 */ /* 0x001f280000100800 */
[----:B------:R-:W4:Y:S04]  /*476f0*/  LDL R141, [R1+0x17b0] ;  /* 0x0017b000018d7983 */ /* 0x000f280000100800 */
[----:B---3--:R-:W3:Y:S04]  /*47700*/  @!P0 LDG.E.U8 R9, desc[UR6][R2.64] ;  /* 0x0000000602098981 */ /* 0x008ee8000c1e1100 */
[----:B------:R-:W-:Y:S04]  /*47710*/  STL.64 [R1+0x1f98], R138 ;  /* 0x001f988a01007387 */ /* 0x000fe80000100a00 */
[----:B------:R0:W-:Y:S04]  /*47720*/  STL.64 [R1+0x1f90], R136 ;  /* 0x001f908801007387 */ /* 0x0001e80000100a00 */
[----:B0-----:R-:W3:Y:S04]  /*47730*/  LDL.LU R137, [R1+0x788] ;  /* 0x0007880001897983 */ /* 0x001ee80000300800 */
[----:B------:R-:W-:Y:S04]  /*47740*/  STL.64 [R1+0x1f88], R134 ;  /* 0x001f888601007387 */ /* 0x000fe80000100a00 */
        /* <DEDUP_REMOVED lines=50> */
[----:B--2---:R-:W-:Y:S04]  /*47a70*/  STL.64 [R1+0x1df0], R32 ;  /* 0x001df02001007387 */ /* 0x004fe80000100a00 */
[----:B----4-:R0:W-:Y:S04]  /*47a80*/  STL.64 [R1+0x1de8], R30 ;  /* 0x001de81e01007387 */ /* 0x0101e80000100a00 */
[----:B------:R1:W-:Y:S04]  /*47a90*/  STL.64 [R1+0x1de0], R28 ;  /* 0x001de01c01007387 */ /* 0x0003e80000100a00 */
[----:B------:R2:W-:Y:S04]  /*47aa0*/  STL.64 [R1+0x1dd8], R26 ;  /* 0x001dd81a01007387 */ /* 0x0005e80000100a00 */
[----:B------:R4:W-:Y:S04]  /*47ab0*/  STL.64 [R1+0x1dd0], R24 ;  /* 0x001dd01801007387 */ /* 0x0009e80000100a00 */
[----:B---3--:R3:W-:Y:S04]  /*47ac0*/  STL [R1+0x21e0], R9 ;  /* 0x0021e00901007387 */ /* 0x0087e80000100800 */
[----:B0-----:R-:W3:Y:S04]  /*47ad0*/  LDL R30, [R1+0x17a4] ;  /* 0x0017a400011e7983 */ /* 0x001ee80000100800 */
[----:B-1----:R-:W3:Y:S04]  /*47ae0*/  LDL R29, [R1+0x17a8] ;  /* 0x0017a800011d7983 */ /* 0x002ee80000100800 */
[----:B------:R-:W3:Y:S04]  /*47af0*/  LDL R28, [R1+0x179c] ;  /* 0x00179c00011c7983 */ /* 0x000ee80000100800 */
[----:B--2---:R-:W2:Y:S04]  /*47b00*/  LDL R27, [R1+0x17a0] ;  /* 0x0017a000011b7983 */ /* 0x004ea80000100800 */
[----:B------:R-:W2:Y:S04]  /*47b10*/  LDL R26, [R1+0x1794] ;  /* 0x00179400011a7983 */ /* 0x000ea80000100800 */
[----:B----4-:R-:W4:Y:S01]  /*47b20*/  LDL R25, [R1+0x1798] ;  /* 0x0017980001197983 */ /* 0x010f220000100800 */
[----:B------:R-:W-:-:S02]  /*47b30*/  @!P0 IMAD.MOV.U32 R2, RZ, RZ, R141 ;  /* 0x000000ffff028224 */ /* 0x000fc400078e008d */
[----:B------:R-:W-:Y:S01]  /*47b40*/  @!P0 IMAD.MOV.U32 R3, RZ, RZ, R140 ;  /* 0x000000ffff038224 */ /* 0x000fe200078e008c */
[----:B------:R-:W-:Y:S02]  /*47b50*/  PRMT R138, RZ, 0x7610, R138 ;  /* 0x00007610ff8a7816 */ /* 0x000fe4000000008a */
[----:B------:R-:W-:Y:S02]  /*47b60*/  PRMT R94, RZ, 0x7610, R94 ;  /* 0x00007610ff5e7816 */ /* 0x000fe4000000005e */
[----:B------:R-:W-:Y:S01]  /*47b70*/  PRMT R76, RZ, 0x7610, R76 ;  /* 0x00007610ff4c7816 */ /* 0x000fe2000000004c */
[----:B------:R-:W4:Y:S04]  /*47b80*/  LDL R24, [R1+0x178c] ;  /* 0x00178c0001187983 */ /* 0x000f280000100800 */
[----:B------:R0:W4:Y:S04]  /*47b90*/  @!P0 LDG.E.U8 R137, desc[UR6][R2.64] ;  /* 0x0000000602898981 */ /* 0x000128000c1e1100 */
[----:B---3--:R-:W3:Y:S01]  /*47ba0*/  LDL R9, [R1+0x1790] ;  /* 0x0017900001097983 */ /* 0x008ee20000100800 */
[----:B0-----:R-:W-:-:S02]  /*47bb0*/  @!P0 IMAD.MOV.U32 R3, RZ, RZ, R30 ;  /* 0x000000ffff038224 */ /* 0x001fc400078e001e */
[----:B------:R-:W-:-:S05]  /*47bc0*/  @!P0 IMAD.MOV.U32 R2, RZ, RZ, R29 ;  /* 0x000000ffff028224 */ /* 0x000fca00078e001d */
[----:B------:R2:W3:Y:S02]  /*47bd0*/  @!P0 LDG.E.U8 R138, desc[UR6][R2.64] ;  /* 0x00000006028a8981 */ /* 0x0004e4000c1e1100 */
[----:B--2---:R-:W-:Y:S02]  /*47be0*/  @!P0 IMAD.MOV.U32 R2, RZ, RZ, R27 ;  /* 0x000000ffff028224 */ /* 0x004fe400078e001b */
[----:B------:R-:W-:-:S05]  /*47bf0*/  @!P0 IMAD.MOV.U32 R3, RZ, RZ, R28 ;  /* 0x000000ffff038224 */ /* 0x000fca00078e001c */
[----:B------:R4:W2:Y:S02]  /*47c00*/  @!P0 LDG.E.U8 R94, desc[UR6][R2.64] ;  /* 0x00000006025e8981 */ /* 0x0008a4000c1e1100 */
[----:B----4-:R-:W-:Y:S02]  /*47c10*/  @!P0 IMAD.MOV.U32 R2, RZ, RZ, R25 ;  /* 0x000000ffff028224 */ /* 0x010fe400078e0019 */
[----:B------:R-:W-:-:S05]  /*47c20*/  @!P0 IMAD.MOV.U32 R3, RZ, RZ, R26 ;  /* 0x000000ffff038224 */ /* 0x000fca00078e001a */
[----:B------:R-:W4:Y:S04]  /*47c30*/  @!P0 LDG.E.U8 R76, desc[UR6][R2.64] ;  /* 0x00000006024c8981 */ /* 0x000f28000c1e1100 */
[----:B------:R-:W-:Y:S04]  /*47c40*/  STL [R1+0x21e4], R137 ;  /* 0x0021e48901007387 */ /* 0x000fe80000100800 */
[----:B---3--:R-:W-:Y:S04]  /*47c50*/  STL [R1+0x21e8], R138 ;  /* 0x0021e88a01007387 */ /* 0x008fe80000100800 */
[----:B--2---:R-:W-:Y:S04]  /*47c60*/  STL [R1+0x21ec], R94 ;  /* 0x0021ec5e01007387 */ /* 0x004fe80000100800 */
[----:B------:R-:W2:Y:S04]  /*47c70*/  LDL R28, [R1+0x176c] ;  /* 0x00176c00011c7983 */ /* 0x000ea80000100800 */
[----:B------:R-:W3:Y:S04]  /*47c80*/  LDL R27, [R1+0x1770] ;  /* 0x00177000011b7983 */ /* 0x000ee80000100800 */
[----:B------:R-:W3:Y:S04]  /*47c90*/  LDL R25, [R1+0x1768] ;  /* 0x0017680001197983 */ /* 0x000ee80000100800 */
[----:B----4-:R-:W-:Y:S04]  /*47ca0*/  STL [R1+0x21f0], R76 ;  /* 0x0021f04c01007387 */ /* 0x010fe80000100800 */
[----:B------:R-:W4:Y:S01]  /*47cb0*/  LDL R26, [R1+0x1764] ;  /* 0x00176400011a7983 */ /* 0x000f220000100800 */
[----:B------:R-:W-:Y:S01]  /*47cc0*/  PRMT R58, RZ, 0x7610, R58 ;  /* 0x00007610ff3a7816 */ /* 0x000fe2000000003a */
[----:B------:R-:W-:-:S02]  /*47cd0*/  @!P0 IMAD.MOV.U32 R2, RZ, RZ, R9 ;  /* 0x000000ffff028224 */ /* 0x000fc400078e0009 */
[----:B------:R-:W-:Y:S01]  /*47ce0*/  @!P0 IMAD.MOV.U32 R3, RZ, RZ, R24 ;  /* 0x000000ffff038224 */ /* 0x000fe200078e0018 */
[----:B------:R-:W-:Y:S02]  /*47cf0*/  PRMT R130, RZ, 0x7610, R130 ;  /* 0x00007610ff827816 */ /* 0x000fe40000000082 */
[----:B------:R-:W-:Y:S01]  /*47d00*/  PRMT R112, RZ, 0x7610, R112 ;  /* 0x00007610ff707816 */ /* 0x000fe20000000070 */
[----:B------:R-:W4:Y:S04]  /*47d10*/  LDL R24, [R1+0x175c] ;  /* 0x00175c0001187983 */ /* 0x000f280000100800 */
[----:B------:R2:W4:Y:S04]  /*47d20*/  @!P0 LDG.E.U8 R58, desc[UR6][R2.64] ;  /* 0x00000006023a8981 */ /* 0x000528000c1e1100 */
[----:B------:R-:W4:Y:S01]  /*47d30*/  LDL R9, [R1+0x1760] ;  /* 0x0017600001097983 */ /* 0x000f220000100800 */
[----:B--2---:R-:W-:-:S02]  /*47d40*/  @!P0 IMAD.MOV.U32 R3, RZ, RZ, R28 ;  /* 0x000000ffff038224 */ /* 0x004fc400078e001c */
[----:B---3--:R-:W-:-:S05]  /*47d50*/  @!P0 IMAD.MOV.U32 R2, RZ, RZ, R27 ;  /* 0x000000ffff028224 */ /* 0x008fca00078e001b */
[----:B------:R0:W2:Y:S02]  /*47d60*/  @!P0 LDG.E.U8 R130, desc[UR6][R2.64] ;  /* 0x0000000602828981 */ /* 0x0000a4000c1e1100 */
[----:B0-----:R-:W-:Y:S02]  /*47d70*/  @!P0 IMAD.MOV.U32 R2, RZ, RZ, R25 ;  /* 0x000000ffff028224 */ /* 0x001fe400078e0019 */
[----:B----4-:R-:W-:-:S05]  /*47d80*/  @!P0 IMAD.MOV.U32 R3, RZ, RZ, R26 ;  /* 0x000000ffff038224 */ /* 0x010fca00078e001a */
[----:B------:R0:W3:Y:S04]  /*47d90*/  @!P0 LDG.E.U8 R112, desc[UR6][R2.64] ;  /* 0x0000000602708981 */ /* 0x0000e8000c1e1100 */
[----:B------:R-:W-:Y:S01]  /*47da0*/  STL [R1+0x21f4], R58 ;  /* 0x0021f43a01007387 */ /* 0x000fe20000100800 */
[----:B0-----:R-:W-:Y:S02]  /*47db0*/  @!P0 IMAD.MOV.U32 R3, RZ, RZ, R24 ;  /* 0x000000ffff038224 */ /* 0x001fe400078e0018 */
[----:B------:R-:W-:Y:S01]  /*47dc0*/  @!P0 IMAD.MOV.U32 R2, RZ, RZ, R9 ;  /* 0x000000ffff028224 */ /* 0x000fe200078e0009 */
[----:B--2---:R-:W-:Y:S04]  /*47dd0*/  STL [R1+0x21f8], R130 ;  /* 0x0021f88201007387 */ /* 0x004fe80000100800 */
[----:B------:R-:W2:Y:S04]  /*47de0*/  LDL R32, [R1+0x1754] ;  /* 0x0017540001207983 */ /* 0x000ea80000100800 */
[----:B------:R-:W4:Y:S04]  /*47df0*/  LDL R31, [R1+0x1758] ;  /* 0x00175800011f7983 */ /* 0x000f280000100800 */
[----:B---3--:R-:W-:Y:S04]  /*47e00*/  STL [R1+0x21fc], R112 ;  /* 0x0021fc7001007387 */ /* 0x008fe80000100800 */
[----:B------:R-:W3:Y:S04]  /*47e10*/  LDL R30, [R1+0x174c] ;  /* 0x00174c00011e7983 */ /* 0x000ee80000100800 */
[----:B------:R-:W3:Y:S04]  /*47e20*/  LDL R29, [R1+0x1750] ;  /* 0x00175000011d7983 */ /* 0x000ee80000100800 */
[----:B------:R-:W3:Y:S04]  /*47e30*/  LDL R28, [R1+0x172c] ;  /* 0x00172c00011c7983 */ /* 0x000ee80000100800 */
[----:B------:R-:W3:Y:S04]  /*47e40*/  LDL R27, [R1+0x1730] ;  /* 0x00173000011b7983 */ /* 0x000ee80000100800 */
[----:B------:R-:W3:Y:S04]  /*47e50*/  LDL R26, [R1+0x1724] ;  /* 0x00172400011a7983 */ /* 0x000ee80000100800 */
[----:B------:R-:W3:Y:S04]  /*47e60*/  LDL R25, [R1+0x1728] ;  /* 0x0017280001197983 */ /* 0x000ee80000100800 */
[----:B------:R-:W3:Y:S04]  /*47e70*/  LDL R24, [R1+0x171c] ;  /* 0x00171c0001187983 */ /* 0x000ee80000100800 */
[----:B------:R-:W3:Y:S01]  /*47e80*/  LDL R9, [R1+0x1720] ;  /* 0x0017200001097983 */ /* 0x000ee20000100800 */
[----:B------:R-:W-:-:S02]  /*47e90*/  PRMT R93, RZ, 0x7610, R93 ;  /* 0x00007610ff5d7816 */ /* 0x000fc4000000005d */
[----:B------:R-:W-:-:S04]  /*47ea0*/  PRMT R75, RZ, 0x7610, R75 ;  /* 0x00007610ff4b7816 */ /* 0x000fc8000000004b */
[----:B------:R2:W3:Y:S01]  /*47eb0*/  @!P0 LDG.E.U8 R93, desc[UR6][R2.64] ;  /* 0x00000006025d8981 */ /* 0x0004e2000c1e1100 */
[----:B------:R-:W-:Y:S02]  /*47ec0*/  PRMT R57, RZ, 0x7610, R57 ;  /* 0x00007610ff397816 */ /* 0x000fe40000000039 */
[----:B------:R-:W-:Y:S02]  /*47ed0*/  PRMT R129, RZ, 0x7610, R129 ;  /* 0x00007610ff817816 */ /* 0x000fe40000000081 */
[----:B------:R-:W-:Y:S01]  /*47ee0*/  PRMT R111, RZ, 0x7610, R111 ;  /* 0x00007610ff6f7816 */ /* 0x000fe2000000006f */
[----:B--2---:R-:W-:Y:S02]  /*47ef0*/  @!P0 IMAD.MOV.U32 R3, RZ, RZ, R32 ;  /* 0x000000ffff038224 */ /* 0x004fe400078e0020 */
[----:B----4-:R-:W-:Y:S01]  /*47f00*/  @!P0 IMAD.MOV.U32 R2, RZ, RZ, R31 ;  /* 0x000000ffff028224 */ /* 0x010fe200078e001f */
[----:B------:R-:W-:Y:S01]  /*47f10*/  PRMT R92, RZ, 0x7610, R92 ;  /* 0x00007610ff5c7816 */ /* 0x000fe2000000005c */
[----:B------:R-:W2:Y:S04]  /*47f20*/  LDL R32, [R1+0x16dc] ;  /* 0x0016dc0001207983 */ /* 0x000ea80000100800 */
[----:B------:R3:W4:Y:S04]  /*47f30*/  @!P0 LDG.E.U8 R75, desc[UR6][R2.64] ;  /* 0x00000006024b8981 */ /* 0x000728000c1e1100 */
[----:B------:R-:W2:Y:S01]  /*47f40*/  LDL R31, [R1+0x16e0] ;  /* 0x0016e000011f7983 */ /* 0x000ea20000100800 */
[----:B---3--:R-:W-:-:S02]  /*47f50*/  @!P0 IMAD.MOV.U32 R3, RZ, RZ, R30 ;  /* 0x000000ffff038224 */ /* 0x008fc400078e001e */
[----:B------:R-:W-:Y:S01]  /*47f60*/  @!P0 IMAD.MOV.U32 R2, RZ, RZ, R29 ;  /* 0x000000ffff028224 */ /* 0x000fe200078e001d */
[----:B------:R-:W3:Y:S04]  /*47f70*/  LDL R30, [R1+0x1714] ;  /* 0x00171400011e7983 */ /* 0x000ee80000100800 */
[----:B------:R-:W4:Y:S04]  /*47f80*/  LDL R29, [R1+0x1718] ;  /* 0x00171800011d7983 */ /* 0x000f280000100800 */
[----:B------:R0:W2:Y:S02]  /*47f90*/  @!P0 LDG.E.U8 R57, desc[UR6][R2.64] ;  /* 0x0000000602398981 */ /* 0x0000a4000c1e1100 */
[----:B0-----:R-:W-:-:S02]  /*47fa0*/  @!P0 IMAD.MOV.U32 R2, RZ, RZ, R27 ;  /* 0x000000ffff028224 */ /* 0x001fc400078e001b */
[----:B------:R-:W-:Y:S01]  /*47fb0*/  @!P0 IMAD.MOV.U32 R3, RZ, RZ, R28 ;  /* 0x000000ffff038224 */ /* 0x000fe200078e001c */
[----:B------:R-:W2:Y:S04]  /*47fc0*/  LDL R27, [R1+0x1710] ;  /* 0x00171000011b7983 */ /* 0x000ea80000100800 */
[----:B------:R-:W2:Y:S04]  /*47fd0*/  LDL R28, [R1+0x170c] ;  /* 0x00170c00011c7983 */ /* 0x000ea80000100800 */
[----:B------:R0:W2:Y:S02]  /*47fe0*/  @!P0 LDG.E.U8 R129, desc[UR6][R2.64] ;  /* 0x0000000602818981 */ /* 0x0000a4000c1e1100 */
[----:B0-----:R-:W-:-:S02]  /*47ff0*/  @!P0 IMAD.MOV.U32 R3, RZ, RZ, R26 ;  /* 0x000000ffff038224 */ /* 0x001fc400078e001a */
[----:B------:R-:W2:Y:S01]  /*48000*/  LDL R26, [R1+0x16ec] ;  /* 0x0016ec00011a7983 */ /* 0x000ea20000100800 */
[----:B------:R-:W-:-:S03]  /*48010*/  @!P0 IMAD.MOV.U32 R2, RZ, RZ, R25 ;  /* 0x000000ffff028224 */ /* 0x000fc600078e0019 */
[----:B------:R-:W2:Y:S04]  /*48020*/  LDL R25, [R1+0x16f0] ;  /* 0x0016f00001197983 */ /* 0x000ea80000100800 */
[----:B------:R0:W2:Y:S02]  /*48030*/  @!P0 LDG.E.U8 R111, desc[UR6][R2.64] ;  /* 0x00000006026f8981 */ /* 0x0000a4000c1e1100 */
[----:B0-----:R-:W-:Y:S02]  /*48040*/  @!P0 IMAD.MOV.U32 R3, RZ, RZ, R24 ;  /* 0x000000ffff038224 */ /* 0x001fe400078e0018 */
[----:B------:R-:W2:Y:S01]  /*48050*/  LDL R24, [R1+0x16e4] ;  /* 0x0016e40001187983 */ /* 0x000ea20000100800 */
[----:B------:R-:W-:-:S03]  /*48060*/  @!P0 IMAD.MOV.U32 R2, RZ, RZ, R9 ;  /* 0x000000ffff028224 */ /* 0x000fc600078e0009 */
[----:B------:R-:W2:Y:S01]  /*48070*/  LDL R9, [R1+0x16e8] ;  /* 0x0016e80001097983 */ /* 0x000ea20000100800 */
[----:B------:R-:W-:-:S03]  /*48080*/  PRMT R74, RZ, 0x7610, R74 ;  /* 0x00007610ff4a7816 */ /* 0x000fc6000000004a */
[----:B------:R3:W2:Y:S01]  /*48090*/  @!P0 LDG.E.U8 R92, desc[UR6][R2.64] ;  /* 0x00000006025c8981 */ /* 0x0006a2000c1e1100 */
[----:B------:R-:W-:Y:S02]  /*480a0*/  PRMT R56, RZ, 0x7610, R56 ;  /* 0x00007610ff387816 */ /* 0x000fe40000000038 */
[----:B------:R-:W-:Y:S01]  /*480b0*/  PRMT R128, RZ, 0x7610, R128 ;  /* 0x00007610ff807816 */ /* 0x000fe20000000080 */
[----:B---3--:R-:W-:Y:S02]  /*480c0*/  @!P0 IMAD.MOV.U32 R3, RZ, RZ, R30 ;  /* 0x000000ffff038224 */ /* 0x008fe400078e001e */
[----:B----4-:R-:W-:Y:S01]  /*480d0*/  @!P0 IMAD.MOV.U32 R2, RZ, RZ, R29 ;  /* 0x000000ffff028224 */ /* 0x010fe200078e001d */
[----:B------:R-:W3:Y:S04]  /*480e0*/  LDL R30, [R1+0x16d4] ;  /* 0x0016d400011e7983 */ /* 0x000ee80000100800 */
[----:B------:R-:W4:Y:S04]  /*480f0*/  LDL R29, [R1+0x16d8] ;  /* 0x0016d800011d7983 */ /* 0x000f280000100800 */
[----:B------:R2:W4:Y:S02]  /*48100*/  @!P0 LDG.E.U8 R74, desc[UR6][R2.64] ;  /* 0x00000006024a8981 */ /* 0x000524000c1e1100 */
[----:B--2---:R-:W-:-:S02]  /*48110*/  @!P0 IMAD.MOV.U32 R2, RZ, RZ, R27 ;  /* 0x000000ffff028224 */ /* 0x004fc400078e001b */
        /* <DEDUP_REMOVED lines=13> */
[----:B------:R-:W-:Y:S02]  /*481f0*/  PRMT R110, RZ, 0x7610, R110 ;  /* 0x00007610ff6e7816 */ /* 0x000fe4000000006e */
[----:B------:R-:W-:-:S04]  /*48200*/  PRMT R91, RZ, 0x7610, R91 ;  /* 0x00007610ff5b7816 */ /* 0x000fc8000000005b */
[----:B------:R0:W2:Y:S01]  /*48210*/  @!P0 LDG.E.U8 R110, desc[UR6][R2.64] ;  /* 0x00000006026e8981 */ /* 0x0000a2000c1e1100 */
[----:B------:R-:W-:Y:S01]  /*48220*/  PRMT R73, RZ, 0x7610, R73 ;  /* 0x00007610ff497816 */ /* 0x000fe20000000049 */
[----:B0-----:R-:W-:Y:S02]  /*48230*/  @!P0 IMAD.MOV.U32 R2, RZ, RZ, R31 ;  /* 0x000000ffff028224 */ /* 0x001fe400078e001f */
[----:B------:R-:W-:Y:S01]  /*48240*/  @!P0 IMAD.MOV.U32 R3, RZ, RZ, R32 ;  /* 0x000000ffff038224 */ /* 0x000fe200078e0020 */
[----:B------:R-:W-:Y:S02]  /*48250*/  PRMT R55, RZ, 0x7610, R55 ;  /* 0x00007610ff377816 */ /* 0x000fe40000000037 */
[----:B------:R-:W-:Y:S02]  /*48260*/  PRMT R127, RZ, 0x7610, R127 ;  /* 0x00007610ff7f7816 */ /* 0x000fe4000000007f */
[----:B------:R-:W-:Y:S01]  /*48270*/  PRMT R109, RZ, 0x7610, R109 ;  /* 0x00007610ff6d7816 */ /* 0x000fe2000000006d */
[----:B------:R-:W2:Y:S04]  /*48280*/  LDL R32, [R1+0x1664] ;  /* 0x0016640001207983 */ /* 0x000ea80000100800 */
[----:B------:R3:W2:Y:S04]  /*48290*/  @!P0 LDG.E.U8 R91, desc[UR6][R2.64] ;  /* 0x00000006025b8981 */ /* 0x0006a8000c1e1100 */
[----:B------:R-:W2:Y:S01]  /*482a0*/  LDL R31, [R1+0x1668] ;  /* 0x00166800011f7983 */ /* 0x000ea20000100800 */
[----:B---3--:R-:W-:-:S02]  /*482b0*/  @!P0 IMAD.MOV.U32 R3, RZ, RZ, R30 ;  /* 0x000000ffff038224 */ /* 0x008fc400078e001e */
        /* <DEDUP_REMOVED lines=474> */
[----:B------:R-:W-:Y:S02]  /*4a060*/  PRMT R246, RZ, 0x7610, R246 ;  /* 0x00007610fff67816 */ /* 0x000fe400000000f6 */
[----:B------:R-:W-:Y:S02]  /*4a070*/  PRMT R245, RZ, 0x7610, R245 ;  /* 0x00007610fff57816 */ /* 0x000fe400000000f5 */
[----:B------:R-:W-:Y:S01]  /*4a080*/  PRMT R244, RZ, 0x7610, R244 ;  /* 0x00007610fff47816 */ /* 0x000fe200000000f4 */
[----:B------:R-:W2:Y:S04]  /*4a090*/  LDL.LU R40, [R1+0x1270] ;  /* 0x0012700001287983 */ /* 0x000ea80000300800 */
[----:B------:R0:W2:Y:S02]  /*4a0a0*/  @!P0 LDG.E.U8 R247, desc[UR6][R2.64] ;  /* 0x0000000602f78981 */ /* 0x0000a4000c1e1100 */
[----:B0-----:R-:W-:-:S02]  /*4a0b0*/  @!P0 IMAD.MOV.U32 R2, RZ, RZ, R31 ;  /* 0x000000ffff028224 */ /* 0x001fc400078e001f */
[----:B------:R-:W-:Y:S01]  /*4a0c0*/  @!P0 IMAD.MOV.U32 R3, RZ, RZ, R32 ;  /* 0x000000ffff038224 */ /* 0x000fe200078e0020 */
[----:B------:R-:W-:Y:S02]  /*4a0d0*/  PRMT R243, RZ, 0x7610, R243 ;  /* 0x00007610fff37816 */ /* 0x000fe400000000f3 */
[----:B------:R-:W-:Y:S01]  /*4a0e0*/  PRMT R242, RZ, 0x7610, R242 ;  /* 0x00007610fff27816 */ /* 0x000fe200000000f2 */
[----:B------:R-:W2:Y:S04]  /*4a0f0*/  LDL R31, [R1+0x1260] ;  /* 0x00126000011f7983 */ /* 0x000ea80000100800 */
[----:B------:R3:W2:Y:S04]  /*4a100*/  @!P0 LDG.E.U8 R246, desc[UR6][R2.64] ;  /* 0x0000000602f68981 */ /* 0x0006a8000c1e1100 */
[----:B------:R-:W2:Y:S01]  /*4a110*/  LDL R32, [R1+0x125c] ;  /* 0x00125c0001207983 */ /* 0x000ea20000100800 */
[----:B---3--:R-:W-:-:S02]  /*4a120*/  @!P0 IMAD.MOV.U32 R3, RZ, RZ, R30 ;  /* 0x000000ffff038224 */ /* 0x008fc400078e001e */
[----:B----4-:R-:W-:Y:S01]  /*4a130*/  @!P0 IMAD.MOV.U32 R2, RZ, RZ, R29 ;  /* 0x000000ffff028224 */ /* 0x010fe200078e001d */
[----:B------:R-:W-:Y:S01]  /*4a140*/  PRMT R241, RZ, 0x7610, R241 ;  /* 0x00007610fff17816 */ /* 0x000fe200000000f1 */
[----:B------:R-:W3:Y:S04]  /*4a150*/  LDL R29, [R1+0x1294] ;  /* 0x00129400011d7983 */ /* 0x000ee80000100800 */
[----:B------:R2:W4:Y:S04]  /*4a160*/  @!P0 LDG.E.U8 R245, desc[UR6][R2.64] ;  /* 0x0000000602f58981 */ /* 0x000528000c1e1100 */
[----:B------:R-:W4:Y:S01]  /*4a170*/  LDL R30, [R1+0x1254] ;  /* 0x00125400011e7983 */ /* 0x000f220000100800 */
[----:B--2---:R-:W-:-:S02]  /*4a180*/  @!P0 IMAD.MOV.U32 R2, RZ, RZ, R27 ;  /* 0x000000ffff028224 */ /* 0x004fc400078e001b */
[----:B------:R-:W-:Y:S01]  /*4a190*/  @!P0 IMAD.MOV.U32 R3, RZ, RZ, R28 ;  /* 0x000000ffff038224 */ /* 0x000fe200078e001c */
[----:B------:R-:W2:Y:S04]  /*4a1a0*/  LDL R27, [R1+0x128c] ;  /* 0x00128c00011b7983 */ /* 0x000ea80000100800 */
[----:B------:R-:W4:Y:S04]  /*4a1b0*/  LDL R28, [R1+0x1298] ;  /* 0x00129800011c7983 */ /* 0x000f280000100800 */
        /* <DEDUP_REMOVED lines=9> */
[----:B------:R-:W2:Y:S04]  /*4a250*/  LDL R9, [R1+0x1268] ;  /* 0x0012680001097983 */ /* 0x000ea80000100800 */
[----:B------:R3:W2:Y:S01]  /*4a260*/  @!P0 LDG.E.U8 R242, desc[UR6][R2.64] ;  /* 0x0000000602f28981 */ /* 0x0006a2000c1e1100 */
[----:B------:R-:W-:Y:S02]  /*4a270*/  PRMT R240, RZ, 0x7610, R240 ;  /* 0x00007610fff07816 */ /* 0x000fe400000000f0 */
[----:B------:R-:W-:Y:S01]  /*4a280*/  PRMT R239, RZ, 0x7610, R239 ;  /* 0x00007610ffef7816 */ /* 0x000fe200000000ef */
[----:B---3--:R-:W-:Y:S02]  /*4a290*/  @!P0 IMAD.MOV.U32 R3, RZ, RZ, R29 ;  /* 0x000000ffff038224 */ /* 0x008fe400078e001d */
[----:B------:R-:W3:Y:S01]  /*4a2a0*/  LDL R29, [R1+0x1258] ;  /* 0x00125800011d7983 */ /* 0x000ee20000100800 */
[----:B----4-:R-:W-:-:S03]  /*4a2b0*/  @!P0 IMAD.MOV.U32 R2, RZ, RZ, R28 ;  /* 0x000000ffff028224 */ /* 0x010fc600078e001c */
[----:B------:R-:W4:Y:S04]  /*4a2c0*/  LDL R28, [R1+0x124c] ;  /* 0x00124c00011c7983 */ /* 0x000f280000100800 */
[----:B------:R2:W4:Y:S02]  /*4a2d0*/  @!P0 LDG.E.U8 R241, desc[UR6][R2.64] ;  /* 0x0000000602f18981 */ /* 0x000524000c1e1100 */
[----:B--2---:R-:W-:Y:S02]  /*4a2e0*/  @!P0 IMAD.MOV.U32 R2, RZ, RZ, R26 ;  /* 0x000000ffff028224 */ /* 0x004fe400078e001a */
[----:B------:R-:W-:Y:S01]  /*4a2f0*/  @!P0 IMAD.MOV.U32 R3, RZ, RZ, R27 ;  /* 0x000000ffff038224 */ /* 0x000fe200078e001b */
[----:B------:R-:W2:Y:S04]  /*4a300*/  LDL R26, [R1+0x122c] ;  /* 0x00122c00011a7983 */ /* 0x000ea80000100800 */
[----:B------:R-:W2:Y:S04]  /*4a310*/  LDL R27, [R1+0x1250] ;  /* 0x00125000011b7983 */ /* 0x000ea80000100800 */
[----:B------:R0:W2:Y:S02]  /*4a320*/  @!P0 LDG.E.U8 R240, desc[UR6][R2.64] ;  /* 0x0000000602f08981 */ /* 0x0000a4000c1e1100 */
[----:B0-----:R-:W-:-:S02]  /*4a330*/  @!P0 IMAD.MOV.U32 R2, RZ, RZ, R40 ;  /* 0x000000ffff028224 */ /* 0x001fc400078e0028 */
[----:B------:R-:W-:Y:S02]  /*4a340*/  @!P0 IMAD.MOV.U32 R3, RZ, RZ, R25 ;  /* 0x000000ffff038224 */ /* 0x000fe400078e0019 */
        /* <DEDUP_REMOVED lines=18> */
[----:B0-----:R-:W-:-:S03]  /*4a470*/  @!P0 IMAD.MOV.U32 R3, RZ, RZ, R30 ;  /* 0x000000ffff038224 */ /* 0x001fc600078e001e */
[----:B------:R-:W2:Y:S01]  /*4a480*/  LDL R30, [R1+0x121c] ;  /* 0x00121c00011e7983 */ /* 0x000ea20000100800 */
[----:B---3--:R-:W-:-:S03]  /*4a490*/  @!P0 IMAD.MOV.U32 R2, RZ, RZ, R29 ;  /* 0x000000ffff028224 */ /* 0x008fc600078e001d */
[----:B------:R-:W3:Y:S04]  /*4a4a0*/  LDL R29, [R1+0x1220] ;  /* 0x00122000011d7983 */ /* 0x000ee80000100800 */
[----:B------:R4:W3:Y:S02]  /*4a4b0*/  @!P0 LDG.E.U8 R236, desc[UR6][R2.64] ;  /* 0x0000000602ec8981 */ /* 0x0008e4000c1e1100 */
[----:B----4-:R-:W-:Y:S02]  /*4a4c0*/  @!P0 IMAD.MOV.U32 R3, RZ, RZ, R28 ;  /* 0x000000ffff038224 */ /* 0x010fe400078e001c */
        /* <DEDUP_REMOVED lines=11> */
[----:B------:R-:W-:-:S03]  /*4a580*/  @!P0 IMAD.MOV.U32 R2, RZ, RZ, R9 ;  /* 0x000000ffff028224 */ /* 0x000fc600078e0009 */
[----:B------:R-:W2:Y:S01]  /*4a590*/  LDL R9, [R1+0x11f0] ;  /* 0x0011f00001097983 */ /* 0x000ea20000100800 */
[----:B------:R-:W-:-:S03]  /*4a5a0*/  PRMT R232, RZ, 0x7610, R232 ;  /* 0x00007610ffe87816 */ /* 0x000fc600000000e8 */
[----:B------:R0:W2:Y:S01]  /*4a5b0*/  @!P0 LDG.E.U8 R233, desc[UR6][R2.64] ;  /* 0x0000000602e98981 */ /* 0x0000a2000c1e1100 */
[----:B------:R-:W-:Y:S02]  /*4a5c0*/  PRMT R231, RZ, 0x7610, R231 ;  /* 0x00007610ffe77816 */ /* 0x000fe400000000e7 */
[----:B------:R-:W-:Y:S01]  /*4a5d0*/  PRMT R230, RZ, 0x7610, R230 ;  /* 0x00007610ffe67816 */ /* 0x000fe200000000e6 */
[----:B0-----:R-:W-:Y:S02]  /*4a5e0*/  @!P0 IMAD.MOV.U32 R3, RZ, RZ, R30 ;  /* 0x000000ffff038224 */ /* 0x001fe400078e001e */
        /* <DEDUP_REMOVED lines=134> */
[----:B------:R-:W-:Y:S02]  /*4ae50*/  PRMT R206, RZ, 0x7610, R206 ;  /* 0x00007610ffce7816 */ /* 0x000fe400000000ce */
[----:B------:R-:W-:Y:S01]  /*4ae60*/  PRMT R205, RZ, 0x7610, R205 ;  /* 0x00007610ffcd7816 */ /* 0x000fe200000000cd */
[----:B------:R0:W2:Y:S04]  /*4ae70*/  @!P0 LDG.E.U8 R210, desc[UR6][R2.64] ;  /* 0x0000000602d28981 */ /* 0x0000a8000c1e1100 */
[----:B------:R-:W2:Y:S04]  /*4ae80*/  LDL R31, [R1+0xc80] ;  /* 0x000c8000011f7983 */ /* 0x000ea80000100800 */
        /* <DEDUP_REMOVED lines=47> */
[----:B------:R-:W-:-:S05]  /*4b180*/  @!P0 IMAD.MOV.U32 R3, RZ, RZ, R32 ;  /* 0x000000ffff038224 */ /* 0x000fca00078e0020 */
[----:B------:R0:W2:Y:S01]  /*4b190*/  @!P0 LDG.E.U8 R201, desc[UR6][R2.64] ;  /* 0x0000000602c98981 */ /* 0x0000a2000c1e1100 */
[----:B------:R-:W-:Y:S01]  /*4b1a0*/  PRMT R199, RZ, 0x7610, R199 ;  /* 0x00007610ffc77816 */ /* 0x000fe200000000c7 */
[----:B0-----:R-:W-:Y:S02]  /*4b1b0*/  @!P0 IMAD.MOV.U32 R3, RZ, RZ, R30 ;  /* 0x000000ffff038224 */ /* 0x001fe400078e001e */
[----:B------:R-:W2:Y:S01]  /*4b1c0*/  LDL R30, [R1+0xc3c] ;  /* 0x000c3c00011e7983 */ /* 0x000ea20000100800 */
[----:B------:R-:W-:Y:S01]  /*4b1d0*/  PRMT R198, RZ, 0x7610, R198 ;  /* 0x00007610ffc67816 */ /* 0x000fe200000000c6 */
[----:B---3--:R-:W-:Y:S02]  /*4b1e0*/  @!P0 IMAD.MOV.U32 R2, RZ, RZ, R29 ;  /* 0x000000ffff028224 */ /* 0x008fe400078e001d */
        /* <DEDUP_REMOVED lines=18> */
[----:B------:R0:W2:Y:S02]  /*4b310*/  @!P0 LDG.E.U8 R197, desc[UR6][R2.64] ;  /* 0x0000000602c58981 */ /* 0x0000a4000c1e1100 */
[----:B0-----:R-:W-:Y:S01]  /*4b320*/  @!P0 IMAD.MOV.U32 R3, RZ, RZ, R30 ;  /* 0x000000ffff038224 */ /* 0x001fe200078e001e */
[----:B------:R-:W-:Y:S02]  /*4b330*/  PRMT R195, RZ, 0x7610, R195 ;  /* 0x00007610ffc37816 */ /* 0x000fe400000000c3 */
[----:B------:R-:W-:Y:S01]  /*4b340*/  PRMT R194, RZ, 0x7610, R194 ;  /* 0x00007610ffc27816 */ /* 0x000fe200000000c2 */
[----:B---3--:R-:W-:-:S05]  /*4b350*/  @!P0 IMAD.MOV.U32 R2, RZ, RZ, R29 ;  /* 0x000000ffff028224 */ /* 0x008fca00078e001d */
[----:B------:R4:W3:Y:S02]  /*4b360*/  @!P0 LDG.E.U8 R196, desc[UR6][R2.64] ;  /* 0x0000000602c48981 */ /* 0x0008e4000c1e1100 */
[----:B----4-:R-:W-:Y:S02]  /*4b370*/  @!P0 IMAD.MOV.U32 R3, RZ, RZ, R28 ;  /* 0x000000ffff038224 */ /* 0x010fe400078e001c */
[----:B--2---:R-:W-:Y:S02]  /*4b380*/  @!P0 IMAD.MOV.U32 R2, RZ, RZ, R24 ;  /* 0x000000ffff028224 */ /* 0x004fe400078e0018 */
[----:B------:R-:W2:Y:S04]  /*4b390*/  LDL.LU R24, [R1+0xbd4] ;  /* 0x000bd40001187983 */ /* 0x000ea80000300800 */
[----:B------:R-:W4:Y:S04]  /*4b3a0*/  LDL R31, [R1+0xc08] ;  /* 0x000c0800011f7983 */ /* 0x000f280000100800 */
[----:B------:R-:W3:Y:S04]  /*4b3b0*/  LDL R32, [R1+0xc04] ;  /* 0x000c040001207983 */ /* 0x000ee80000100800 */
[----:B------:R-:W2:Y:S04]  /*4b3c0*/  LDL R30, [R1+0xbfc] ;  /* 0x000bfc00011e7983 */ /* 0x000ea80000100800 */
[----:B------:R-:W2:Y:S04]  /*4b3d0*/  LDL R29, [R1+0xc00] ;  /* 0x000c0000011d7983 */ /* 0x000ea80000100800 */
[----:B------:R0:W2:Y:S04]  /*4b3e0*/  @!P0 LDG.E.U8 R195, desc[UR6][R2.64] ;  /* 0x0000000602c38981 */ /* 0x0000a8000c1e1100 */
[----:B------:R-:W2:Y:S01]  /*4b3f0*/  LDL R28, [R1+0xbf4] ;  /* 0x000bf400011c7983 */ /* 0x000ea20000100800 */
[----:B------:R-:W-:-:S02]  /*4b400*/  PRMT R193, RZ, 0x7610, R193 ;  /* 0x00007610ffc17816 */ /* 0x000fc400000000c1 */
[----:B------:R-:W-:Y:S02]  /*4b410*/  PRMT R192, RZ, 0x7610, R192 ;  /* 0x00007610ffc07816 */ /* 0x000fe400000000c0 */
[----:B------:R-:W-:Y:S02]  /*4b420*/  PRMT R191, RZ, 0x7610, R191 ;  /* 0x00007610ffbf7816 */ /* 0x000fe400000000bf */
[----:B------:R-:W-:Y:S02]  /*4b430*/  PRMT R190, RZ, 0x7610, R190 ;  /* 0x00007610ffbe7816 */ /* 0x000fe400000000be */
[----:B------:R-:W-:Y:S02]  /*4b440*/  PRMT R188, RZ, 0x7610, R188 ;  /* 0x00007610ffbc7816 */ /* 0x000fe400000000bc */
[----:B------:R-:W-:Y:S02]  /*4b450*/  PRMT R187, RZ, 0x7610, R187 ;  /* 0x00007610ffbb7816 */ /* 0x000fe400000000bb */
[----:B------:R-:W-:Y:S01]  /*4b460*/  PRMT R186, RZ, 0x7610, R186 ;  /* 0x00007610ffba7816 */ /* 0x000fe200000000ba */
        /* <DEDUP_REMOVED lines=10> */
[----:B------:R4:W2:Y:S02]  /*4b510*/  @!P0 LDG.E.U8 R193, desc[UR6][R2.64] ;  /* 0x0000000602c18981 */ /* 0x0008a4000c1e1100 */
[----:B----4-:R-:W-:Y:S02]  /*4b520*/  @!P0 IMAD.MOV.U32 R2, RZ, RZ, R31 ;  /* 0x000000ffff028224 */ /* 0x010fe400078e001f */
[----:B---3--:R-:W-:Y:S01]  /*4b530*/  @!P0 IMAD.MOV.U32 R3, RZ, RZ, R32 ;  /* 0x000000ffff038224 */ /* 0x008fe200078e0020 */
[----:B------:R-:W3:Y:S04]  /*4b540*/  LDL R31, [R1+0xbc4] ;  /* 0x000bc400011f7983 */ /* 0x000ee80000100800 */
[----:B------:R-:W4:Y:S04]  /*4b550*/  LDL R32, [R1+0xa98] ;  /* 0x000a980001207983 */ /* 0x000f280000100800 */
[----:B------:R2:W4:Y:S02]  /*4b560*/  @!P0 LDG.E.U8 R192, desc[UR6][R2.64] ;  /* 0x0000000602c08981 */ /* 0x000524000c1e1100 */
[----:B--2---:R-:W-:-:S02]  /*4b570*/  @!P0 IMAD.MOV.U32 R3, RZ, RZ, R30 ;  /* 0x000000ffff038224 */ /* 0x004fc400078e001e */
[----:B------:R-:W2:Y:S01]  /*4b580*/  LDL R30, [R1+0xbc8] ;  /* 0x000bc800011e7983 */ /* 0x000ea20000100800 */
        /* <DEDUP_REMOVED lines=11> */
[----:B------:R0:W4:Y:S02]  /*4b640*/  @!P0 LDG.E.U8 R188, desc[UR6][R2.64] ;  /* 0x0000000602bc8981 */ /* 0x000124000c1e1100 */
[----:B0-----:R-:W-:Y:S02]  /*4b650*/  @!P0 IMAD.MOV.U32 R3, RZ, RZ, R25 ;  /* 0x000000ffff038224 */ /* 0x001fe400078e0019 */
[----:B------:R-:W4:Y:S01]  /*4b660*/  LDL R25, [R1+0xb14] ;  /* 0x000b140001197983 */ /* 0x000f220000100800 */
[----:B------:R-:W-:-:S03]  /*4b670*/  @!P0 IMAD.MOV.U32 R2, RZ, RZ, R9 ;  /* 0x000000ffff028224 */ /* 0x000fc600078e0009 */
[----:B------:R-:W4:Y:S04]  /*4b680*/  LDL R9, [R1+0xb18] ;  /* 0x000b180001097983 */ /* 0x000f280000100800 */
[----:B------:R3:W4:Y:S01]  /*4b690*/  @!P0 LDG.E.U8 R187, desc[UR6][R2.64] ;  /* 0x0000000602bb8981 */ /* 0x000722000c1e1100 */
[----:B------:R-:W-:Y:S02]  /*4b6a0*/  PRMT R185, RZ, 0x7610, R185 ;  /* 0x00007610ffb97816 */ /* 0x000fe400000000b9 */
[----:B------:R-:W-:Y:S01]  /*4b6b0*/  PRMT R184, RZ, 0x7610, R184 ;  /* 0x00007610ffb87816 */ /* 0x000fe200000000b8 */
[----:B---3--:R-:W-:Y:S02]  /*4b6c0*/  @!P0 IMAD.MOV.U32 R3, RZ, RZ, R31 ;  /* 0x000000ffff038224 */ /* 0x008fe400078e001f */
[----:B------:R-:W3:Y:S01]  /*4b6d0*/  LDL R31, [R1+0xa54] ;  /* 0x000a5400011f7983 */ /* 0x000ee20000100800 */
[----:B--2---:R-:W-:-:S03]  /*4b6e0*/  @!P0 IMAD.MOV.U32 R2, RZ, RZ, R30 ;  /* 0x000000ffff028224 */ /* 0x004fc600078e001e */
[----:B------:R-:W2:Y:S04]  /*4b6f0*/  LDL R30, [R1+0xad4] ;  /* 0x000ad400011e7983 */ /* 0x000ea80000100800 */
[----:B------:R4:W3:Y:S02]  /*4b700*/  @!P0 LDG.E.U8 R186, desc[UR6][R2.64] ;  /* 0x0000000602ba8981 */ /* 0x0008e4000c1e1100 */
[----:B----4-:R-:W-:Y:S02]  /*4b710*/  @!P0 IMAD.MOV.U32 R3, RZ, RZ, R29 ;  /* 0x000000ffff038224 */ /* 0x010fe400078e001d */
[----:B------:R-:W4:Y:S01]  /*4b720*/  LDL R29, [R1+0xad8] ;  /* 0x000ad800011d7983 */ /* 0x000f220000100800 */
[----:B------:R-:W-:-:S03]  /*4b730*/  @!P0 IMAD.MOV.U32 R2, RZ, RZ, R28 ;  /* 0x000000ffff028224 */ /* 0x000fc600078e001c */
[----:B------:R-:W3:Y:S04]  /*4b740*/  LDL R28, [R1+0xa58] ;  /* 0x000a5800011c7983 */ /* 0x000ee80000100800 */
[----:B------:R0:W3:Y:S02]  /*4b750*/  @!P0 LDG.E.U8 R185, desc[UR6][R2.64] ;  /* 0x0000000602b98981 */ /* 0x0000e4000c1e1100 */
[----:B0-----:R-:W-:Y:S02]  /*4b760*/  @!P0 IMAD.MOV.U32 R2, RZ, RZ, R26 ;  /* 0x000000ffff028224 */ /* 0x001fe400078e001a */
[----:B------:R-:W-:Y:S01]  /*4b770*/  @!P0 IMAD.MOV.U32 R3, RZ, RZ, R27 ;  /* 0x000000ffff038224 */ /* 0x000fe200078e001b */
[----:B------:R-:W3:Y:S04]  /*4b780*/  LDL R26, [R1+0xa18] ;  /* 0x000a1800011a7983 */ /* 0x000ee80000100800 */
[----:B------:R-:W3:Y:S04]  /*4b790*/  LDL R27, [R1+0xa14] ;  /* 0x000a1400011b7983 */ /* 0x000ee80000100800 */
[----:B------:R0:W3:Y:S02]  /*4b7a0*/  @!P0 LDG.E.U8 R184, desc[UR6][R2.64] ;  /* 0x0000000602b88981 */ /* 0x0000e4000c1e1100 */
[----:B0-----:R-:W-:-:S02]  /*4b7b0*/  @!P0 IMAD.MOV.U32 R3, RZ, RZ, R25 ;  /* 0x000000ffff038224 */ /* 0x001fc400078e0019 */
[----:B------:R-:W3:Y:S01]  /*4b7c0*/  LDL R25, [R1+0x9d4] ;  /* 0x0009d40001197983 */ /* 0x000ee20000100800 */
[----:B------:R-:W-:-:S03]  /*4b7d0*/  @!P0 IMAD.MOV.U32 R2, RZ, RZ, R9 ;  /* 0x000000ffff028224 */ /* 0x000fc600078e0009 */
[----:B------:R-:W3:Y:S01]  /*4b7e0*/  LDL R9, [R1+0x9d8] ;  /* 0x0009d80001097983 */ /* 0x000ee20000100800 */
[----:B------:R-:W-:Y:S02]  /*4b7f0*/  PRMT R183, RZ, 0x7610, R183 ;  /* 0x00007610ffb77816 */ /* 0x000fe400000000b7 */
[----:B------:R-:W-:Y:S01]  /*4b800*/  PRMT R182, RZ, 0x7610, R182 ;  /* 0x00007610ffb67816 */ /* 0x000fe200000000b6 */
[----:B------:R-:W3:Y:S01]  /*4b810*/  LDL.LU R39, [R1+0x954] ;  /* 0x0009540001277983 */ /* 0x000ee20000300800 */
[----:B------:R-:W-:-:S03]  /*4b820*/  PRMT R181, RZ, 0x7610, R181 ;  /* 0x00007610ffb57816 */ /* 0x000fc600000000b5 */
[----:B------:R-:W3:Y:S04]  /*4b830*/  LDL.LU R37, [R1+0x994] ;  /* 0x0009940001257983 */ /* 0x000ee80000300800 */
[----:B------:R2:W3:Y:S01]  /*4b840*/  @!P0 LDG.E.U8 R183, desc[UR6][R2.64] ;  /* 0x0000000602b78981 */ /* 0x0004e2000c1e1100 */
[----:B------:R-:W-:Y:S02]  /*4b850*/  PRMT R180, RZ, 0x7610, R180 ;  /* 0x00007610ffb47816 */ /* 0x000fe400000000b4 */
[----:B------:R-:W-:Y:S01]  /*4b860*/  PRMT R179, RZ, 0x7610, R179 ;  /* 0x00007610ffb37816 */ /* 0x000fe200000000b3 */
[----:B--2---:R-:W-:Y:S02]  /*4b870*/  @!P0 IMAD.MOV.U32 R3, RZ, RZ, R30 ;  /* 0x000000ffff038224 */ /* 0x004fe400078e001e */
[----:B------:R-:W2:Y:S01]  /*4b880*/  LDL.LU R30, [R1+0x998] ;  /* 0x00099800011e7983 */ /* 0x000ea20000300800 */
[----:B----4-:R-:W-:-:S03]  /*4b890*/  @!P0 IMAD.MOV.U32 R2, RZ, RZ, R29 ;  /* 0x000000ffff028224 */ /* 0x010fc600078e001d */
[----:B------:R-:W4:Y:S04]  /*4b8a0*/  LDL.LU R29, [R1+0x958] ;  /* 0x00095800011d7983 */ /* 0x000f280000300800 */
[----:B------:R0:W4:Y:S01]  /*4b8b0*/  @!P0 LDG.E.U8 R182, desc[UR6][R2.64] ;  /* 0x0000000602b68981 */ /* 0x000122000c1e1100 */
[----:B------:R-:W-:Y:S02]  /*4b8c0*/  PRMT R178, RZ, 0x7610, R178 ;  /* 0x00007610ffb27816 */ /* 0x000fe400000000b2 */
[----:B------:R-:W-:Y:S01]  /*4b8d0*/  PRMT R177, RZ, 0x7610, R177 ;  /* 0x00007610ffb17816 */ /* 0x000fe200000000b1 */
[----:B------:R-:W4:Y:S04]  /*4b8e0*/  LDL R35, [R1+0xb4c] ;  /* 0x000b4c0001237983 */ /* 0x000f280000100800 */
[----:B------:R-:W4:Y:S01]  /*4b8f0*/  LDL R34, [R1+0xb50] ;  /* 0x000b500001227983 */ /* 0x000f220000100800 */
[----:B0-----:R-:W-:-:S02]  /*4b900*/  @!P0 IMAD.MOV.U32 R2, RZ, RZ, R32 ;  /* 0x000000ffff028224 */ /* 0x001fc400078e0020 */
[----:B------:R-:W-:Y:S01]  /*4b910*/  @!P0 IMAD.MOV.U32 R3, RZ, RZ, R33 ;  /* 0x000000ffff038224 */ /* 0x000fe200078e0021 */
[----:B------:R-:W-:Y:S01]  /*4b920*/  PRMT R176, RZ, 0x7610, R176 ;  /* 0x00007610ffb07816 */ /* 0x000fe200000000b0 */
[----:B------:R-:W4:Y:S04]  /*4b930*/  LDL R33, [R1+0xb0c] ;  /* 0x000b0c0001217983 */ /* 0x000f280000100800 */
[----:B------:R3:W4:Y:S04]  /*4b940*/  @!P0 LDG.E.U8 R181, desc[UR6][R2.64] ;  /* 0x0000000602b58981 */ /* 0x000728000c1e1100 */
[----:B------:R-:W4:Y:S01]  /*4b950*/  LDL R32, [R1+0xb10] ;  /* 0x000b100001207983 */ /* 0x000f220000100800 */
[----:B---3--:R-:W-:-:S02]  /*4b960*/  @!P0 IMAD.MOV.U32 R2, RZ, RZ, R28 ;  /* 0x000000ffff028224 */ /* 0x008fc400078e001c */
[----:B------:R-:W-:Y:S01]  /*4b970*/  @!P0 IMAD.MOV.U32 R3, RZ, RZ, R31 ;  /* 0x000000ffff038224 */ /* 0x000fe200078e001f */
[----:B------:R-:W-:Y:S01]  /*4b980*/  PRMT R175, RZ, 0x7610, R175 ;  /* 0x00007610ffaf7816 */ /* 0x000fe200000000af */
        /* <DEDUP_REMOVED lines=8> */
[----:B0-----:R-:W-:-:S02]  /*4ba10*/  @!P0 IMAD.MOV.U32 R3, RZ, RZ, R25 ;  /* 0x000000ffff038224 */ /* 0x001fc400078e0019 */
[----:B------:R-:W3:Y:S01]  /*4ba20*/  LDL R25, [R1+0xb8c] ;  /* 0x000b8c0001197983 */ /* 0x000ee20000100800 */
[----:B------:R-:W-:-:S03]  /*4ba30*/  @!P0 IMAD.MOV.U32 R2, RZ, RZ, R9 ;  /* 0x000000ffff028224 */ /* 0x000fc600078e0009 */
[----:B------:R-:W3:Y:S04]  /*4ba40*/  LDL R9, [R1+0xb90] ;  /* 0x000b900001097983 */ /* 0x000ee80000100800 */
[----:B------:R0:W3:Y:S02]  /*4ba50*/  @!P0 LDG.E.U8 R178, desc[UR6][R2.64] ;  /* 0x0000000602b28981 */ /* 0x0000e4000c1e1100 */
[----:B0-----:R-:W-:Y:S02]  /*4ba60*/  @!P0 IMAD.MOV.U32 R3, RZ, RZ, R37 ;  /* 0x000000ffff038224 */ /* 0x001fe400078e0025 */
[----:B--2---:R-:W-:-:S05]  /*4ba70*/  @!P0 IMAD.MOV.U32 R2, RZ, RZ, R30 ;  /* 0x000000ffff028224 */ /* 0x004fca00078e001e */
[----:B------:R4:W2:Y:S02]  /*4ba80*/  @!P0 LDG.E.U8 R177, desc[UR6][R2.64] ;  /* 0x0000000602b18981 */ /* 0x0008a4000c1e1100 */
[----:B----4-:R-:W-:Y:S02]  /*4ba90*/  @!P0 IMAD.MOV.U32 R2, RZ, RZ, R29 ;  /* 0x000000ffff028224 */ /* 0x010fe400078e001d */
[----:B------:R-:W-:-:S05]  /*4baa0*/  @!P0 IMAD.MOV.U32 R3, RZ, RZ, R39 ;  /* 0x000000ffff038224 */ /* 0x000fca00078e0027 */
[----:B------:R3:W4:Y:S02]  /*4bab0*/  @!P0 LDG.E.U8 R176, desc[UR6][R2.64] ;  /* 0x0000000602b08981 */ /* 0x000724000c1e1100 */
[----:B---3--:R-:W-:Y:S02]  /*4bac0*/  @!P0 IMAD.MOV.U32 R2, RZ, RZ, R26 ;  /* 0x000000ffff028224 */ /* 0x008fe400078e001a */
[----:B------:R-:W-:Y:S01]  /*4bad0*/  @!P0 IMAD.MOV.U32 R3, RZ, RZ, R27 ;  /* 0x000000ffff038224 */ /* 0x000fe200078e001b */
[----:B------:R-:W3:Y:S01]  /*4bae0*/  LDL R26, [R1+0xa8c] ;  /* 0x000a8c00011a7983 */ /* 0x000ee20000100800 */
[----:B------:R-:W-:Y:S02]  /*4baf0*/  PRMT R174, RZ, 0x7610, R174 ;  /* 0x00007610ffae7816 */ /* 0x000fe400000000ae */
[----:B------:R-:W-:Y:S02]  /*4bb00*/  PRMT R173, RZ, 0x7610, R173 ;  /* 0x00007610ffad7816 */ /* 0x000fe400000000ad */
[----:B------:R-:W-:Y:S01]  /*4bb10*/  PRMT R172, RZ, 0x7610, R172 ;  /* 0x00007610ffac7816 */ /* 0x000fe200000000ac */
[----:B------:R0:W4:Y:S01]  /*4bb20*/  @!P0 LDG.E.U8 R175, desc[UR6][R2.64] ;  /* 0x0000000602af8981 */ /* 0x000122000c1e1100 */
[----:B------:R-:W-:-:S03]  /*4bb30*/  PRMT R171, RZ, 0x7610, R171 ;  /* 0x00007610ffab7816 */ /* 0x000fc600000000ab */
[----:B------:R-:W2:Y:S01]  /*4bb40*/  LDL R27, [R1+0xa4c] ;  /* 0x000a4c00011b7983 */ /* 0x000ea20000100800 */
[----:B0-----:R-:W-:-:S03]  /*4bb50*/  @!P0 IMAD.MOV.U32 R3, RZ, RZ, R25 ;  /* 0x000000ffff038224 */ /* 0x001fc600078e0019 */
[----:B------:R-:W4:Y:S01]  /*4bb60*/  LDL R25, [R1+0xa90] ;  /* 0x000a900001197983 */ /* 0x000f220000100800 */
[----:B------:R-:W-:-:S03]  /*4bb70*/  @!P0 IMAD.MOV.U32 R2, RZ, RZ, R9 ;  /* 0x000000ffff028224 */ /* 0x000fc600078e0009 */
[----:B------:R-:W2:Y:S04]  /*4bb80*/  LDL R9, [R1+0xa50] ;  /* 0x000a500001097983 */ /* 0x000ea80000100800 */
[----:B------:R-:W2:Y:S04]  /*4bb90*/  LDL.LU R38, [R1+0x98c] ;  /* 0x00098c0001267983 */ /* 0x000ea80000300800 */
[----:B------:R0:W2:Y:S02]  /*4bba0*/  @!P0 LDG.E.U8 R174, desc[UR6][R2.64] ;  /* 0x0000000602ae8981 */ /* 0x0000a4000c1e1100 */
[----:B0-----:R-:W-:-:S02]  /*4bbb0*/  @!P0 IMAD.MOV.U32 R2, RZ, RZ, R34 ;  /* 0x000000ffff028224 */ /* 0x001fc400078e0022 */
[----:B------:R-:W-:-:S05]  /*4bbc0*/  @!P0 IMAD.MOV.U32 R3, RZ, RZ, R35 ;  /* 0x000000ffff038224 */ /* 0x000fca00078e0023 */
[----:B------:R0:W2:Y:S02]  /*4bbd0*/  @!P0 LDG.E.U8 R173, desc[UR6][R2.64] ;  /* 0x0000000602ad8981 */ /* 0x0000a4000c1e1100 */
[----:B0-----:R-:W-:Y:S02]  /*4bbe0*/  @!P0 IMAD.MOV.U32 R2, RZ, RZ, R32 ;  /* 0x000000ffff028224 */ /* 0x001fe400078e0020 */
[----:B------:R-:W-:Y:S01]  /*4bbf0*/  @!P0 IMAD.MOV.U32 R3, RZ, RZ, R33 ;  /* 0x000000ffff038224 */ /* 0x000fe200078e0021 */
[----:B------:R-:W-:Y:S01]  /*4bc00*/  PRMT R170, RZ, 0x7610, R170 ;  /* 0x00007610ffaa7816 */ /* 0x000fe200000000aa */
[----:B------:R-:W2:Y:S04]  /*4bc10*/  LDL.LU R32, [R1+0x990] ;  /* 0x0009900001207983 */ /* 0x000ea80000300800 */
[----:B------:R0:W2:Y:S02]  /*4bc20*/  @!P0 LDG.E.U8 R172, desc[UR6][R2.64] ;  /* 0x0000000602ac8981 */ /* 0x0000a4000c1e1100 */
[----:B0-----:R-:W-:-:S02]  /*4bc30*/  @!P0 IMAD.MOV.U32 R2, RZ, RZ, R28 ;  /* 0x000000ffff028224 */ /* 0x001fc400078e001c */
[----:B------:R-:W-:-:S05]  /*4bc40*/  @!P0 IMAD.MOV.U32 R3, RZ, RZ, R31 ;  /* 0x000000ffff038224 */ /* 0x000fca00078e001f */
[----:B------:R3:W2:Y:S02]  /*4bc50*/  @!P0 LDG.E.U8 R171, desc[UR6][R2.64] ;  /* 0x0000000602ab8981 */ /* 0x0006a4000c1e1100 */
[----:B---3--:R-:W-:Y:S02]  /*4bc60*/  @!P0 IMAD.MOV.U32 R3, RZ, RZ, R26 ;  /* 0x000000ffff038224 */ /* 0x008fe400078e001a */
[----:B------:R-:W3:Y:S01]  /*4bc70*/  LDL R26, [R1+0xa0c] ;  /* 0x000a0c00011a7983 */ /* 0x000ee20000100800 */
[----:B----4-:R-:W-:-:S03]  /*4bc80*/  @!P0 IMAD.MOV.U32 R2, RZ, RZ, R25 ;  /* 0x000000ffff028224 */ /* 0x010fc600078e0019 */
[----:B------:R-:W4:Y:S04]  /*4bc90*/  LDL R25, [R1+0xa10] ;  /* 0x000a100001197983 */ /* 0x000f280000100800 */
[----:B------:R2:W4:Y:S04]  /*4bca0*/  @!P0 LDG.E.U8 R170, desc[UR6][R2.64] ;  /* 0x0000000602aa8981 */ /* 0x000528000c1e1100 */
[----:B------:R-:W4:Y:S04]  /*4bcb0*/  LDL.LU R28, [R1+0x950] ;  /* 0x00095000011c7983 */ /* 0x000f280000300800 */
[----:B------:R-:W4:Y:S04]  /*4bcc0*/  LDL R36, [R1+0x94c] ;  /* 0x00094c0001247983 */ /* 0x000f280000100800 */
[----:B------:R-:W4:Y:S04]  /*4bcd0*/  LDL R35, [R1+0xb84] ;  /* 0x000b840001237983 */ /* 0x000f280000100800 */
[----:B------:R-:W4:Y:S01]  /*4bce0*/  LDL R34, [R1+0xb88] ;  /* 0x000b880001227983 */ /* 0x000f220000100800 */
[----:B------:R-:W-:-:S03]  /*4bcf0*/  PRMT R169, RZ, 0x7610, R169 ;  /* 0x00007610ffa97816 */ /* 0x000fc600000000a9 */
[----:B------:R-:W4:Y:S04]  /*4bd00*/  LDL R33, [R1+0xb44] ;  /* 0x000b440001217983 */ /* 0x000f280000100800 */
[----:B------:R-:W4:Y:S01]  /*4bd10*/  LDL R31, [R1+0xb48] ;  /* 0x000b4800011f7983 */ /* 0x000f220000100800 */
[----:B--2---:R-:W-:-:S03]  /*4bd20*/  @!P0 IMAD.MOV.U32 R2, RZ, RZ, R9 ;  /* 0x000000ffff028224 */ /* 0x004fc600078e0009 */
[----:B------:R-:W2:Y:S01]  /*4bd30*/  LDL R9, [R1+0x9d0] ;  /* 0x0009d00001097983 */ /* 0x000ea20000100800 */
[----:B------:R-:W-:Y:S01]  /*4bd40*/  @!P0 IMAD.MOV.U32 R3, RZ, RZ, R27 ;  /* 0x000000ffff038224 */ /* 0x000fe200078e001b */
[----:B------:R-:W-:Y:S02]  /*4bd50*/  PRMT R168, RZ, 0x7610, R168 ;  /* 0x00007610ffa87816 */ /* 0x000fe400000000a8 */
[----:B------:R-:W2:Y:S04]  /*4bd60*/  LDL R27, [R1+0xb04] ;  /* 0x000b0400011b7983 */ /* 0x000ea80000100800 */
[----:B------:R3:W2:Y:S02]  /*4bd70*/  @!P0 LDG.E.U8 R169, desc[UR6][R2.64] ;  /* 0x0000000602a98981 */ /* 0x0006a4000c1e1100 */
[----:B---3--:R-:W-:-:S02]  /*4bd80*/  @!P0 IMAD.MOV.U32 R3, RZ, RZ, R26 ;  /* 0x000000ffff038224 */ /* 0x008fc400078e001a */
[----:B------:R-:W3:Y:S01]  /*4bd90*/  LDL R26, [R1+0xb08] ;  /* 0x000b0800011a7983 */ /* 0x000ee20000100800 */
[----:B----4-:R-:W-:Y:S01]  /*4bda0*/  @!P0 IMAD.MOV.U32 R2, RZ, RZ, R25 ;  /* 0x000000ffff028224 */ /* 0x010fe200078e0019 */
[----:B------:R-:W-:Y:S02]  /*4bdb0*/  PRMT R167, RZ, 0x7610, R167 ;  /* 0x00007610ffa77816 */ /* 0x000fe400000000a7 */
[----:B------:R-:W-:Y:S02]  /*4bdc0*/  PRMT R166, RZ, 0x7610, R166 ;  /* 0x00007610ffa67816 */ /* 0x000fe400000000a6 */
[----:B------:R-:W-:Y:S01]  /*4bdd0*/  PRMT R165, RZ, 0x7610, R165 ;  /* 0x00007610ffa57816 */ /* 0x000fe200000000a5 */
[----:B------:R-:W4:Y:S04]  /*4bde0*/  LDL R25, [R1+0xac4] ;  /* 0x000ac40001197983 */ /* 0x000f280000100800 */
[----:B------:R2:W4:Y:S02]  /*4bdf0*/  @!P0 LDG.E.U8 R168, desc[UR6][R2.64] ;  /* 0x0000000602a88981 */ /* 0x000524000c1e1100 */
[----:B--2---:R-:W-:-:S02]  /*4be00*/  @!P0 IMAD.MOV.U32 R2, RZ, RZ, R9 ;  /* 0x000000ffff028224 */ /* 0x004fc400078e0009 */
[----:B------:R-:W2:Y:S01]  /*4be10*/  LDL R9, [R1+0xac8] ;  /* 0x000ac80001097983 */ /* 0x000ea20000100800 */
[----:B------:R-:W-:-:S05]  /*4be20*/  @!P0 IMAD.MOV.U32 R3, RZ, RZ, R0 ;  /* 0x000000ffff038224 */ /* 0x000fca00078e0000 */
[----:B------:R0:W4:Y:S02]  /*4be30*/  @!P0 LDG.E.U8 R167, desc[UR6][R2.64] ;  /* 0x0000000602a78981 */ /* 0x000124000c1e1100 */
[----:B0-----:R-:W-:Y:S02]  /*4be40*/  @!P0 IMAD.MOV.U32 R2, RZ, RZ, R32 ;  /* 0x000000ffff028224 */ /* 0x001fe400078e0020 */
[----:B------:R-:W-:-:S05]  /*4be50*/  @!P0 IMAD.MOV.U32 R3, RZ, RZ, R38 ;  /* 0x000000ffff038224 */ /* 0x000fca00078e0026 */
[----:B------:R0:W4:Y:S01]  /*4be60*/  @!P0 LDG.E.U8 R166, desc[UR6][R2.64] ;  /* 0x0000000602a68981 */ /* 0x000122000c1e1100 */
[----:B------:R-:W-:Y:S01]  /*4be70*/  PRMT R164, RZ, 0x7610, R164 ;  /* 0x00007610ffa47816 */ /* 0x000fe200000000a4 */
[----:B0-----:R-:W-:Y:S02]  /*4be80*/  @!P0 IMAD.MOV.U32 R2, RZ, RZ, R28 ;  /* 0x000000ffff028224 */ /* 0x001fe400078e001c */
[----:B------:R-:W-:Y:S02]  /*4be90*/  @!P0 IMAD.MOV.U32 R3, RZ, RZ, R36 ;  /* 0x000000ffff038224 */ /* 0x000fe400078e0024 */
[----:B------:R-:W-:-:S03]  /*4bea0*/  IMAD.MOV.U32 R140, RZ, RZ, R143 ;  /* 0x000000ffff8c7224 */ /* 0x000fc600078e008f */
[----:B------:R0:W4:Y:S04]  /*4beb0*/  @!P0 LDG.E.U8 R165, desc[UR6][R2.64] ;  /* 0x0000000602a58981 */ /* 0x000128000c1e1100 */
[----:B------:R1:W-:Y:S01]  /*4bec0*/  STL [R1+0x1d60], R0 ;  /* 0x001d600001007387 */ /* 0x0003e20000100800 */
[----:B------:R-:W-:Y:S02]  /*4bed0*/  IMAD.MOV.U32 R141, RZ, RZ, R142 ;  /* 0x000000ffff8d7224 */ /* 0x000fe400078e008e */
[----:B------:R-:W-:Y:S01]  /*4bee0*/  IMAD.MOV.U32 R143, RZ, RZ, R10 ;  /* 0x000000ffff8f7224 */ /* 0x000fe200078e000a */
[----:B------:R-:W-:Y:S01]  /*4bef0*/  PRMT R163, RZ, 0x7610, R163 ;  /* 0x00007610ffa37816 */ /* 0x000fe200000000a3 */
[----:B------:R-:W-:Y:S01]  /*4bf00*/  IMAD.MOV.U32 R142, RZ, RZ, R189 ;  /* 0x000000ffff8e7224 */ /* 0x000fe200078e00bd */
[----:B------:R-:W4:Y:S04]  /*4bf10*/  LDL.LU R10, [R1+0x9c4] ;  /* 0x0009c400010a7983 */ /* 0x000f280000300800 */
[----:B------:R-:W4:Y:S01]  /*4bf20*/  LDL.LU R189, [R1+0x984] ;  /* 0x0009840001bd7983 */ /* 0x000f220000300800 */
[----:B0-----:R-:W-:-:S02]  /*4bf30*/  @!P0 IMAD.MOV.U32 R2, RZ, RZ, R34 ;  /* 0x000000ffff028224 */ /* 0x001fc400078e0022 */
[----:B------:R-:W-:Y:S01]  /*4bf40*/  @!P0 IMAD.MOV.U32 R3, RZ, RZ, R35 ;  /* 0x000000ffff038224 */ /* 0x000fe200078e0023 */
[----:B------:R-:W-:Y:S01]  /*4bf50*/  PRMT R162, RZ, 0x7610, R162 ;  /* 0x00007610ffa27816 */ /* 0x000fe200000000a2 */
[----:B------:R-:W4:Y:S04]  /*4bf60*/  LDL R35, [R1+0xa84] ;  /* 0x000a840001237983 */ /* 0x000f280000100800 */
[----:B------:R0:W4:Y:S04]  /*4bf70*/  @!P0 LDG.E.U8 R164, desc[UR6][R2.64] ;  /* 0x0000000602a48981 */ /* 0x000128000c1e1100 */
[----:B-1----:R-:W4:Y:S01]  /*4bf80*/  LDL R0, [R1+0xa08] ;  /* 0x000a080001007983 */ /* 0x002f220000100800 */
[----:B0-----:R-:W-:-:S02]  /*4bf90*/  @!P0 IMAD.MOV.U32 R2, RZ, RZ, R31 ;  /* 0x000000ffff028224 */ /* 0x001fc400078e001f */
[----:B------:R-:W-:Y:S01]  /*4bfa0*/  @!P0 IMAD.MOV.U32 R3, RZ, RZ, R33 ;  /* 0x000000ffff038224 */ /* 0x000fe200078e0021 */
[----:B------:R-:W4:Y:S04]  /*4bfb0*/  LDL R31, [R1+0xa44] ;  /* 0x000a4400011f7983 */ /* 0x000f280000100800 */
[----:B------:R-:W4:Y:S04]  /*4bfc0*/  LDL R33, [R1+0xa88] ;  /* 0x000a880001217983 */ /* 0x000f280000100800 */
[----:B------:R0:W4:Y:S02]  /*4bfd0*/  @!P0 LDG.E.U8 R163, desc[UR6][R2.64] ;  /* 0x0000000602a38981 */ /* 0x000124000c1e1100 */
[----:B0-----:R-:W-:-:S02]  /*4bfe0*/  @!P0 IMAD.MOV.U32 R3, RZ, RZ, R27 ;  /* 0x000000ffff038224 */ /* 0x001fc400078e001b */
[----:B---3--:R-:W-:Y:S02]  /*4bff0*/  @!P0 IMAD.MOV.U32 R2, RZ, RZ, R26 ;  /* 0x000000ffff028224 */ /* 0x008fe400078e001a */
[----:B------:R-:W3:Y:S04]  /*4c000*/  LDL R26, [R1+0xa48] ;  /* 0x000a4800011a7983 */ /* 0x000ee80000100800 */
[----:B------:R2:W3:Y:S02]  /*4c010*/  @!P0 LDG.E.U8 R162, desc[UR6][R2.64] ;  /* 0x0000000602a28981 */ /* 0x0004e4000c1e1100 */
[----:B--2---:R-:W-:Y:S02]  /*4c020*/  @!P0 IMAD.MOV.U32 R2, RZ, RZ, R9 ;  /* 0x000000ffff028224 */ /* 0x004fe400078e0009 */
[----:B------:R-:W2:Y:S04]  /*4c030*/  LDL R9, [R1+0xa04] ;  /* 0x000a040001097983 */ /* 0x000ea80000100800 */
[----:B------:R-:W2:Y:S01]  /*4c040*/  LDL.LU R34, [R1+0x988] ;  /* 0x0009880001227983 */ /* 0x000ea20000300800 */
[----:B----4-:R-:W-:-:S03]  /*4c050*/  @!P0 IMAD.MOV.U32 R3, RZ, RZ, R25 ;  /* 0x000000ffff038224 */ /* 0x010fc600078e0019 */
[----:B------:R-:W4:Y:S04]  /*4c060*/  LDL.LU R27, [R1+0x948] ;  /* 0x00094800011b7983 */ /* 0x000f280000300800 */
[----:B------:R-:W4:Y:S04]  /*4c070*/  LDL.LU R25, [R1+0x944] ;  /* 0x0009440001197983 */ /* 0x000f280000300800 */
[----:B------:R-:W4:Y:S01]  /*4c080*/  LDL R36, [R1+0x9c8] ;  /* 0x0009c80001247983 */ /* 0x000f220000100800 */
[----:B------:R-:W-:Y:S02]  /*4c090*/  PRMT R161, RZ, 0x7610, R161 ;  /* 0x00007610ffa17816 */ /* 0x000fe400000000a1 */
[----:B------:R-:W-:-:S04]  /*4c0a0*/  PRMT R160, RZ, 0x7610, R160 ;  /* 0x00007610ffa07816 */ /* 0x000fc800000000a0 */
[----:B------:R0:W4:Y:S01]  /*4c0b0*/  @!P0 LDG.E.U8 R161, desc[UR6][R2.64] ;  /* 0x0000000602a18981 */ /* 0x000122000c1e1100 */
[----:B------:R-:W-:Y:S01]  /*4c0c0*/  PRMT R159, RZ, 0x7610, R159 ;  /* 0x00007610ff9f7816 */ /* 0x000fe2000000009f */
[----:B0-----:R-:W-:Y:S02]  /*4c0d0*/  @!P0 IMAD.MOV.U32 R3, RZ, RZ, R35 ;  /* 0x000000ffff038224 */ /* 0x001fe400078e0023 */
[----:B------:R-:W4:Y:S01]  /*4c0e0*/  LDL R35, [R1+0xbb4] ;  /* 0x000bb40001237983 */ /* 0x000f220000100800 */
[----:B------:R-:W-:-:S03]  /*4c0f0*/  @!P0 IMAD.MOV.U32 R2, RZ, RZ, R33 ;  /* 0x000000ffff028224 */ /* 0x000fc600078e0021 */
[----:B------:R-:W4:Y:S04]  /*4c100*/  LDL R33, [R1+0xbb8] ;  /* 0x000bb80001217983 */ /* 0x000f280000100800 */
[----:B------:R0:W4:Y:S02]  /*4c110*/  @!P0 LDG.E.U8 R160, desc[UR6][R2.64] ;  /* 0x0000000602a08981 */ /* 0x000124000c1e1100 */
[----:B0-----:R-:W-:Y:S01]  /*4c120*/  @!P0 IMAD.MOV.U32 R3, RZ, RZ, R31 ;  /* 0x000000ffff038224 */ /* 0x001fe200078e001f */
[----:B------:R-:W-:Y:S02]  /*4c130*/  PRMT R158, RZ, 0x7610, R158 ;  /* 0x00007610ff9e7816 */ /* 0x000fe4000000009e */
[----:B------:R-:W-:Y:S02]  /*4c140*/  PRMT R157, RZ, 0x7610, R157 ;  /* 0x00007610ff9d7816 */ /* 0x000fe4000000009d */
[----:B------:R-:W-:-:S02]  /*4c150*/  PRMT R156, RZ, 0x7610, R156 ;  /* 0x00007610ff9c7816 */ /* 0x000fc4000000009c */
[----:B------:R-:W-:Y:S02]  /*4c160*/  PRMT R155, RZ, 0x7610, R155 ;  /* 0x00007610ff9b7816 */ /* 0x000fe4000000009b */
[----:B------:R-:W-:Y:S01]  /*4c170*/  PRMT R154, RZ, 0x7610, R154 ;  /* 0x00007610ff9a7816 */ /* 0x000fe2000000009a */
[----:B------:R-:W4:Y:S01]  /*4c180*/  LDL R31, [R1+0xb3c] ;  /* 0x000b3c00011f7983 */ /* 0x000f220000100800 */
[----:B---3--:R-:W-:-:S03]  /*4c190*/  @!P0 IMAD.MOV.U32 R2, RZ, RZ, R26 ;  /* 0x000000ffff028224 */ /* 0x008fc600078e001a */
[----:B------:R-:W3:Y:S04]  /*4c1a0*/  LDL R26, [R1+0xb40] ;  /* 0x000b4000011a7983 */ /* 0x000ee80000100800 */
[----:B------:R2:W3:Y:S02]  /*4c1b0*/  @!P0 LDG.E.U8 R159, desc[UR6][R2.64] ;  /* 0x00000006029f8981 */ /* 0x0004e4000c1e1100 */
[----:B--2---:R-:W-:Y:S02]  /*4c1c0*/  @!P0 IMAD.MOV.U32 R3, RZ, RZ, R9 ;  /* 0x000000ffff038224 */ /* 0x004fe400078e0009 */
[----:B------:R-:W2:Y:S01]  /*4c1d0*/  LDL R9, [R1+0xb7c] ;  /* 0x000b7c0001097983 */ /* 0x000ea20000100800 */
[----:B------:R-:W-:-:S03]  /*4c1e0*/  @!P0 IMAD.MOV.U32 R2, RZ, RZ, R0 ;  /* 0x000000ffff028224 */ /* 0x000fc600078e0000 */
[----:B------:R-:W3:Y:S04]  /*4c1f0*/  LDL R0, [R1+0xb80] ;  /* 0x000b800001007983 */ /* 0x000ee80000100800 */
[----:B------:R4:W3:Y:S02]  /*4c200*/  @!P0 LDG.E.U8 R158, desc[UR6][R2.64] ;  /* 0x00000006029e8981 */ /* 0x0008e4000c1e1100 */
[----:B----4-:R-:W-:Y:S02]  /*4c210*/  @!P0 IMAD.MOV.U32 R2, RZ, RZ, R36 ;  /* 0x000000ffff028224 */ /* 0x010fe400078e0024 */
[----:B------:R-:W-:Y:S01]  /*4c220*/  @!P0 IMAD.MOV.U32 R3, RZ, RZ, R10 ;  /* 0x000000ffff038224 */ /* 0x000fe200078e000a */
[----:B------:R-:W-:Y:S01]  /*4c230*/  PRMT R153, RZ, 0x7610, R153 ;  /* 0x00007610ff997816 */ /* 0x000fe20000000099 */
[----:B------:R-:W4:Y:S04]  /*4c240*/  LDL R36, [R1+0xa7c] ;  /* 0x000a7c0001247983 */ /* 0x000f280000100800 */
[----:B------:R0:W4:Y:S02]  /*4c250*/  @!P0 LDG.E.U8 R157, desc[UR6][R2.64] ;  /* 0x00000006029d8981 */ /* 0x000124000c1e1100 */
[----:B0-----:R-:W-:-:S02]  /*4c260*/  @!P0 IMAD.MOV.U32 R2, RZ, RZ, R34 ;  /* 0x000000ffff028224 */ /* 0x001fc400078e0022 */
[----:B------:R-:W-:-:S05]  /*4c270*/  @!P0 IMAD.MOV.U32 R3, RZ, RZ, R189 ;  /* 0x000000ffff038224 */ /* 0x000fca00078e00bd */
[----:B------:R0:W4:Y:S02]  /*4c280*/  @!P0 LDG.E.U8 R156, desc[UR6][R2.64] ;  /* 0x00000006029c8981 */ /* 0x000124000c1e1100 */
[----:B0-----:R-:W-:Y:S02]  /*4c290*/  @!P0 IMAD.MOV.U32 R2, RZ, RZ, R27 ;  /* 0x000000ffff028224 */ /* 0x001fe400078e001b */
[----:B------:R-:W-:-:S05]  /*4c2a0*/  @!P0 IMAD.MOV.U32 R3, RZ, RZ, R25 ;  /* 0x000000ffff038224 */ /* 0x000fca00078e0019 */
[----:B------:R0:W4:Y:S02]  /*4c2b0*/  @!P0 LDG.E.U8 R155, desc[UR6][R2.64] ;  /* 0x00000006029b8981 */ /* 0x000124000c1e1100 */
[----:B0-----:R-:W-:Y:S02]  /*4c2c0*/  @!P0 IMAD.MOV.U32 R2, RZ, RZ, R33 ;  /* 0x000000ffff028224 */ /* 0x001fe400078e0021 */
[----:B------:R-:W-:Y:S01]  /*4c2d0*/  @!P0 IMAD.MOV.U32 R3, RZ, RZ, R35 ;  /* 0x000000ffff038224 */ /* 0x000fe200078e0023 */
[----:B------:R-:W-:Y:S01]  /*4c2e0*/  PRMT R152, RZ, 0x7610, R152 ;  /* 0x00007610ff987816 */ /* 0x000fe20000000098 */
[----:B------:R-:W4:Y:S04]  /*4c2f0*/  LDL R35, [R1+0xabc] ;  /* 0x000abc0001237983 */ /* 0x000f280000100800 */
[----:B------:R2:W4:Y:S04]  /*4c300*/  @!P0 LDG.E.U8 R154, desc[UR6][R2.64] ;  /* 0x00000006029a8981 */ /* 0x000528000c1e1100 */
[----:B------:R-:W4:Y:S01]  /*4c310*/  LDL R33, [R1+0xa80] ;  /* 0x000a800001217983 */ /* 0x000f220000100800 */
[----:B--2---:R-:W-:-:S03]  /*4c320*/  @!P0 IMAD.MOV.U32 R3, RZ, RZ, R9 ;  /* 0x000000ffff038224 */ /* 0x004fc600078e0009 */
[----:B------:R-:W2:Y:S01]  /*4c330*/  LDL R9, [R1+0xafc] ;  /* 0x000afc0001097983 */ /* 0x000ea20000100800 */
[----:B---3--:R-:W-:-:S03]  /*4c340*/  @!P0 IMAD.MOV.U32 R2, RZ, RZ, R0 ;  /* 0x000000ffff028224 */ /* 0x008fc600078e0000 */
[----:B------:R-:W3:Y:S04]  /*4c350*/  LDL R0, [R1+0xb00] ;  /* 0x000b000001007983 */ /* 0x000ee80000100800 */
[----:B------:R0:W4:Y:S02]  /*4c360*/  @!P0 LDG.E.U8 R153, desc[UR6][R2.64] ;  /* 0x0000000602998981 */ /* 0x000124000c1e1100 */
[----:B0-----:R-:W-:Y:S02]  /*4c370*/  @!P0 IMAD.MOV.U32 R2, RZ, RZ, R26 ;  /* 0x000000ffff028224 */ /* 0x001fe400078e001a */
[----:B------:R-:W4:Y:S01]  /*4c380*/  LDL R26, [R1+0xac0] ;  /* 0x000ac000011a7983 */ /* 0x000f220000100800 */
[----:B------:R-:W-:-:S05]  /*4c390*/  @!P0 IMAD.MOV.U32 R3, RZ, RZ, R31 ;  /* 0x000000ffff038224 */ /* 0x000fca00078e001f */
[----:B------:R2:W4:Y:S01]  /*4c3a0*/  @!P0 LDG.E.U8 R152, desc[UR6][R2.64] ;  /* 0x0000000602988981 */ /* 0x000522000c1e1100 */
[----:B------:R-:W-:Y:S02]  /*4c3b0*/  PRMT R23, RZ, 0x7610, R23 ;  /* 0x00007610ff177816 */ /* 0x000fe40000000017 */
[----:B------:R-:W-:Y:S01]  /*4c3c0*/  PRMT R22, RZ, 0x7610, R22 ;  /* 0x00007610ff167816 */ /* 0x000fe20000000016 */
[----:B--2---:R-:W-:Y:S02]  /*4c3d0*/  @!P0 IMAD.MOV.U32 R3, RZ, RZ, R9 ;  /* 0x000000ffff038224 */ /* 0x004fe400078e0009 */
[----:B------:R-:W2:Y:S01]  /*4c3e0*/  LDL R9, [R1+0xa3c] ;  /* 0x000a3c0001097983 */ /* 0x000ea20000100800 */
[----:B---3--:R-:W-:-:S03]  /*4c3f0*/  @!P0 IMAD.MOV.U32 R2, RZ, RZ, R0 ;  /* 0x000000ffff028224 */ /* 0x008fc600078e0000 */
[----:B------:R-:W3:Y:S01]  /*4c400*/  LDL R0, [R1+0xa40] ;  /* 0x000a400001007983 */ /* 0x000ee20000100800 */
[----:B------:R-:W-:-:S03]  /*4c410*/  IMAD.MOV.U32 R139, RZ, RZ, R8 ;  /* 0x000000ffff8b7224 */ /* 0x000fc600078e0008 */
[----:B------:R-:W3:Y:S04]  /*4c420*/  LDL.LU R31, [R1+0x9bc] ;  /* 0x0009bc00011f7983 */ /* 0x000ee80000300800 */
[----:B------:R4:W3:Y:S04]  /*4c430*/  @!P0 LDG.E.U8 R23, desc[UR6][R2.64] ;  /* 0x0000000602178981 */ /* 0x0008e8000c1e1100 */
[----:B------:R-:W3:Y:S01]  /*4c440*/  LDL.LU R8, [R1+0x97c] ;  /* 0x00097c0001087983 */ /* 0x000ee20000300800 */
[----:B----4-:R-:W-:Y:S02]  /*4c450*/  @!P0 IMAD.MOV.U32 R3, RZ, RZ, R35 ;  /* 0x000000ffff038224 */ /* 0x010fe400078e0023 */
[----:B------:R-:W-:Y:S01]  /*4c460*/  @!P0 IMAD.MOV.U32 R2, RZ, RZ, R26 ;  /* 0x000000ffff028224 */ /* 0x000fe200078e001a */
[----:B------:R-:W4:Y:S04]  /*4c470*/  LDL.LU R35, [R1+0x980] ;  /* 0x0009800001237983 */ /* 0x000f280000300800 */
[----:B------:R-:W4:Y:S01]  /*4c480*/  LDL.LU R26, [R1+0x940] ;  /* 0x00094000011a7983 */ /* 0x000f220000300800 */
[----:B------:R-:W-:-:S02]  /*4c490*/  PRMT R21, RZ, 0x7610, R21 ;  /* 0x00007610ff157816 */ /* 0x000fc40000000015 */
[----:B------:R-:W-:Y:S01]  /*4c4a0*/  PRMT R20, RZ, 0x7610, R20 ;  /* 0x00007610ff147816 */ /* 0x000fe20000000014 */
[----:B------:R0:W4:Y:S01]  /*4c4b0*/  @!P0 LDG.E.U8 R22, desc[UR6][R2.64] ;  /* 0x0000000602168981 */ /* 0x000122000c1e1100 */
[----:B------:R-:W-:-:S03]  /*4c4c0*/  PRMT R19, RZ, 0x7610, R19 ;  /* 0x00007610ff137816 */ /* 0x000fc60000000013 */
[----:B------:R-:W4:Y:S01]  /*4c4d0*/  LDL R58, [R1+0xb74] ;  /* 0x000b7400013a7983 */ /* 0x000f220000100800 */
[----:B0-----:R-:W-:-:S03]  /*4c4e0*/  @!P0 IMAD.MOV.U32 R3, RZ, RZ, R36 ;  /* 0x000000ffff038224 */ /* 0x001fc600078e0024 */
        /* <DEDUP_REMOVED lines=15> */
[----:B--2---:R-:W-:Y:S02]  /*4c5e0*/  @!P0 IMAD.MOV.U32 R2, RZ, RZ, R9 ;  /* 0x000000ffff028224 */ /* 0x004fe400078e0009 */
[----:B------:R-:W2:Y:S01]  /*4c5f0*/  LDL R9, [R1+0xb38] ;  /* 0x000b380001097983 */ /* 0x000ea20000100800 */
[----:B------:R-:W-:Y:S01]  /*4c600*/  @!P0 IMAD.MOV.U32 R3, RZ, RZ, R31 ;  /* 0x000000ffff038224 */ /* 0x000fe200078e001f */
[----:B------:R-:W-:-:S04]  /*4c610*/  PRMT R17, RZ, 0x7610, R17 ;  /* 0x00007610ff117816 */ /* 0x000fc80000000011 */
[----:B------:R0:W2:Y:S01]  /*4c620*/  @!P0 LDG.E.U8 R18, desc[UR6][R2.64] ;  /* 0x0000000602128981 */ /* 0x0000a2000c1e1100 */
[----:B------:R-:W-:Y:S01]  /*4c630*/  PRMT R16, RZ, 0x7610, R16 ;  /* 0x00007610ff107816 */ /* 0x000fe20000000010 */
[----:B0-----:R-:W-:Y:S02]  /*4c640*/  @!P0 IMAD.MOV.U32 R2, RZ, RZ, R35 ;  /* 0x000000ffff028224 */ /* 0x001fe400078e0023 */
[----:B------:R-:W-:-:S05]  /*4c650*/  @!P0 IMAD.MOV.U32 R3, RZ, RZ, R8 ;  /* 0x000000ffff038224 */ /* 0x000fca00078e0008 */
[----:B------:R0:W2:Y:S02]  /*4c660*/  @!P0 LDG.E.U8 R17, desc[UR6][R2.64] ;  /* 0x0000000602118981 */ /* 0x0000a4000c1e1100 */
[----:B0-----:R-:W-:Y:S02]  /*4c670*/  @!P0 IMAD.MOV.U32 R2, RZ, RZ, R26 ;  /* 0x000000ffff028224 */ /* 0x001fe400078e001a */
[----:B---3--:R-:W-:Y:S02]  /*4c680*/  @!P0 IMAD.MOV.U32 R3, RZ, RZ, R0 ;  /* 0x000000ffff038224 */ /* 0x008fe400078e0000 */
[----:B------:R-:W3:Y:S04]  /*4c690*/  LDL.LU R0, [R1+0x9b8] ;  /* 0x0009b80001007983 */ /* 0x000ee80000300800 */
[----:B------:R4:W3:Y:S04]  /*4c6a0*/  @!P0 LDG.E.U8 R16, desc[UR6][R2.64] ;  /* 0x0000000602108981 */ /* 0x0008e8000c1e1100 */
[----:B------:R-:W3:Y:S04]  /*4c6b0*/  LDL R133, [R1+0xaf4] ;  /* 0x000af40001857983 */ /* 0x000ee80000100800 */
[----:B------:R-:W3:Y:S04]  /*4c6c0*/  LDL R132, [R1+0xab4] ;  /* 0x000ab40001847983 */ /* 0x000ee80000100800 */
[----:B------:R-:W3:Y:S04]  /*4c6d0*/  LDL R131, [R1+0xab8] ;  /* 0x000ab80001837983 */ /* 0x000ee80000100800 */
[----:B------:R-:W3:Y:S04]  /*4c6e0*/  LDL R130, [R1+0xa74] ;  /* 0x000a740001827983 */ /* 0x000ee80000100800 */
[----:B------:R-:W3:Y:S01]  /*4c6f0*/  LDL R112, [R1+0xa78] ;  /* 0x000a780001707983 */ /* 0x000ee20000100800 */
[----:B------:R-:W-:-:S03]  /*4c700*/  PRMT R15, RZ, 0x7610, R15 ;  /* 0x00007610ff0f7816 */ /* 0x000fc6000000000f */
[----:B------:R-:W3:Y:S04]  /*4c710*/  LDL R94, [R1+0xa34] ;  /* 0x000a3400015e7983 */ /* 0x000ee80000100800 */
[----:B------:R-:W3:Y:S01]  /*4c720*/  LDL R76, [R1+0xa38] ;  /* 0x000a3800014c7983 */ /* 0x000ee20000100800 */
[----:B----4-:R-:W-:-:S03]  /*4c730*/  @!P0 IMAD.MOV.U32 R2, RZ, RZ, R36 ;  /* 0x000000ffff028224 */ /* 0x010fc600078e0024 */
[----:B------:R-:W4:Y:S01]  /*4c740*/  LDL R36, [R1+0xaf8] ;  /* 0x000af80001247983 */ /* 0x000f220000100800 */
[----:B------:R-:W-:-:S03]  /*4c750*/  @!P0 IMAD.MOV.U32 R3, RZ, RZ, R58 ;  /* 0x000000ffff038224 */ /* 0x000fc600078e003a */
[----:B------:R-:W4:Y:S04]  /*4c760*/  LDL R58, [R1+0x9f4] ;  /* 0x0009f400013a7983 */ /* 0x000f280000100800 */
[----:B------:R0:W4:Y:S02]  /*4c770*/  @!P0 LDG.E.U8 R15, desc[UR6][R2.64] ;  /* 0x00000006020f8981 */ /* 0x000124000c1e1100 */
[----:B0-----:R-:W-:Y:S02]  /*4c780*/  @!P0 IMAD.MOV.U32 R3, RZ, RZ, R33 ;  /* 0x000000ffff038224 */ /* 0x001fe400078e0021 */
[----:B--2---:R-:W-:Y:S02]  /*4c790*/  @!P0 IMAD.MOV.U32 R2, RZ, RZ, R9 ;  /* 0x000000ffff028224 */ /* 0x004fe400078e0009 */
[----:B------:R-:W2:Y:S04]  /*4c7a0*/  LDL R9, [R1+0x9f8] ;  /* 0x0009f80001097983 */ /* 0x000ea80000100800 */
[----:B------:R-:W2:Y:S01]  /*4c7b0*/  LDL.LU R33, [R1+0x9b4] ;  /* 0x0009b40001217983 */ /* 0x000ea20000300800 */
[----:B------:R-:W-:-:S02]  /*4c7c0*/  PRMT R14, RZ, 0x7610, R14 ;  /* 0x00007610ff0e7816 */ /* 0x000fc4000000000e */
[----:B------:R-:W-:-:S04]  /*4c7d0*/  PRMT R13, RZ, 0x7610, R13 ;  /* 0x00007610ff0d7816 */ /* 0x000fc8000000000d */
[----:B------:R3:W2:Y:S01]  /*4c7e0*/  @!P0 LDG.E.U8 R14, desc[UR6][R2.64] ;  /* 0x00000006020e8981 */ /* 0x0006a2000c1e1100 */
[----:B------:R-:W-:Y:S02]  /*4c7f0*/  PRMT R12, RZ, 0x7610, R12 ;  /* 0x00007610ff0c7816 */ /* 0x000fe4000000000c */
[----:B------:R-:W-:Y:S02]  /*4c800*/  PRMT R11, RZ, 0x7610, R11 ;  /* 0x00007610ff0b7816 */ /* 0x000fe4000000000b */
[----:B------:R-:W-:Y:S02]  /*4c810*/  PRMT R7, RZ, 0x7610, R7 ;  /* 0x00007610ff077816 */ /* 0x000fe40000000007 */
[----:B------:R-:W-:Y:S01]  /*4c820*/  PRMT R6, RZ, 0x7610, R6 ;  /* 0x00007610ff067816 */ /* 0x000fe20000000006 */
[----:B---3--:R-:W-:Y:S02]  /*4c830*/  @!P0 IMAD.MOV.U32 R3, RZ, RZ, R133 ;  /* 0x000000ffff038224 */ /* 0x008fe400078e0085 */
[----:B----4-:R-:W-:Y:S01]  /*4c840*/  @!P0 IMAD.MOV.U32 R2, RZ, RZ, R36 ;  /* 0x000000ffff028224 */ /* 0x010fe200078e0024 */
[----:B------:R-:W-:Y:S01]  /*4c850*/  PRMT R5, RZ, 0x7610, R5 ;  /* 0x00007610ff057816 */ /* 0x000fe20000000005 */
[----:B------:R-:W3:Y:S04]  /*4c860*/  LDL.LU R36, [R1+0x978] ;  /* 0x0009780001247983 */ /* 0x000ee80000300800 */
[----:B------:R0:W4:Y:S02]  /*4c870*/  @!P0 LDG.E.U8 R13, desc[UR6][R2.64] ;  /* 0x00000006020d8981 */ /* 0x000124000c1e1100 */
[----:B0-----:R-:W-:-:S02]  /*4c880*/  @!P0 IMAD.MOV.U32 R2, RZ, RZ, R131 ;  /* 0x000000ffff028224 */ /* 0x001fc400078e0083 */
[----:B------:R-:W-:-:S05]  /*4c890*/  @!P0 IMAD.MOV.U32 R3, RZ, RZ, R132 ;  /* 0x000000ffff038224 */ /* 0x000fca00078e0084 */
[----:B------:R0:W4:Y:S02]  /*4c8a0*/  @!P0 LDG.E.U8 R12, desc[UR6][R2.64] ;  /* 0x00000006020c8981 */ /* 0x000124000c1e1100 */
[----:B0-----:R-:W-:Y:S02]  /*4c8b0*/  @!P0 IMAD.MOV.U32 R2, RZ, RZ, R112 ;  /* 0x000000ffff028224 */ /* 0x001fe400078e0070 */
[----:B------:R-:W-:Y:S01]  /*4c8c0*/  @!P0 IMAD.MOV.U32 R3, RZ, RZ, R130 ;  /* 0x000000ffff038224 */ /* 0x000fe200078e0082 */
[----:B------:R-:W3:Y:S04]  /*4c8d0*/  LDL.LU R112, [R1+0x8b4] ;  /* 0x0008b40001707983 */ /* 0x000ee80000300800 */
[----:B------:R-:W4:Y:S04]  /*4c8e0*/  LDL.LU R130, [R1+0x8a0] ;  /* 0x0008a00001827983 */ /* 0x000f280000300800 */
[----:B------:R0:W4:Y:S02]  /*4c8f0*/  @!P0 LDG.E.U8 R11, desc[UR6][R2.64] ;  /* 0x00000006020b8981 */ /* 0x000124000c1e1100 */
[----:B0-----:R-:W-:-:S02]  /*4c900*/  @!P0 IMAD.MOV.U32 R2, RZ, RZ, R76 ;  /* 0x000000ffff028224 */ /* 0x001fc400078e004c */
[----:B------:R-:W-:-:S05]  /*4c910*/  @!P0 IMAD.MOV.U32 R3, RZ, RZ, R94 ;  /* 0x000000ffff038224 */ /* 0x000fca00078e005e */
[----:B------:R0:W4:Y:S02]  /*4c920*/  @!P0 LDG.E.U8 R7, desc[UR6][R2.64] ;  /* 0x0000000602078981 */ /* 0x000124000c1e1100 */
[----:B0-----:R-:W-:Y:S02]  /*4c930*/  @!P0 IMAD.MOV.U32 R3, RZ, RZ, R58 ;  /* 0x000000ffff038224 */ /* 0x001fe400078e003a */
[----:B--2---:R-:W-:-:S05]  /*4c940*/  @!P0 IMAD.MOV.U32 R2, RZ, RZ, R9 ;  /* 0x000000ffff028224 */ /* 0x004fca00078e0009 */
[----:B------:R0:W2:Y:S02]  /*4c950*/  @!P0 LDG.E.U8 R6, desc[UR6][R2.64] ;  /* 0x0000000602068981 */ /* 0x0000a4000c1e1100 */
[----:B0-----:R-:W-:Y:S02]  /*4c960*/  @!P0 IMAD.MOV.U32 R2, RZ, RZ, R0 ;  /* 0x000000ffff028224 */ /* 0x001fe400078e0000 */
[----:B------:R-:W-:-:S05]  /*4c970*/  @!P0 IMAD.MOV.U32 R3, RZ, RZ, R33 ;  /* 0x000000ffff038224 */ /* 0x000fca00078e0021 */
[----:B------:R0:W2:Y:S04]  /*4c980*/  @!P0 LDG.E.U8 R5, desc[UR6][R2.64] ;  /* 0x0000000602058981 */ /* 0x0000a8000c1e1100 */
[----:B------:R-:W0:Y:S04]  /*4c990*/  LDL R2, [R1+0x974] ;  /* 0x0009740001027983 */ /* 0x000e280000100800 */
[----:B------:R-:W2:Y:S04]  /*4c9a0*/  LDL.LU R58, [R1+0x88c] ;  /* 0x00088c00013a7983 */ /* 0x000ea80000300800 */
[----:B------:R-:W2:Y:S04]  /*4c9b0*/  LDL.LU R76, [R1+0x878] ;  /* 0x00087800014c7983 */ /* 0x000ea80000300800 */
[----:B------:R-:W2:Y:S04]  /*4c9c0*/  LDL.LU R94, [R1+0x864] ;  /* 0x00086400015e7983 */ /* 0x000ea80000300800 */
[----:B------:R-:W2:Y:S04]  /*4c9d0*/  LDL.LU R138, [R1+0x850] ;  /* 0x00085000018a7983 */ /* 0x000ea80000300800 */
[----:B------:R-:W2:Y:S01]  /*4c9e0*/  LDL.LU R137, [R1+0x83c] ;  /* 0x00083c0001897983 */ /* 0x000ea20000300800 */
[----:B------:R-:W1:Y:S01]  /*4c9f0*/  S2R R136, SR_TID.X ;  /* 0x0000000000887919 */ /* 0x000e620000002100 */
[----:B------:R-:W-:-:S02]  /*4ca00*/  PRMT R4, RZ, 0x7610, R4 ;  /* 0x00007610ff047816 */ /* 0x000fc40000000004 */
[----:B------:R-:W2:Y:S04]  /*4ca10*/  LDL.LU R9, [R1+0x828] ;  /* 0x0008280001097983 */ /* 0x000ea80000300800 */
[----:B------:R-:W2:Y:S04]  /*4ca20*/  LDL.LU R131, [R1+0x7ec] ;  /* 0x0007ec0001837983 */ /* 0x000ea80000300800 */
[----:B------:R-:W2:Y:S04]  /*4ca30*/  LDL.LU R133, [R1+0x7d8] ;  /* 0x0007d80001857983 */ /* 0x000ea80000300800 */
[----:B------:R-:W2:Y:S04]  /*4ca40*/  LDL.LU R134, [R1+0x7c4] ;  /* 0x0007c40001867983 */ /* 0x000ea80000300800 */
[----:B------:R-:W2:Y:S01]  /*4ca50*/  LDL.LU R135, [R1+0x7b0] ;  /* 0x0007b00001877983 */ /* 0x000ea20000300800 */
[----:B-1----:R-:W-:-:S04]  /*4ca60*/  LOP3.LUT R136, R136, 0x7f, RZ, 0xc0, !PT ;  /* 0x0000007f88887812 */ /* 0x002fc800078ec0ff */
[----:B------:R-:W-:Y:S02]  /*4ca70*/  LOP3.LUT R132, R136, 0x30, RZ, 0x3c, !PT ;  /* 0x0000003088847812 */ /* 0x000fe400078e3cff */
[----:B------:R-:W2:Y:S04]  /*4ca80*/  LDL.LU R136, [R1+0x79c] ;  /* 0x00079c0001887983 */ /* 0x000ea80000300800 */
[----:B---3--:R1:W-:Y:S04]  /*4ca90*/  STS.U8 [R132+UR4+0x1d80], R112 ;  /* 0x001d807084007988 */ /* 0x0083e80008000004 */
[----:B----4-:R3:W-:Y:S01]  /*4caa0*/  STS.U8 [R132+UR4+0x2180], R130 ;  /* 0x0021808284007988 */ /* 0x0107e20008000004 */
[----:B0-----:R-:W-:-:S02]  /*4cab0*/  @!P0 IMAD.MOV.U32 R3, RZ, RZ, R2 ;  /* 0x000000ffff038224 */ /* 0x001fc400078e0002 */
[----:B------:R-:W-:Y:S01]  /*4cac0*/  @!P0 IMAD.MOV.U32 R2, RZ, RZ, R36 ;  /* 0x000000ffff028224 */ /* 0x000fe200078e0024 */
[----:B--2---:R0:W-:Y:S04]  /*4cad0*/  STS.U8 [R132+UR4+0x2580], R58 ;  /* 0x0025803a84007988 */ /* 0x0041e80008000004 */
[----:B------:R2:W4:Y:S04]  /*4cae0*/  @!P0 LDG.E.U8 R4, desc[UR6][R2.64] ;  /* 0x0000000602048981 */ /* 0x000528000c1e1100 */
[----:B------:R0:W-:Y:S04]  /*4caf0*/  STS.U8 [R132+UR4+0x2980], R76 ;  /* 0x0029804c84007988 */ /* 0x0001e80008000004 */
[----:B------:R0:W-:Y:S04]  /*4cb00*/  STS.U8 [R132+UR4+0x2d80], R94 ;  /* 0x002d805e84007988 */ /* 0x0001e80008000004 */
[----:B------:R0:W-:Y:S04]  /*4cb10*/  STS.U8 [R132+UR4+0x3180], R138 ;  /* 0x0031808a84007988 */ /* 0x0001e80008000004 */
[----:B------:R-:W2:Y:S04]  /*4cb20*/  LDL.LU R2, [R1+0x814] ;  /* 0x0008140001027983 */ /* 0x000ea80000300800 */
[----:B------:R-:W4:Y:S04]  /*4cb30*/  LDL.LU R3, [R1+0x800] ;  /* 0x0008000001037983 */ /* 0x000f280000300800 */
[----:B-1----:R-:W4:Y:S04]  /*4cb40*/  LDL.LU R112, [R1+0x21fc] ;  /* 0x0021fc0001707983 */ /* 0x002f280000300800 */
[----:B---3--:R-:W3:Y:S04]  /*4cb50*/  LDL.LU R130, [R1+0x21f8] ;  /* 0x0021f80001827983 */ /* 0x008ee80000300800 */
[----:B0-----:R-:W3:Y:S04]  /*4cb60*/  LDL.LU R58, [R1+0x21f4] ;  /* 0x0021f400013a7983 */ /* 0x001ee80000300800 */
[----:B------:R-:W3:Y:S04]  /*4cb70*/  LDL.LU R76, [R1+0x21f0] ;  /* 0x0021f000014c7983 */ /* 0x000ee80000300800 */
[----:B------:R-:W3:Y:S04]  /*4cb80*/  LDL.LU R94, [R1+0x21ec] ;  /* 0x0021ec00015e7983 */ /* 0x000ee80000300800 */
[----:B------:R-:W3:Y:S04]  /*4cb90*/  LDL.LU R138, [R1+0x21e8] ;  /* 0x0021e800018a7983 */ /* 0x000ee80000300800 */
[----:B------:R0:W-:Y:S04]  /*4cba0*/  STS.U8 [R132+UR4+0x3580], R137 ;  /* 0x0035808984007988 */ /* 0x0001e80008000004 */
[----:B0-----:R-:W3:Y:S04]  /*4cbb0*/  LDL.LU R137, [R1+0x21e4] ;  /* 0x0021e40001897983 */ /* 0x001ee80000300800 */
[----:B------:R0:W-:Y:S04]  /*4cbc0*/  STS.U8 [R132+UR4+0x3980], R9 ;  /* 0x0039800984007988 */ /* 0x0001e80008000004 */
[----:B0-----:R-:W3:Y:S04]  /*4cbd0*/  LDL.LU R9, [R1+0x21e0] ;  /* 0x0021e00001097983 */ /* 0x001ee80000300800 */
[----:B--2---:R-:W-:Y:S04]  /*4cbe0*/  STS.U8 [R132+UR4+0x3d80], R2 ;  /* 0x003d800284007988 */ /* 0x004fe80008000004 */
[----:B----4-:R-:W-:Y:S04]  /*4cbf0*/  STS.U8 [R132+UR4+0x4180], R3 ;  /* 0x0041800384007988 */ /* 0x010fe80008000004 */
[----:B------:R-:W-:Y:S04]  /*4cc00*/  STS.U8 [R132+UR4+0x4580], R131 ;  /* 0x0045808384007988 */ /* 0x000fe80008000004 */
[----:B------:R0:W-:Y:S04]  /*4cc10*/  STS.U8 [R132+UR4+0x4980], R133 ;  /* 0x0049808584007988 */ /* 0x0001e80008000004 */
[----:B------:R-:W-:Y:S04]  /*4cc20*/  STS.U8 [R132+UR4+0x4d80], R134 ;  /* 0x004d808684007988 */ /* 0x000fe80008000004 */
[----:B------:R1:W-:Y:S04]  /*4cc30*/  STS.U8 [R132+UR4+0x5180], R135 ;  /* 0x0051808784007988 */ /* 0x0003e80008000004 */
[----:B------:R2:W-:Y:S04]  /*4cc40*/  STS.U8 [R132+UR4+0x5580], R136 ;  /* 0x0055808884007988 */ /* 0x0005e80008000004 */
[----:B0-----:R-:W4:Y:S04]  /*4cc50*/  LDL.LU R133, [R1+0x924] ;  /* 0x0009240001857983 */ /* 0x001f280000300800 */
[----:B-1----:R-:W4:Y:S04]  /*4cc60*/  LDL.LU R135, [R1+0x914] ;  /* 0x0009140001877983 */ /* 0x002f280000300800 */
[----:B--2---:R-:W2:Y:S04]  /*4cc70*/  LDL.LU R136, [R1+0x904] ;  /* 0x0009040001887983 */ /* 0x004ea80000300800 */
[----:B---3--:R0:W-:Y:S04]  /*4cc80*/  STS.U8 [R132+UR4+0x5980], R137 ;  /* 0x0059808984007988 */ /* 0x0081e80008000004 */
[----:B0-----:R-:W3:Y:S04]  /*4cc90*/  LDL.LU R137, [R1+0x8f4] ;  /* 0x0008f40001897983 */ /* 0x001ee80000300800 */
[----:B------:R-:W-:Y:S01]  /*4cca0*/  STS.U8 [R132+UR4+0x5d80], R130 ;  /* 0x005d808284007988 */ /* 0x000fe20008000004 */
[----:B------:R-:W0:Y:S03]  /*4ccb0*/  S2R R134, SR_TID.X ;  /* 0x0000000000867919 */ /* 0x000e260000002100 */
        /* <DEDUP_REMOVED lines=28> */
[----:B-1----:R-:W3:Y:S04]  /*4ce80*/  LDL.LU R119, [R1+0x8e4] ;  /* 0x0008e40001777983 */ /* 0x002ee80000300800 */
[----:B------:R-:W-:Y:S04]  /*4ce90*/  STS.U8 [R132+UR4+0xd180], R194 ;  /* 0x00d180c284007988 */ /* 0x000fe80008000004 */
[----:B------:R-:W3:Y:S04]  /*4cea0*/  LDL.LU R120, [R1+0x8d4] ;  /* 0x0008d40001787983 */ /* 0x000ee80000300800 */
[----:B------:R-:W-:Y:S04]  /*4ceb0*/  STS.U8 [R132+UR4+0xd580], R188 ;  /* 0x00d580bc84007988 */ /* 0x000fe80008000004 */
[----:B------:R-:W3:Y:S04]  /*4cec0*/  LDL.LU R121, [R1+0x8c4] ;  /* 0x0008c40001797983 */ /* 0x000ee80000300800 */
[----:B------:R-:W-:Y:S04]  /*4ced0*/  STS.U8 [R132+UR4+0xd980], R185 ;  /* 0x00d980b984007988 */ /* 0x000fe80008000004 */
[----:B------:R-:W3:Y:S04]  /*4cee0*/  LDL.LU R122, [R1+0x8b0] ;  /* 0x0008b000017a7983 */ /* 0x000ee80000300800 */
[----:B------:R-:W-:Y:S01]  /*4cef0*/  STS.U8 [R132+UR4+0xdd80], R184 ;  /* 0x00dd80b884007988 */ /* 0x000fe20008000004 */
[----:B0-----:R-:W-:-:S03]  /*4cf00*/  LOP3.LUT R134, R134, 0x7f, RZ, 0xc0, !PT ;  /* 0x0000007f86867812 */ /* 0x001fc600078ec0ff */
[----:B------:R-:W3:Y:S04]  /*4cf10*/  LDL.LU R123, [R1+0x89c] ;  /* 0x00089c00017b7983 */ /* 0x000ee80000300800 */
[----:B------:R-:W-:Y:S04]  /*4cf20*/  STS.U8 [R132+UR4+0xe180], R183 ;  /* 0x00e180b784007988 */ /* 0x000fe80008000004 */
[----:B------:R-:W3:Y:S04]  /*4cf30*/  LDL.LU R124, [R1+0x888] ;  /* 0x00088800017c7983 */ /* 0x000ee80000300800 */
[----:B------:R-:W-:Y:S04]  /*4cf40*/  STS.U8 [R132+UR4+0xe580], R182 ;  /* 0x00e580b684007988 */ /* 0x000fe80008000004 */
[----:B------:R-:W3:Y:S04]  /*4cf50*/  LDL.LU R125, [R1+0x874] ;  /* 0x00087400017d7983 */ /* 0x000ee80000300800 */
[----:B------:R-:W-:Y:S04]  /*4cf60*/  STS.U8 [R132+UR4+0xe980], R181 ;  /* 0x00e980b584007988 */ /* 0x000fe80008000004 */
[----:B------:R-:W3:Y:S04]  /*4cf70*/  LDL.LU R126, [R1+0x860] ;  /* 0x00086000017e7983 */ /* 0x000ee80000300800 */
[----:B------:R-:W-:Y:S01]  /*4cf80*/  STS.U8 [R132+UR4+0xed80], R180 ;  /* 0x00ed80b484007988 */ /* 0x000fe20008000004 */
[----:B------:R-:W-:-:S03]  /*4cf90*/  LOP3.LUT R3, R134, 0x40, RZ, 0x3c, !PT ;  /* 0x0000004086037812 */ /* 0x000fc600078e3cff */
        /* <DEDUP_REMOVED lines=8> */
[----:B------:R-:W3:Y:S04]  /*4d020*/  LDL.LU R131, [R1+0x7fc] ;  /* 0x0007fc0001837983 */ /* 0x000ee80000300800 */
[----:B0-----:R-:W3:Y:S04]  /*4d030*/  LDL.LU R132, [R1+0x7e8] ;  /* 0x0007e80001847983 */ /* 0x001ee80000300800 */
[----:B----4-:R0:W-:Y:S04]  /*4d040*/  STS.U8 [R3+UR4+0x200], R133 ;  /* 0x0002008503007988 */ /* 0x0101e80008000004 */
[----:B------:R1:W-:Y:S04]  /*4d050*/  STS.U8 [R3+UR4+0x600], R135 ;  /* 0x0006008703007988 */ /* 0x0003e80008000004 */
[----:B--2---:R2:W-:Y:S04]  /*4d060*/  STS.U8 [R3+UR4+0xa00], R136 ;  /* 0x000a008803007988 */ /* 0x0045e80008000004 */
[----:B0-----:R-:W4:Y:S04]  /*4d070*/  LDL.LU R133, [R1+0x7d4] ;  /* 0x0007d40001857983 */ /* 0x001f280000300800 */
[----:B-1----:R-:W4:Y:S04]  /*4d080*/  LDL.LU R135, [R1+0x7c0] ;  /* 0x0007c00001877983 */ /* 0x002f280000300800 */
[----:B--2---:R-:W2:Y:S04]  /*4d090*/  LDL.LU R136, [R1+0x7ac] ;  /* 0x0007ac0001887983 */ /* 0x004ea80000300800 */
[----:B---3--:R0:W-:Y:S04]  /*4d0a0*/  STS.U8 [R3+UR4+0xe00], R137 ;  /* 0x000e008903007988 */ /* 0x0081e80008000004 */
[----:B0-----:R-:W3:Y:S04]  /*4d0b0*/  LDL.LU R137, [R1+0x798] ;  /* 0x0007980001897983 */ /* 0x001ee80000300800 */
        /* <DEDUP_REMOVED lines=14> */
[----:B----4-:R-:W-:Y:S04]  /*4d1a0*/  STS.U8 [R3+UR4+0x4a00], R133 ;  /* 0x004a008503007988 */ /* 0x010fe80008000004 */
[----:B------:R0:W-:Y:S04]  /*4d1b0*/  STS.U8 [R3+UR4+0x4e00], R135 ;  /* 0x004e008703007988 */ /* 0x0001e80008000004 */
[----:B--2---:R1:W-:Y:S04]  /*4d1c0*/  STS.U8 [R3+UR4+0x5200], R136 ;  /* 0x0052008803007988 */ /* 0x0043e80008000004 */
[----:B0-----:R-:W2:Y:S04]  /*4d1d0*/  LDL.LU R135, [R1+0x920] ;  /* 0x0009200001877983 */ /* 0x001ea80000300800 */
[----:B-1----:R-:W4:Y:S04]  /*4d1e0*/  LDL.LU R136, [R1+0x910] ;  /* 0x0009100001887983 */ /* 0x002f280000300800 */
[----:B---3--:R0:W-:Y:S04]  /*4d1f0*/  STS.U8 [R3+UR4+0x5600], R137 ;  /* 0x0056008903007988 */ /* 0x0081e80008000004 */
[----:B------:R1:W-:Y:S04]  /*4d200*/  STS.U8 [R3+UR4+0x5a00], R138 ;  /* 0x005a008a03007988 */ /* 0x0003e80008000004 */
[----:B0-----:R-:W3:Y:S04]  /*4d210*/  LDL.LU R137, [R1+0x900] ;  /* 0x0009000001897983 */ /* 0x001ee80000300800 */
[----:B-1----:R-:W3:Y:S04]  /*4d220*/  LDL.LU R138, [R1+0x8f0] ;  /* 0x0008f000018a7983 */ /* 0x002ee80000300800 */
        /* <DEDUP_REMOVED lines=22> */
[----:B------:R1:W-:Y:S04]  /*4d390*/  STS.U8 [R3+UR4+0xb600], R228 ;  /* 0x00b600e403007988 */ /* 0x0003e80008000004 */
[----:B------:R-:W-:Y:S04]  /*4d3a0*/  STS.U8 [R3+UR4+0xba00], R223 ;  /* 0x00ba00df03007988 */ /* 0x000fe80008000004 */
[----:B------:R-:W-:Y:S04]  /*4d3b0*/  STS.U8 [R3+UR4+0xbe00], R218 ;  /* 0x00be00da03007988 */ /* 0x000fe80008000004 */
[----:B------:R1:W-:Y:S04]  /*4d3c0*/  STS.U8 [R3+UR4+0xc200], R213 ;  /* 0x00c200d503007988 */ /* 0x0003e80008000004 */
[----:B------:R-:W-:Y:S04]  /*4d3d0*/  STS.U8 [R3+UR4+0xc600], R208 ;  /* 0x00c600d003007988 */ /* 0x000fe80008000004 */
[----:B------:R-:W-:Y:S04]  /*4d3e0*/  STS.U8 [R3+UR4+0xca00], R203 ;  /* 0x00ca00cb03007988 */ /* 0x000fe80008000004 */
        /* <DEDUP_REMOVED lines=27> */
[----:B------:R-:W3:Y:S01]  /*4d5a0*/  LDL.LU R134, [R1+0x7e4] ;  /* 0x0007e40001867983 */ /* 0x000ee20000300800 */
        /* <DEDUP_REMOVED lines=17> */
[----:B0-----:R-:W-:Y:S02]  /*4d6c0*/  IMAD.MOV.U32 R248, RZ, RZ, R141 ;  /* 0x000000fffff87224 */ /* 0x001fe400078e008d */
[----:B------:R-:W-:-:S02]  /*4d6d0*/  IMAD.MOV.U32 R224, RZ, RZ, R142 ;  /* 0x000000ffffe07224 */ /* 0x000fc400078e008e */
[----:B------:R-:W-:Y:S02]  /*4d6e0*/  IMAD.MOV.U32 R214, RZ, RZ, R143 ;  /* 0x000000ffffd67224 */ /* 0x000fe400078e008f */
[----:B------:R-:W-:Y:S02]  /*4d6f0*/  IMAD.MOV.U32 R204, RZ, RZ, R144 ;  /* 0x000000ffffcc7224 */ /* 0x000fe400078e0090 */
[----:B------:R-:W-:Y:S02]  /*4d700*/  IMAD.MOV.U32 R199, RZ, RZ, R145 ;  /* 0x000000ffffc77224 */ /* 0x000fe400078e0091 */
[----:B------:R-:W-:Y:S02]  /*4d710*/  IMAD.MOV.U32 R188, RZ, RZ, R146 ;  /* 0x000000ffffbc7224 */ /* 0x000fe400078e0092 */
[----:B------:R-:W-:Y:S02]  /*4d720*/  IMAD.MOV.U32 R184, RZ, RZ, R147 ;  /* 0x000000ffffb87224 */ /* 0x000fe400078e0093 */
[----:B-1----:R-:W-:-:S02]  /*4d730*/  IMAD.MOV.U32 R228, RZ, RZ, R148 ;  /* 0x000000ffffe47224 */ /* 0x002fc400078e0094 */
[----:B------:R-:W-:Y:S02]  /*4d740*/  IMAD.MOV.U32 R233, RZ, RZ, R149 ;  /* 0x000000ffffe97224 */ /* 0x000fe400078e0095 */
[----:B------:R-:W-:Y:S02]  /*4d750*/  IMAD.MOV.U32 R238, RZ, RZ, R150 ;  /* 0x000000ffffee7224 */ /* 0x000fe400078e0096 */
[----:B------:R-:W-:Y:S01]  /*4d760*/  IMAD.MOV.U32 R243, RZ, RZ, R151 ;  /* 0x000000fffff37224 */ /* 0x000fe200078e0097 */
[----:B------:R-:W-:Y:S01]  /*4d770*/  UMOV UR8, UR28 ;  /* 0x0000001c00087c82 */ /* 0x000fe20008000000 */
[----:B------:R-:W-:Y:S01]  /*4d780*/  UMOV UR9, UR29 ;  /* 0x0000001d00097c82 */ /* 0x000fe20008000000 */
[----:B------:R-:W-:Y:S01]  /*4d790*/  UMOV UR32, UR12 ;  /* 0x0000000c00207c82 */ /* 0x000fe20008000000 */
[----:B------:R-:W-:Y:S01]  /*4d7a0*/  UMOV UR33, UR13 ;  /* 0x0000000d00217c82 */ /* 0x000fe20008000000 */
[----:B------:R-:W-:Y:S01]  /*4d7b0*/  UMOV UR36, UR16 ;  /* 0x0000001000247c82 */ /* 0x000fe20008000000 */
[----:B------:R-:W-:Y:S01]  /*4d7c0*/  UMOV UR37, UR17 ;  /* 0x0000001100257c82 */ /* 0x000fe20008000000 */
[----:B------:R-:W-:Y:S01]  /*4d7d0*/  UMOV UR40, UR20 ;  /* 0x0000001400287c82 */ /* 0x000fe20008000000 */
[----:B------:R-:W-:Y:S01]  /*4d7e0*/  UMOV UR41, UR21 ;  /* 0x0000001500297c82 */ /* 0x000fe20008000000 */
[----:B------:R-:W0:Y:S01]  /*4d7f0*/  LDC R213, c[0x0][0x230] ;  /* 0x00008c00ffd57b82 */ /* 0x000e220000000800 */
[----:B--2---:R1:W-:Y:S04]  /*4d800*/  STS.U8 [R2+UR4+0x280], R135 ;  /* 0x0002808702007988 */ /* 0x0043e80008000004 */
[----:B----4-:R2:W-:Y:S04]  /*4d810*/  STS.U8 [R2+UR4+0x680], R136 ;  /* 0x0006808802007988 */ /* 0x0105e80008000004 */
[----:B-1----:R-:W4:Y:S04]  /*4d820*/  LDL.LU R135, [R1+0x7d0] ;  /* 0x0007d00001877983 */ /* 0x002f280000300800 */
[----:B--2---:R-:W2:Y:S04]  /*4d830*/  LDL.LU R136, [R1+0x7bc] ;  /* 0x0007bc0001887983 */ /* 0x004ea80000300800 */
[----:B---3--:R1:W-:Y:S04]  /*4d840*/  STS.U8 [R2+UR4+0xa80], R137 ;  /* 0x000a808902007988 */ /* 0x0083e80008000004 */
[----:B------:R3:W-:Y:S04]  /*4d850*/  STS.U8 [R2+UR4+0xe80], R138 ;  /* 0x000e808a02007988 */ /* 0x0007e80008000004 */
[----:B-1----:R-:W2:Y:S04]  /*4d860*/  LDL.LU R137, [R1+0x7a8] ;  /* 0x0007a80001897983 */ /* 0x002ea80000300800 */
[----:B---3--:R-:W3:Y:S04]  /*4d870*/  LDL.LU R138, [R1+0x794] ;  /* 0x00079400018a7983 */ /* 0x008ee80000300800 */
        /* <DEDUP_REMOVED lines=14> */
[----:B-1----:R-:W3:Y:S04]  /*4d960*/  LDL.LU R134, [R1+0x91c] ;  /* 0x00091c0001867983 */ /* 0x002ee80000300800 */
[----:B----4-:R-:W-:Y:S04]  /*4d970*/  STS.U8 [R2+UR4+0x4a80], R135 ;  /* 0x004a808702007988 */ /* 0x010fe80008000004 */
[----:B--2---:R1:W-:Y:S04]  /*4d980*/  STS.U8 [R2+UR4+0x4e80], R136 ;  /* 0x004e808802007988 */ /* 0x0043e80008000004 */
[----:B-1----:R-:W2:Y:S04]  /*4d990*/  LDL.LU R136, [R1+0x90c] ;  /* 0x00090c0001887983 */ /* 0x002ea80000300800 */
[----:B------:R1:W-:Y:S04]  /*4d9a0*/  STS.U8 [R2+UR4+0x5280], R137 ;  /* 0x0052808902007988 */ /* 0x0003e80008000004 */
[----:B---3--:R3:W-:Y:S04]  /*4d9b0*/  STS.U8 [R2+UR4+0x5680], R138 ;  /* 0x0056808a02007988 */ /* 0x0087e80008000004 */
[----:B-1----:R-:W4:Y:S04]  /*4d9c0*/  LDL.LU R137, [R1+0x8fc] ;  /* 0x0008fc0001897983 */ /* 0x002f280000300800 */
[----:B---3--:R-:W3:Y:S04]  /*4d9d0*/  LDL.LU R138, [R1+0x8ec] ;  /* 0x0008ec00018a7983 */ /* 0x008ee80000300800 */
[----:B------:R-:W-:Y:S04]  /*4d9e0*/  STS.U8 [R2+UR4+0x5a80], R94 ;  /* 0x005a805e02007988 */ /* 0x000fe80008000004 */
[----:B------:R-:W-:Y:S01]  /*4d9f0*/  STS.U8 [R2+UR4+0x5e80], R93 ;  /* 0x005e805d02007988 */ /* 0x000fe20008000004 */
[----:B------:R-:W1:Y:S03]  /*4da00*/  S2R R135, SR_TID.X ;  /* 0x0000000000877919 */ /* 0x000e660000002100 */
        /* <DEDUP_REMOVED lines=36> */
[----:B-1----:R-:W-:-:S03]  /*4dc50*/  LOP3.LUT R135, R135, 0x7f, RZ, 0xc0, !PT ;  /* 0x0000007f87877812 */ /* 0x002fc600078ec0ff */
        /* <DEDUP_REMOVED lines=20> */
[----:B-1----:R-:W3:Y:S04]  /*4dda0*/  LDL.LU R134, [R1+0x7cc] ;  /* 0x0007cc0001867983 */ /* 0x002ee80000300800 */
[----:B--2---:R1:W-:Y:S04]  /*4ddb0*/  STS.U8 [R3+UR4+0x700], R136 ;  /* 0x0007008803007988 */ /* 0x0043e80008000004 */
[----:B-1----:R-:W2:Y:S04]  /*4ddc0*/  LDL.LU R136, [R1+0x7b8] ;  /* 0x0007b80001887983 */ /* 0x002ea80000300800 */
[----:B----4-:R1:W-:Y:S04]  /*4ddd0*/  STS.U8 [R3+UR4+0xb00], R137 ;  /* 0x000b008903007988 */ /* 0x0103e80008000004 */
[----:B---3--:R3:W-:Y:S04]  /*4dde0*/  STS.U8 [R3+UR4+0xf00], R138 ;  /* 0x000f008a03007988 */ /* 0x0087e80008000004 */
[----:B-1----:R-:W4:Y:S04]  /*4ddf0*/  LDL.LU R137, [R1+0x7a4] ;  /* 0x0007a40001897983 */ /* 0x002f280000300800 */
        /* <DEDUP_REMOVED lines=79> */
[----:B------:R-:W3:Y:S04]  /*4e2f0*/  LDL.LU R135, [R1+0x7dc] ;  /* 0x0007dc0001877983 */ /* 0x000ee80000300800 */
        /* <DEDUP_REMOVED lines=21> */
[----:B--2---:R-:W-:Y:S04]  /*4e450*/  STS.U8 [R2+UR4+0x4b80], R136 ;  /* 0x004b808802007988 */ /* 0x004fe80008000004 */
[----:B----4-:R-:W-:Y:S04]  /*4e460*/  STS.U8 [R2+UR4+0x4f80], R137 ;  /* 0x004f808902007988 */ /* 0x010fe80008000004 */
[----:B---3--:R-:W-:Y:S04]  /*4e470*/  STS.U8 [R2+UR4+0x5380], R138 ;  /* 0x0053808a02007988 */ /* 0x008fe80008000004 */
[----:B------:R1:W-:Y:S04]  /*4e480*/  STS.U8 [R2+UR4+0x5780], R9 ;  /* 0x0057800902007988 */ /* 0x0003e80008000004 */
[----:B-1----:R-:W2:Y:S04]  /*4e490*/  LDL.LU R9, [R1+0x21dc] ;  /* 0x0021dc0001097983 */ /* 0x002ea80000300800 */
        /* <DEDUP_REMOVED lines=40> */
[----:B------:R-:W-:Y:S01]  /*4e720*/  STS.U8 [R2+UR4+0xfb80], R4 ;  /* 0x00fb800402007988 */ /* 0x000fe20008000004 */
[----:B------:R-:W-:-:S03]  /*4e730*/  IMAD.MOV.U32 R3, RZ, RZ, R25 ;  /* 0x000000ffff037224 */ /* 0x000fc600078e0019 */
[----:B--2---:R1:W-:Y:S01]  /*4e740*/  STS.U8 [R2+UR4+0xff80], R9 ;  /* 0x00ff800902007988 */ /* 0x0043e20008000004 */
[----:B------:R2:W-:Y:S06]  /*4e750*/  MEMBAR.ALL.CTA ;  /* 0x0000000000007992 */ /* 0x0005ec0000008000 */
[----:B--2---:R-:W2:Y:S04]  /*4e760*/  FENCE.VIEW.ASYNC.S ;  /* 0x00000000000073c6 */ /* 0x004ea80000000000 */
[----:B-1----:R-:W3:Y:S04]  /*4e770*/  LDL.LU R9, [R1+0x21d8] ;  /* 0x0021d80001097983 */ /* 0x002ee80000300800 */
[----:B------:R-:W4:Y:S04]  /*4e780*/  LDL.LU.64 R24, [R1] ;  /* 0x0000000001187983 */ /* 0x000f280000300a00 */
[----:B------:R-:W3:Y:S04]  /*4e790*/  LDL.LU.64 R26, [R1+0x8] ;  /* 0x00000800011a7983 */ /* 0x000ee80000300a00 */
[----:B------:R-:W4:Y:S04]  /*4e7a0*/  LDL.LU.64 R28, [R1+0x10] ;  /* 0x00001000011c7983 */ /* 0x000f280000300a00 */
[----:B------:R-:W3:Y:S04]  /*4e7b0*/  LDL.LU.64 R30, [R1+0x18] ;  /* 0x00001800011e7983 */ /* 0x000ee80000300a00 */
[----:B------:R-:W4:Y:S04]  /*4e7c0*/  LDL.LU.64 R32, [R1+0x20] ;  /* 0x0000200001207983 */ /* 0x000f280000300a00 */
[----:B------:R-:W3:Y:S01]  /*4e7d0*/  LDL.LU.64 R34, [R1+0x28] ;  /* 0x0000280001227983 */ /* 0x000ee20000300a00 */
[----:B------:R-:W-:-:S03]  /*4e7e0*/  IMAD.MOV.U32 R2, RZ, RZ, R39 ;  /* 0x000000ffff027224 */ /* 0x000fc600078e0027 */
[----:B------:R-:W4:Y:S04]  /*4e7f0*/  LDL.LU.64 R36, [R1+0x30] ;  /* 0x0000300001247983 */ /* 0x000f280000300a00 */
[----:B------:R-:W3:Y:S04]  /*4e800*/  LDL.LU.64 R38, [R1+0x38] ;  /* 0x0000380001267983 */ /* 0x000ee80000300a00 */
        /* <DEDUP_REMOVED lines=55> */
[----:B------:R-:W3:Y:S01]  /*4eb80*/  LDL.LU.64 R150, [R1+0x1f8] ;  /* 0x0001f80001967983 */ /* 0x000ee20000300a00 */
[----:B--2---:R-:W-:Y:S06]  /*4eb90*/  BAR.SYNC.DEFER_BLOCKING 0x0 ;  /* 0x0000000000007b1d */ /* 0x004fec0000010000 */
[----:B---3--:R-:W-:Y:S04]  /*4eba0*/  STL.64 [R1+0x21d0], R150 ;  /* 0x0021d09601007387 */ /* 0x008fe80000100a00 */
[----:B----4-:R-:W-:Y:S04]  /*4ebb0*/  STL.64 [R1+0x21c8], R148 ;  /* 0x0021c89401007387 */ /* 0x010fe80000100a00 */
        /* <DEDUP_REMOVED lines=49> */
[----:B------:R1:W-:Y:S04]  /*4eed0*/  STL.64 [R1+0x2038], R48 ;  /* 0x0020383001007387 */ /* 0x0003e80000100a00 */
[----:B-1----:R-:W2:Y:S04]  /*4eee0*/  LDL.LU.64 R48, [R1+0x400] ;  /* 0x0004000001307983 */ /* 0x002ea80000300a00 */
[----:B------:R-:W2:Y:S04]  /*4eef0*/  LDL.LU.64 R50, [R1+0x408] ;  /* 0x0004080001327983 */ /* 0x000ea80000300a00 */
        /* <DEDUP_REMOVED lines=61> */
[----:B------:R-:W2:Y:S02]  /*4f2d0*/  LDL.LU.64 R174, [R1+0x5f8] ;  /* 0x0005f80001ae7983 */ /* 0x000ea40000300a00 */
[----:B--2---:R-:W-:-:S06]  /*4f2e0*/  WARPGROUP.ARRIVE ;  /* 0x00000000000079c5 */ /* 0x004fcc0000000000 */
[----:B------:R-:W-:Y:S03]  /*4f2f0*/  QGMMA.64x256x32.F32.E4M3.E4M3 R48, gdesc[UR28], R48, gsb0 ;  /* 0x03e000001c3079f3 */ /* 0x000fe60008000830 */
[----:B------:R-:W-:Y:S02]  /*4f300*/  WARPGROUP.DEPBAR.LE gsb0, 0x0 ;  /* 0x00008000000079c5 */ /* 0x000fe40000010000 */
[----:B------:R-:W-:-:S15]  /*4f310*/  WARPGROUP.ARRIVE ;  /* 0x00000000000079c5 */ /* 0x000fde0000000000 */
[----:B------:R-:W-:-:S08]  /*4f320*/  NOP ;  /* 0x0000000000007918 */ /* 0x000fd00000000000 */
[----:B------:R-:W-:Y:S03]  /*4f330*/  QGMMA.64x256x32.F32.E4M3.E4M3 R48, gdesc[UR12], R48, gsb0 ;  /* 0x03e000000c3079f3 */ /* 0x000fe60008000830 */
[----:B------:R-:W-:Y:S02]  /*4f340*/  WARPGROUP.DEPBAR.LE gsb0, 0x0 ;  /* 0x00008000000079c5 */ /* 0x000fe40000010000 */
[----:B------:R-:W-:-:S15]  /*4f350*/  WARPGROUP.ARRIVE ;  /* 0x00000000000079c5 */ /* 0x000fde0000000000 */
[----:B------:R-:W-:-:S08]  /*4f360*/  NOP ;  /* 0x0000000000007918 */ /* 0x000fd00000000000 */
[----:B------:R-:W-:Y:S01]  /*4f370*/  QGMMA.64x256x32.F32.E4M3.E4M3 R48, gdesc[UR16], R48, gsb0 ;  /* 0x03e00000103079f3 */ /* 0x000fe20008000830 */
        /* <DEDUP_REMOVED lines=11> */
[----:B------:R1:W-:Y:S01]  /*4f430*/  STL.64 [R1+0x1fd8], R24 ;  /* 0x001fd81801007387 */ /* 0x0003e20000100a00 */
[----:B------:R-:W-:-:S02]  /*4f440*/  WARPGROUP.DEPBAR.LE gsb0, 0x0 ;  /* 0x00008000000079c5 */ /* 0x000fc40000010000 */
[----:B------:R-:W-:-:S06]  /*4f450*/  WARPGROUP.ARRIVE ;  /* 0x00000000000079c5 */ /* 0x000fcc0000000000 */
[----:B------:R-:W-:Y:S03]  /*4f460*/  QGMMA.64x256x32.F32.E4M3.E4M3 R48, gdesc[UR20], R48, gsb0 ;  /* 0x03e00000143079f3 */ /* 0x000fe60008000830 */
[----:B------:R-:W-:Y:S02]  /*4f470*/  WARPGROUP.DEPBAR.LE gsb0, 0x0 ;  /* 0x00008000000079c5 */ /* 0x000fe40000010000 */
[----:B------:R2:W-:Y:S04]  /*4f480*/  STL.64 [R1+0x400], R48 ;  /* 0x0004003001007387 */ /* 0x0005e80000100a00 */
        /* <DEDUP_REMOVED lines=63> */
[----:B-1----:R-:W4:Y:S04]  /*4f880*/  LDL.LU.64 R24, [R1+0x200] ;  /* 0x0002000001187983 */ /* 0x002f280000300a00 */
[----:B------:R-:W4:Y:S04]  /*4f890*/  LDL.LU.64 R26, [R1+0x208] ;  /* 0x00020800011a7983 */ /* 0x000f280000300a00 */
        /* <DEDUP_REMOVED lines=10> */
[----:B--2---:R-:W2:Y:S04]  /*4f940*/  LDL.LU.64 R48, [R1+0x260] ;  /* 0x0002600001307983 */ /* 0x004ea80000300a00 */
[----:B---3--:R-:W2:Y:S04]  /*4f950*/  LDL.LU.64 R50, [R1+0x268] ;  /* 0x0002680001327983 */ /* 0x008ea80000300a00 */
[----:B----4-:R-:W2:Y:S04]  /*4f960*/  LDL.LU.64 R52, [R1+0x270] ;  /* 0x0002700001347983 */ /* 0x010ea80000300a00 */
[----:B0-----:R-:W2:Y:S04]  /*4f970*/  LDL.LU.64 R54, [R1+0x278] ;  /* 0x0002780001367983 */ /* 0x001ea80000300a00 */
        /* <DEDUP_REMOVED lines=62> */
[----:B------:R-:W-:Y:S02]  /*4fd60*/  VIADD R213, R213, 0x7f ;  /* 0x0000007fd5d57836 */ /* 0x000fe40000000000 */
[----:B------:R-:W-:Y:S02]  /*4fd70*/  IMAD.MOV.U32 R223, RZ, RZ, R228 ;  /* 0x000000ffffdf7224 */ /* 0x000fe400078e00e4 */
[----:B------:R-:W-:Y:S01]  /*4fd80*/  IMAD.MOV.U32 R228, RZ, RZ, R233 ;  /* 0x000000ffffe47224 */ /* 0x000fe200078e00e9 */
[----:B------:R-:W-:Y:S01]  /*4fd90*/  SHF.R.S32.HI R218, RZ, 0x1f, R213 ;  /* 0x0000001fffda7819 */ /* 0x000fe200000114d5 */
[----:B------:R-:W-:Y:S02]  /*4fda0*/  IMAD.MOV.U32 R233, RZ, RZ, R238 ;  /* 0x000000ffffe97224 */ /* 0x000fe400078e00ee */
[----:B------:R-:W-:Y:S01]  /*4fdb0*/  IMAD.MOV.U32 R238, RZ, RZ, R243 ;  /* 0x000000ffffee7224 */ /* 0x000fe200078e00f3 */
[----:B------:R-:W-:Y:S01]  /*4fdc0*/  LEA.HI R4, R218, R213, RZ, 0x7 ;  /* 0x000000d5da047211 */ /* 0x000fe200078f38ff */
[----:B------:R-:W-:-:S02]  /*4fdd0*/  IMAD.MOV.U32 R243, RZ, RZ, R248 ;  /* 0x000000fffff37224 */ /* 0x000fc400078e00f8 */
[----:B------:R-:W-:Y:S02]  /*4fde0*/  IMAD.MOV.U32 R248, RZ, RZ, R176 ;  /* 0x000000fffff87224 */ /* 0x000fe400078e00b0 */
[----:B------:R-:W-:Y:S02]  /*4fdf0*/  VIADD R223, R223, 0x1 ;  /* 0x00000001dfdf7836 */ /* 0x000fe40000000000 */
[----:B------:R-:W-:Y:S01]  /*4fe00*/  IMAD.MOV.U32 R176, RZ, RZ, R177 ;  /* 0x000000ffffb07224 */ /* 0x000fe200078e00b1 */
[----:B------:R-:W-:Y:S01]  /*4fe10*/  SHF.R.S32.HI R4, RZ, 0x7, R4 ;  /* 0x00000007ff047819 */ /* 0x000fe20000011404 */
[----:B------:R-:W-:Y:S02]  /*4fe20*/  IMAD.MOV.U32 R177, RZ, RZ, R178 ;  /* 0x000000ffffb17224 */ /* 0x000fe400078e00b2 */
[----:B------:R-:W-:Y:S01]  /*4fe30*/  IMAD.MOV.U32 R178, RZ, RZ, R10 ;  /* 0x000000ffffb27224 */ /* 0x000fe200078e000a */
[----:B------:R-:W-:Y:S01]  /*4fe40*/  ISETP.NE.U32.AND P0, PT, R223, R4, PT ;  /* 0x00000004df00720c */ /* 0x000fe20003f05070 */
[----:B------:R-:W-:-:S02]  /*4fe50*/  WARPGROUP.DEPBAR.LE gsb0, 0x0 ;  /* 0x00008000000079c5 */ /* 0x000fc40000010000 */
        /* <DEDUP_REMOVED lines=128> */
[----:B------:R-:W3:Y:S04]  /*50660*/  LDL.LU R10, [R1+0x1fd4] ;  /* 0x001fd400010a7983 */ /* 0x000ee80000300800 */
[----:B------:R0:W-:Y:S02]  /*50670*/  STL [R1+0x930], R223 ;  /* 0x000930df01007387 */ /* 0x0001e40000100800 */
[----:B0-----:R-:W-:-:S02]  /*50680*/  IMAD.MOV.U32 R223, RZ, RZ, R228 ;  /* 0x000000ffffdf7224 */ /* 0x001fc400078e00e4 */
        /* <DEDUP_REMOVED lines=23> */
[----:B------:R-:W0:Y:S02]  /*50800*/  LDC R189, c[0x0][0x238] ;  /* 0x00008e00ffbd7b82 */ /* 0x000e240000000800 */
[----:B0-----:R-:W-:-:S05]  /*50810*/  IMAD.SHL.U32 R189, R189, 0x80, RZ ;  /* 0x00000080bdbd7824 */ /* 0x001fca00078e00ff */
[----:B------:R-:W-:-:S05]  /*50820*/  IADD3 R223, P3, R189, R223, RZ ;  /* 0x000000dfbddf7210 */ /* 0x000fca0007f7e0ff */
[----:B------:R0:W-:Y:S04]  /*50830*/  STL [R1+0x110c], R223 ;  /* 0x00110cdf01007387 */ /* 0x0001e80000100800 */
[----:B0-----:R-:W4:Y:S02]  /*50840*/  LDL.LU R223, [R1+0x1104] ;  /* 0x0011040001df7983 */ /* 0x001f240000300800 */
[----:B----4-:R-:W-:-:S05]  /*50850*/  IADD3 R223, P4, R189, R223, RZ ;  /* 0x000000dfbddf7210 */ /* 0x010fca0007f9e0ff */
[----:B------:R0:W-:Y:S04]  /*50860*/  STL [R1+0x1104], R223 ;  /* 0x001104df01007387 */ /* 0x0001e80000100800 */
[----:B0-----:R-:W4:Y:S02]  /*50870*/  LDL.LU R223, [R1+0x10fc] ;  /* 0x0010fc0001df7983 */ /* 0x001f240000300800 */
[----:B----4-:R-:W-:-:S05]  /*50880*/  IADD3 R223, P5, R189, R223, RZ ;  /* 0x000000dfbddf7210 */ /* 0x010fca0007fbe0ff */
[----:B------:R0:W-:Y:S04]  /*50890*/  STL [R1+0x10fc], R223 ;  /* 0x0010fcdf01007387 */ /* 0x0001e80000100800 */
[----:B0-----:R-:W4:Y:S01]  /*508a0*/  LDL.LU R223, [R1+0x10f4] ;  /* 0x0010f40001df7983 */ /* 0x001f220000300800 */
[C---:B------:R-:W-:Y:S02]  /*508b0*/  IADD3 R9, P1, R189.reuse, R9, RZ ;  /* 0x00000009bd097210 */ /* 0x040fe40007f3e0ff */
[----:B----4-:R-:W-:-:S05]  /*508c0*/  IADD3 R223, P6, R189, R223, RZ ;  /* 0x000000dfbddf7210 */ /* 0x010fca0007fde0ff */
[----:B------:R-:W-:Y:S04]  /*508d0*/  STL [R1+0x10f4], R223 ;  /* 0x0010f4df01007387 */ /* 0x000fe80000100800 */
[----:B------:R0:W-:Y:S04]  /*508e0*/  STL [R1+0x10ec], R9 ;  /* 0x0010ec0901007387 */ /* 0x0001e80000100800 */
[----:B0-----:R-:W4:Y:S01]  /*508f0*/  LDL.LU R9, [R1+0x1fd0] ;  /* 0x001fd00001097983 */ /* 0x001f220000300800 */
        /* <DEDUP_REMOVED lines=25> */
[----:B---3--:R-:W-:Y:S02]  /*50a90*/  IADD3 R10, P2, R189, R10, RZ ;  /* 0x0000000abd0a7210 */ /* 0x008fe40007f5e0ff */
[----:B------:R-:W-:-:S05]  /*50aa0*/  SHF.R.S32.HI R8, RZ, 0x1f, R189 ;  /* 0x0000001fff087819 */ /* 0x000fca00000114bd */
[----:B----4-:R-:W-:Y:S01]  /*50ab0*/  IMAD.X R9, R8, 0x1, R9, P2 ;  /* 0x0000000108097824 */ /* 0x010fe200010e0609 */
[----:B------:R-:W-:-:S05]  /*50ac0*/  IADD3 R223, P2, R189, R223, RZ ;  /* 0x000000dfbddf7210 */ /* 0x000fca0007f5e0ff */
[----:B------:R0:W-:Y:S04]  /*50ad0*/  STL [R1+0x10e4], R223 ;  /* 0x0010e4df01007387 */ /* 0x0001e80000100800 */
[----:B0-----:R-:W3:Y:S02]  /*50ae0*/  LDL.LU R223, [R1+0x1108] ;  /* 0x0011080001df7983 */ /* 0x001ee40000300800 */
[----:B---3--:R-:W-:-:S05]  /*50af0*/  IMAD.X R223, R8, 0x1, R223, P3 ;  /* 0x0000000108df7824 */ /* 0x008fca00018e06df */
[----:B------:R0:W-:Y:S04]  /*50b00*/  STL [R1+0x1108], R223 ;  /* 0x001108df01007387 */ /* 0x0001e80000100800 */
[----:B0-----:R-:W3:Y:S02]  /*50b10*/  LDL.LU R223, [R1+0x10dc] ;  /* 0x0010dc0001df7983 */ /* 0x001ee40000300800 */
[----:B---3--:R-:W-:-:S05]  /*50b20*/  IADD3 R223, P3, R189, R223, RZ ;  /* 0x000000dfbddf7210 */ /* 0x008fca0007f7e0ff */
        /* <DEDUP_REMOVED lines=725> */
[----:B---3--:R-:W-:-:S05]  /*53880*/  IADD3 R223, P4, R223, UR5, RZ ;  /* 0x00000005dfdf7c10 */ /* 0x008fca000ff9e0ff */
        /* <DEDUP_REMOVED lines=32> */
[----:B---3--:R-:W-:-:S05]  /*53a90*/  IADD3.X R223, R223, UR44, RZ, P4, !PT ;  /* 0x0000002cdfdf7c10 */ /* 0x008fca000a7fe4ff */
        /* <DEDUP_REMOVED lines=426> */
[----:B------:R0:W-:Y:S02]  /*55540*/  STL [R1+0x1b0c], R223 ;  /* 0x001b0cdf01007387 */ /* 0x0001e40000100800 */
[----:B0-----:R-:W-:Y:S02]  /*55550*/  IMAD.MOV.U32 R223, RZ, RZ, R228 ;  /* 0x000000ffffdf7224 */ /* 0x001fe400078e00e4 */
        /* <DEDUP_REMOVED lines=21> */
[----:B------:R-:W-:Y:S01]  /*556b0*/  IADD3 R223, P3, R223, UR5, RZ ;  /* 0x00000005dfdf7c10 */ /* 0x000fe2000ff7e0ff */
[----:B------:R-:W-:-:S02]  /*556c0*/  IMAD.MOV.U32 R219, RZ, RZ, R224 ;  /* 0x000000ffffdb7224 */ /* 0x000fc400078e00e0 */
[----:B------:R-:W-:Y:S02]  /*556d0*/  IMAD.MOV.U32 R224, RZ, RZ, R229 ;  /* 0x000000ffffe07224 */ /* 0x000fe400078e00e5 */
[----:B------:R-:W-:Y:S02]  /*556e0*/  IMAD.MOV.U32 R229, RZ, RZ, R234 ;  /* 0x000000ffffe57224 */ /* 0x000fe400078e00ea */
[----:B------:R-:W3:Y:S04]  /*556f0*/  LDL.LU R234, [R1+0x974] ;  /* 0x0009740001ea7983 */ /* 0x000ee80000300800 */
[----:B------:R0:W-:Y:S04]  /*55700*/  STL [R1+0x1ae0], R223 ;  /* 0x001ae0df01007387 */ /* 0x0001e80000100800 */
[----:B0-----:R-:W4:Y:S02]  /*55710*/  LDL.LU R223, [R1+0x1b04] ;  /* 0x001b040001df7983 */ /* 0x001f240000300800 */
[----:B----4-:R-:W-:-:S05]  /*55720*/  IADD3.X R223, R223, UR44, RZ, P4, !PT ;  /* 0x0000002cdfdf7c10 */ /* 0x010fca000a7fe4ff */
[----:B------:R0:W-:Y:S04]  /*55730*/  STL [R1+0x1b04], R223 ;  /* 0x001b04df01007387 */ /* 0x0001e80000100800 */
[----:B0-----:R-:W4:Y:S02]  /*55740*/  LDL.LU R223, [R1+0x1ad8] ;  /* 0x001ad80001df7983 */ /* 0x001f240000300800 */
[----:B----4-:R-:W-:-:S05]  /*55750*/  IADD3 R223, P4, R223, UR5, RZ ;  /* 0x00000005dfdf7c10 */ /* 0x010fca000ff9e0ff */
        /* <DEDUP_REMOVED lines=493> */
[----:B0-----:R-:W4:Y:S01]  /*57630*/  LDL.LU R223, [R1+0x186c] ;  /* 0x00186c0001df7983 */ /* 0x001f220000300800 */
[----:B--2---:R-:W-:Y:S01]  /*57640*/  WARPGROUP.ARRIVE ;  /* 0x00000000000079c5 */ /* 0x004fe20000000000 */
[----:B------:R-:W-:Y:S01]  /*57650*/  UMOV UR26, UR30 ;  /* 0x0000001e001a7c82 */ /* 0x000fe20008000000 */
[----:B------:R-:W-:-:S04]  /*57660*/  UMOV UR27, UR31 ;  /* 0x0000001f001b7c82 */ /* 0x000fc80008000000 */
[----:B------:R-:W-:Y:S01]  /*57670*/  QGMMA.64x256x32.F32.E4M3.E4M3 R24, gdesc[UR24], R24, gsb0 ;  /* 0x03e00000181879f3 */ /* 0x000fe20008000818 */
[----:B----4-:R-:W-:-:S05]  /*57680*/  IADD3.X R223, R223, UR44, RZ, P3, !PT ;  /* 0x0000002cdfdf7c10 */ /* 0x010fca0009ffe4ff */
[----:B------:R0:W-:Y:S04]  /*57690*/  STL [R1+0x186c], R223 ;  /* 0x00186cdf01007387 */ /* 0x0001e80000100800 */
[----:B0-----:R-:W2:Y:S01]  /*576a0*/  LDL.LU R223, [R1+0x1840] ;  /* 0x0018400001df7983 */ /* 0x001ea20000300800 */
[----:B------:R-:W-:Y:S02]  /*576b0*/  WARPGROUP.DEPBAR.LE gsb0, 0x0 ;  /* 0x00008000000079c5 */ /* 0x000fe40000010000 */
[----:B------:R-:W-:Y:S01]  /*576c0*/  WARPGROUP.ARRIVE ;  /* 0x00000000000079c5 */ /* 0x000fe20000000000 */
[----:B------:R-:W-:Y:S01]  /*576d0*/  UMOV UR58, UR14 ;  /* 0x0000000e003a7c82 */ /* 0x000fe20008000000 */
[----:B------:R-:W-:-:S13]  /*576e0*/  UMOV UR59, UR15 ;  /* 0x0000000f003b7c82 */ /* 0x000fda0008000000 */
[----:B------:R-:W-:Y:S01]  /*576f0*/  QGMMA.64x256x32.F32.E4M3.E4M3 R24, gdesc[UR56], R24, gsb0 ;  /* 0x03e00000381879f3 */ /* 0x000fe20008000818 */
[----:B------:R-:W-:Y:S01]  /*57700*/  UMOV UR54, UR18 ;  /* 0x0000001200367c82 */ /* 0x000fe20008000000 */
[----:B------:R-:W-:Y:S01]  /*57710*/  UMOV UR55, UR19 ;  /* 0x0000001300377c82 */ /* 0x000fe20008000000 */
[----:B--2---:R-:W-:-:S05]  /*57720*/  IADD3 R223, P3, R223, UR5, RZ ;  /* 0x00000005dfdf7c10 */ /* 0x004fca000ff7e0ff */
[----:B------:R0:W-:Y:S04]  /*57730*/  STL [R1+0x1840], R223 ;  /* 0x001840df01007387 */ /* 0x0001e80000100800 */
[----:B0-----:R-:W2:Y:S01]  /*57740*/  LDL.LU R223, [R1+0x1864] ;  /* 0x0018640001df7983 */ /* 0x001ea20000300800 */
[----:B------:R-:W-:Y:S02]  /*57750*/  WARPGROUP.DEPBAR.LE gsb0, 0x0 ;  /* 0x00008000000079c5 */ /* 0x000fe40000010000 */
[----:B------:R-:W-:-:S13]  /*57760*/  WARPGROUP.ARRIVE ;  /* 0x00000000000079c5 */ /* 0x000fda0000000000 */
[----:B------:R-:W-:Y:S01]  /*57770*/  QGMMA.64x256x32.F32.E4M3.E4M3 R24, gdesc[UR52], R24, gsb0 ;  /* 0x03e00000341879f3 */ /* 0x000fe20008000818 */
[----:B------:R-:W-:Y:S01]  /*57780*/  UMOV UR50, UR22 ;  /* 0x0000001600327c82 */ /* 0x000fe20008000000 */
[----:B------:R-:W-:Y:S01]  /*57790*/  UMOV UR51, UR23 ;  /* 0x0000001700337c82 */ /* 0x000fe20008000000 */
[----:B--2---:R-:W-:-:S05]  /*577a0*/  IADD3.X R223, R223, UR44, RZ, P4, !PT ;  /* 0x0000002cdfdf7c10 */ /* 0x004fca000a7fe4ff */
[----:B------:R0:W-:Y:S04]  /*577b0*/  STL [R1+0x1864], R223 ;  /* 0x001864df01007387 */ /* 0x0001e80000100800 */
[----:B0-----:R-:W2:Y:S01]  /*577c0*/  LDL.LU R223, [R1+0x1838] ;  /* 0x0018380001df7983 */ /* 0x001ea20000300800 */
[----:B------:R-:W-:Y:S02]  /*577d0*/  WARPGROUP.DEPBAR.LE gsb0, 0x0 ;  /* 0x00008000000079c5 */ /* 0x000fe40000010000 */
[----:B------:R-:W-:-:S13]  /*577e0*/  WARPGROUP.ARRIVE ;  /* 0x00000000000079c5 */ /* 0x000fda0000000000 */
[----:B------:R-:W-:Y:S03]  /*577f0*/  QGMMA.64x256x32.F32.E4M3.E4M3 R24, gdesc[UR48], R24, gsb0 ;  /* 0x03e00000301879f3 */ /* 0x000fe60008000818 */
[----:B------:R-:W-:Y:S02]  /*57800*/  WARPGROUP.DEPBAR.LE gsb0, 0x0 ;  /* 0x00008000000079c5 */ /* 0x000fe40000010000 */
[----:B--2---:R-:W-:-:S05]  /*57810*/  IADD3 R223, P4, R223, UR5, RZ ;  /* 0x00000005dfdf7c10 */ /* 0x004fca000ff9e0ff */
[----:B------:R-:W-:Y:S04]  /*57820*/  STL [R1+0x1838], R223 ;  /* 0x001838df01007387 */ /* 0x000fe80000100800 */
[----:B------:R-:W-:Y:S04]  /*57830*/  STL.64 [R1], R24 ;  /* 0x0000001801007387 */ /* 0x000fe80000100a00 */
        /* <DEDUP_REMOVED lines=64> */
[----:B------:R-:W4:Y:S04]  /*57c40*/  LDL.LU.64 R148, [R1+0x1fc0] ;  /* 0x001fc00001947983 */ /* 0x000f280000300a00 */
[----:B------:R-:W2:Y:S04]  /*57c50*/  LDL.LU.64 R146, [R1+0x1fb8] ;  /* 0x001fb80001927983 */ /* 0x000ea80000300a00 */
        /* <DEDUP_REMOVED lines=60> */
[----:B------:R-:W2:Y:S01]  /*58020*/  LDL.LU.64 R24, [R1+0x1dd0] ;  /* 0x001dd00001187983 */ /* 0x000ea20000300a00 */
        /* <DEDUP_REMOVED lines=24> */
[----:B---3--:R-:W-:-:S02]  /*581b0*/  IMAD.MOV.U32 R229, RZ, RZ, R234 ;  /* 0x000000ffffe57224 */ /* 0x008fc400078e00ea */
[----:B------:R-:W-:Y:S01]  /*581c0*/  IMAD.MOV.U32 R234, RZ, RZ, R239 ;  /* 0x000000ffffea7224 */ /* 0x000fe200078e00ef */
[----:B----4-:R-:W-:Y:S02]  /*581d0*/  IADD3.X R125, R125, UR44, RZ, P5, !PT ;  /* 0x0000002c7d7d7c10 */ /* 0x010fe4000affe4ff */
[----:B--2---:R-:W-:Y:S02]  /*581e0*/  IADD3 R126, P5, R126, UR5, RZ ;  /* 0x000000057e7e7c10 */ /* 0x004fe4000ffbe0ff */
[----:B------:R-:W-:Y:S02]  /*581f0*/  IADD3.X R127, R127, UR44, RZ, P6, !PT ;  /* 0x0000002c7f7f7c10 */ /* 0x000fe4000b7fe4ff */
[----:B------:R-:W-:Y:S01]  /*58200*/  IADD3 R128, P6, R128, UR5, RZ ;  /* 0x0000000580807c10 */ /* 0x000fe2000ffde0ff */
[----:B------:R0:W-:Y:S01]  /*58210*/  STL [R1+0x185c], R125 ;  /* 0x00185c7d01007387 */ /* 0x0001e20000100800 */
[----:B------:R-:W-:Y:S02]  /*58220*/  IADD3.X R129, R129, UR44, RZ, P1, !PT ;  /* 0x0000002c81817c10 */ /* 0x000fe40008ffe4ff */
[----:B------:R-:W-:-:S02]  /*58230*/  IADD3 R130, P1, R130, UR5, RZ ;  /* 0x0000000582827c10 */ /* 0x000fc4000ff3e0ff */
[----:B------:R-:W-:Y:S01]  /*58240*/  IADD3.X R131, R131, UR44, RZ, P2, !PT ;  /* 0x0000002c83837c10 */ /* 0x000fe200097fe4ff */
[----:B0-----:R-:W2:Y:S04]  /*58250*/  LDL.LU R125, [R1+0x1dcc] ;  /* 0x001dcc00017d7983 */ /* 0x001ea80000300800 */
[----:B------:R0:W-:Y:S01]  /*58260*/  STL [R1+0x1830], R126 ;  /* 0x0018307e01007387 */ /* 0x0001e20000100800 */
[----:B------:R-:W-:Y:S02]  /*58270*/  IADD3 R132, P2, R132, UR5, RZ ;  /* 0x0000000584847c10 */ /* 0x000fe4000ff5e0ff */
[----:B------:R-:W-:Y:S01]  /*58280*/  IADD3.X R133, R133, UR44, RZ, P3, !PT ;  /* 0x0000002c85857c10 */ /* 0x000fe20009ffe4ff */
[----:B0-----:R-:W2:Y:S04]  /*58290*/  LDL.LU R126, [R1+0x1dc8] ;  /* 0x001dc800017e7983 */ /* 0x001ea80000300800 */
[----:B------:R0:W-:Y:S01]  /*582a0*/  STL [R1+0x1854], R127 ;  /* 0x0018547f01007387 */ /* 0x0001e20000100800 */
[----:B------:R-:W-:-:S03]  /*582b0*/  IADD3 R134, P3, R134, UR5, RZ ;  /* 0x0000000586867c10 */ /* 0x000fc6000ff7e0ff */
[----:B0-----:R-:W2:Y:S04]  /*582c0*/  LDL.LU R127, [R1+0x1dc4] ;  /* 0x001dc400017f7983 */ /* 0x001ea80000300800 */
[----:B------:R0:W-:Y:S01]  /*582d0*/  STL [R1+0x1828], R128 ;  /* 0x0018288001007387 */ /* 0x0001e20000100800 */
[----:B------:R-:W-:-:S03]  /*582e0*/  IADD3.X R135, R135, UR44, RZ, P4, !PT ;  /* 0x0000002c87877c10 */ /* 0x000fc6000a7fe4ff */
        /* <DEDUP_REMOVED lines=52> */
[----:B------:R0:W-:Y:S04]  /*58630*/  STL [R1+0x17e0], R146 ;  /* 0x0017e09201007387 */ /* 0x0001e80000100800 */
        /* <DEDUP_REMOVED lines=547> */
[----:B------:R-:W-:Y:S01]  /*5a870*/  IADD3.X R223, R223, UR44, RZ, P2, !PT ;  /* 0x0000002cdfdf7c10 */ /* 0x000fe200097fe4ff */
[----:B------:R-:W-:Y:S02]  /*5a880*/  IMAD.MOV.U32 R229, RZ, RZ, R234 ;  /* 0x000000ffffe57224 */ /* 0x000fe400078e00ea */
[----:B---3--:R-:W-:Y:S02]  /*5a890*/  IMAD.MOV.U32 R234, RZ, RZ, R239 ;  /* 0x000000ffffea7224 */ /* 0x008fe400078e00ef */
[----:B------:R-:W-:Y:S02]  /*5a8a0*/  IMAD.MOV.U32 R239, RZ, RZ, R244 ;  /* 0x000000ffffef7224 */ /* 0x000fe400078e00f4 */
[----:B------:R-:W3:Y:S04]  /*5a8b0*/  LDL.LU R244, [R1+0x964] ;  /* 0x0009640001f47983 */ /* 0x000ee80000300800 */
        /* <DEDUP_REMOVED lines=536> */
[----:B------:R-:W-:Y:S01]  /*5ca40*/  IADD3 R223, P3, R223, UR5, RZ ;  /* 0x00000005dfdf7c10 */ /* 0x000fe2000ff7e0ff */
[----:B------:R-:W-:Y:S02]  /*5ca50*/  IMAD.MOV.U32 R234, RZ, RZ, R239 ;  /* 0x000000ffffea7224 */ /* 0x000fe400078e00ef */
[----:B---3--:R-:W-:Y:S02]  /*5ca60*/  IMAD.MOV.U32 R239, RZ, RZ, R244 ;  /* 0x000000ffffef7224 */ /* 0x008fe400078e00f4 */
        /* <DEDUP_REMOVED lines=539> */
[----:B------:R-:W-:Y:S01]  /*5ec20*/  IADD3.X R223, R223, UR44, RZ, P5, !PT ;  /* 0x0000002cdfdf7c10 */ /* 0x000fe2000affe4ff */
[----:B------:R-:W-:Y:S02]  /*5ec30*/  IMAD.MOV.U32 R239, RZ, RZ, R244 ;  /* 0x000000ffffef7224 */ /* 0x000fe400078e00f4 */
[----:B---3--:R-:W-:Y:S02]  /*5ec40*/  IMAD.MOV.U32 R244, RZ, RZ, R249 ;  /* 0x000000fffff47224 */ /* 0x008fe400078e00f9 */
[----:B------:R-:W-:-:S02]  /*5ec50*/  IMAD.MOV.U32 R249, RZ, RZ, R2 ;  /* 0x000000fffff97224 */ /* 0x000fc400078e0002 */
        /* <DEDUP_REMOVED lines=372> */
[----:B----4-:R-:W-:Y:S02]  /*603a0*/  IADD3.X R223, R223, UR44, RZ, P1, !PT ;  /* 0x0000002cdfdf7c10 */ /* 0x010fe40008ffe4ff */
[----:B------:R-:W-:-:S03]  /*603b0*/  IADD3 R0, P1, R0, UR5, RZ ;  /* 0x0000000500007c10 */ /* 0x000fc6000ff3e0ff */
[----:B------:R-:W-:Y:S04]  /*603c0*/  STL [R1+0x9e4], R223 ;  /* 0x0009e4df01007387 */ /* 0x000fe80000100800 */
[----:B------:R0:W-:Y:S04]  /*603d0*/  STL [R1+0x9b8], R0 ;  /* 0x0009b80001007387 */ /* 0x0001e80000100800 */
[----:B0-----:R-:W4:Y:S04]  /*603e0*/  LDL.LU R0, [R1+0x1d60] ;  /* 0x001d600001007983 */ /* 0x001f280000300800 */
[----:B------:R-:W2:Y:S02]  /*603f0*/  LDL.LU R223, [R1+0x9dc] ;  /* 0x0009dc0001df7983 */ /* 0x000ea40000300800 */
[----:B--2---:R-:W-:-:S05]  /*60400*/  IADD3.X R223, R223, UR44, RZ, P2, !PT ;  /* 0x0000002cdfdf7c10 */ /* 0x004fca00097fe4ff */
[----:B------:R0:W-:Y:S04]  /*60410*/  STL [R1+0x9dc], R223 ;  /* 0x0009dcdf01007387 */ /* 0x0001e80000100800 */
[----:B0-----:R-:W2:Y:S01]  /*60420*/  LDL.LU R223, [R1+0x9b0] ;  /* 0x0009b00001df7983 */ /* 0x001ea20000300800 */
[----:B------:R-:W-:Y:S01]  /*60430*/  WARPGROUP.ARRIVE ;  /* 0x00000000000079c5 */ /* 0x000fe20000000000 */
[----:B------:R-:W-:Y:S01]  /*60440*/  UMOV UR8, UR24 ;  /* 0x0000001800087c82 */ /* 0x000fe20008000000 */
[----:B------:R-:W-:-:S04]  /*60450*/  UMOV UR9, UR25 ;  /* 0x0000001900097c82 */ /* 0x000fc80008000000 */
[----:B------:R-:W-:Y:S01]  /*60460*/  QGMMA.64x256x32.F32.E4M3.E4M3 R24, gdesc[UR8], R24, gsb0 ;  /* 0x03e00000081879f3 */ /* 0x000fe20008000818 */
[----:B--2---:R-:W-:-:S05]  /*60470*/  IADD3 R223, P2, R223, UR5, RZ ;  /* 0x00000005dfdf7c10 */ /* 0x004fca000ff5e0ff */
[----:B------:R0:W-:Y:S04]  /*60480*/  STL [R1+0x9b0], R223 ;  /* 0x0009b0df01007387 */ /* 0x0001e80000100800 */
[----:B0-----:R-:W2:Y:S01]  /*60490*/  LDL.LU R223, [R1+0x9d4] ;  /* 0x0009d40001df7983 */ /* 0x001ea20000300800 */
[----:B------:R-:W-:Y:S02]  /*604a0*/  WARPGROUP.DEPBAR.LE gsb0, 0x0 ;  /* 0x00008000000079c5 */ /* 0x000fe40000010000 */
[----:B------:R-:W-:Y:S01]  /*604b0*/  WARPGROUP.ARRIVE ;  /* 0x00000000000079c5 */ /* 0x000fe20000000000 */
[----:B------:R-:W-:Y:S01]  /*604c0*/  UMOV UR32, UR56 ;  /* 0x0000003800207c82 */ /* 0x000fe20008000000 */
[----:B------:R-:W-:-:S13]  /*604d0*/  UMOV UR33, UR57 ;  /* 0x0000003900217c82 */ /* 0x000fda0008000000 */
[----:B------:R-:W-:Y:S01]  /*604e0*/  QGMMA.64x256x32.F32.E4M3.E4M3 R24, gdesc[UR32], R24, gsb0 ;  /* 0x03e00000201879f3 */ /* 0x000fe20008000818 */
[----:B--2---:R-:W-:-:S05]  /*604f0*/  IADD3.X R223, R223, UR44, RZ, P3, !PT ;  /* 0x0000002cdfdf7c10 */ /* 0x004fca0009ffe4ff */
[----:B------:R0:W-:Y:S04]  /*60500*/  STL [R1+0x9d4], R223 ;  /* 0x0009d4df01007387 */ /* 0x0001e80000100800 */
[----:B0-----:R-:W2:Y:S01]  /*60510*/  LDL.LU R223, [R1+0x9a8] ;  /* 0x0009a80001df7983 */ /* 0x001ea20000300800 */
[----:B----4-:R-:W-:Y:S01]  /*60520*/  IADD3.X R0, R0, UR44, RZ, P4, !PT ;  /* 0x0000002c00007c10 */ /* 0x010fe2000a7fe4ff */
[----:B------:R-:W-:Y:S02]  /*60530*/  WARPGROUP.DEPBAR.LE gsb0, 0x0 ;  /* 0x00008000000079c5 */ /* 0x000fe40000010000 */
[----:B------:R-:W-:Y:S01]  /*60540*/  WARPGROUP.ARRIVE ;  /* 0x00000000000079c5 */ /* 0x000fe20000000000 */
[----:B------:R-:W-:Y:S01]  /*60550*/  UMOV UR36, UR52 ;  /* 0x0000003400247c82 */ /* 0x000fe20008000000 */
[----:B------:R-:W-:-:S12]  /*60560*/  UMOV UR37, UR53 ;  /* 0x0000003500257c82 */ /* 0x000fd80008000000 */
[----:B------:R-:W-:Y:S01]  /*60570*/  QGMMA.64x256x32.F32.E4M3.E4M3 R24, gdesc[UR36], R24, gsb0 ;  /* 0x03e00000241879f3 */ /* 0x000fe20008000818 */
[----:B------:R-:W-:Y:S01]  /*60580*/  UMOV UR40, UR48 ;  /* 0x0000003000287c82 */ /* 0x000fe20008000000 */
[----:B------:R-:W-:Y:S01]  /*60590*/  UMOV UR41, UR49 ;  /* 0x0000003100297c82 */ /* 0x000fe20008000000 */
[----:B--2---:R-:W-:-:S05]  /*605a0*/  IADD3 R223, P3, R223, UR5, RZ ;  /* 0x00000005dfdf7c10 */ /* 0x004fca000ff7e0ff */
[----:B------:R-:W-:Y:S04]  /*605b0*/  STL [R1+0x9a8], R223 ;  /* 0x0009a8df01007387 */ /* 0x000fe80000100800 */
[----:B------:R0:W-:Y:S04]  /*605c0*/  STL [R1+0x9cc], R0 ;  /* 0x0009cc0001007387 */ /* 0x0001e80000100800 */
[----:B0-----:R-:W2:Y:S01]  /*605d0*/  LDL.LU R0, [R1+0x1d5c] ;  /* 0x001d5c0001007983 */ /* 0x001ea20000300800 */
[----:B------:R-:W-:Y:S02]  /*605e0*/  WARPGROUP.DEPBAR.LE gsb0, 0x0 ;  /* 0x00008000000079c5 */ /* 0x000fe40000010000 */
[----:B------:R-:W-:-:S09]  /*605f0*/  WARPGROUP.ARRIVE ;  /* 0x00000000000079c5 */ /* 0x000fd20000000000 */
[----:B------:R-:W-:Y:S01]  /*60600*/  QGMMA.64x256x32.F32.E4M3.E4M3 R24, gdesc[UR40], R24, gsb0 ;  /* 0x03e00000281879f3 */ /* 0x000fe20008000818 */
[----:B------:R-:W-:Y:S02]  /*60610*/  IADD3.X R228, R228, UR44, RZ, P5, !PT ;  /* 0x0000002ce4e47c10 */ /* 0x000fe4000affe4ff */
[----:B------:R-:W-:Y:S02]  /*60620*/  IADD3 R233, P5, R233, UR5, RZ ;  /* 0x00000005e9e97c10 */ /* 0x000fe4000ffbe0ff */
[----:B------:R-:W-:Y:S02]  /*60630*/  IADD3.X R238, R238, UR44, RZ, P6, !PT ;  /* 0x0000002ceeee7c10 */ /* 0x000fe4000b7fe4ff */
[----:B------:R-:W-:Y:S02]  /*60640*/  IADD3 R243, P6, R243, UR5, RZ ;  /* 0x00000005f3f37c10 */ /* 0x000fe4000ffde0ff */
[----:B------:R-:W-:Y:S02]  /*60650*/  IADD3.X R248, R248, UR44, RZ, P1, !PT ;  /* 0x0000002cf8f87c10 */ /* 0x000fe40008ffe4ff */
[----:B------:R-:W-:-:S02]  /*60660*/  IADD3 R176, P1, R176, UR5, RZ ;  /* 0x00000005b0b07c10 */ /* 0x000fc4000ff3e0ff */
        /* <DEDUP_REMOVED lines=17> */
[----:B------:R-:W-:-:S02]  /*60780*/  IADD3.X R3, R3, UR44, RZ, P3, !PT ;  /* 0x0000002c03037c10 */ /* 0x000fc40009ffe4ff */
[----:B------:R-:W-:Y:S02]  /*60790*/  IADD3.X R249, R249, UR44, RZ, P1, !PT ;  /* 0x0000002cf9f97c10 */ /* 0x000fe40008ffe4ff */
[----:B---3--:R-:W-:Y:S02]  /*607a0*/  IADD3.X R2, R2, UR44, RZ, P2, !PT ;  /* 0x0000002c02027c10 */ /* 0x008fe400097fe4ff */
[----:B--2---:R-:W-:-:S05]  /*607b0*/  IADD3 R0, P4, R0, UR5, RZ ;  /* 0x0000000500007c10 */ /* 0x004fca000ff9e0ff */
[----:B------:R0:W-:Y:S01]  /*607c0*/  STL [R1+0x9a0], R0 ;  /* 0x0009a00001007387 */ /* 0x0001e20000100800 */
[----:B------:R-:W-:Y:S02]  /*607d0*/  IADD3.X R181, R181, UR44, RZ, P4, !PT ;  /* 0x0000002cb5b57c10 */ /* 0x000fe4000a7fe4ff */
[----:B------:R-:W-:Y:S01]  /*607e0*/  IADD3 R182, P4, R182, UR5, RZ ;  /* 0x00000005b6b67c10 */ /* 0x000fe2000ff9e0ff */
[----:B0-----:R0:W5:Y:S04]  /*607f0*/  LDL.LU R0, [R1+0x1d58] ;  /* 0x001d580001007983 */ /* 0x0011680000300800 */
        /* <DEDUP_REMOVED lines=17> */
[----:B------:R-:W-:Y:S01]  /*60910*/  STL [R1+0x958], R199 ;  /* 0x000958c701007387 */ /* 0x000fe20000100800 */
[----:B------:R-:W-:-:S03]  /*60920*/  IADD3.X R224, R224, UR44, RZ, P4, !PT ;  /* 0x0000002ce0e07c10 */ /* 0x000fc6000a7fe4ff */
[----:B------:R-:W-:Y:S01]  /*60930*/  STL [R1+0x97c], R204 ;  /* 0x00097ccc01007387 */ /* 0x000fe20000100800 */
[----:B------:R-:W-:-:S03]  /*60940*/  IADD3 R229, P4, R229, UR5, RZ ;  /* 0x00000005e5e57c10 */ /* 0x000fc6000ff9e0ff */
        /* <DEDUP_REMOVED lines=10> */
[----:B------:R2:W-:Y:S01]  /*609f0*/  STL [R1+0x94c], R2 ;  /* 0x00094c0201007387 */ /* 0x0005e20000100800 */
[----:B------:R-:W-:-:S03]  /*60a00*/  WARPGROUP.DEPBAR.LE gsb0, 0x0 ;  /* 0x00008000000079c5 */ /* 0x000fc60000010000 */
[----:B-1----:R-:W3:Y:S04]  /*60a10*/  LDL.LU R3, [R1+0x934] ;  /* 0x0009340001037983 */ /* 0x002ee80000300800 */
[----:B--2---:R-:W2:Y:S01]  /*60a20*/  LDL.LU R2, [R1+0x93c] ;  /* 0x00093c0001027983 */ /* 0x004ea20000300800 */
[----:B---3--:R-:W-:Y:S02]  /*60a30*/  IADD3.X R3, R3, UR44, RZ, P5, !PT ;  /* 0x0000002c03037c10 */ /* 0x008fe4000affe4ff */
[----:B--2---:R-:W-:-:S03]  /*60a40*/  IADD3.X R2, R2, UR44, RZ, P4, !PT ;  /* 0x0000002c02027c10 */ /* 0x004fc6000a7fe4ff */
[----:B------:R0:W-:Y:S04]  /*60a50*/  STL [R1+0x934], R3 ;  /* 0x0009340301007387 */ /* 0x0001e80000100800 */
[----:B------:R0:W-:Y:S01]  /*60a60*/  STL [R1+0x93c], R2 ;  /* 0x00093c0201007387 */ /* 0x0001e20000100800 */
[----:B------:R-:W-:Y:S05]  /*60a70*/  @P0 BRA `(.L_x_2) ;  /* 0xfffffd7000f00947 */ /* 0x000fea000383ffff */
.L_x_1:
[----:B------:R-:W3:Y:S01]  /*60a80*/  LDL.LU R166, [R1+0x428] ;  /* 0x0004280001a67983 */ /* 0x000ee20000300800 */
[----:B------:R-:W-:Y:S01]  /*60a90*/  ULDC UR5, c[0x0][0x248] ;  /* 0x0000920000057ab9 */ /* 0x000fe20000000800 */
[----:B------:R-:W-:Y:S01]  /*60aa0*/  MOV R9, UR7 ;  /* 0x0000000700097c02 */ /* 0x000fe20008000f00 */
[----:B------:R-:W-:Y:S01]  /*60ab0*/  ULDC UR8, c[0x0][0x248] ;  /* 0x0000920000087ab9 */ /* 0x000fe20000000800 */
[----:B------:R-:W4:Y:S01]  /*60ac0*/  LDL.LU R165, [R1+0x42c] ;  /* 0x00042c0001a57983 */ /* 0x000f220000300800 */
[----:B------:R-:W-:Y:S01]  /*60ad0*/  ULDC.64 UR10, c[0x0][0x228] ;  /* 0x00008a00000a7ab9 */ /* 0x000fe20000000a00 */
[----:B------:R-:W-:Y:S01]  /*60ae0*/  ULDC UR9, c[0x0][0x22c] ;  /* 0x00008b0000097ab9 */ /* 0x000fe20000000800 */
[----:B------:R-:W-:Y:S01]  /*60af0*/  LOP3.LUT R8, R8, 0xfeffffff, RZ, 0xc0, !PT ;  /* 0xfeffffff08087812 */ /* 0x000fe200078ec0ff */
[----:B------:R-:W4:Y:S01]  /*60b00*/  LDL.LU R164, [R1+0x438] ;  /* 0x0004380001a47983 */ /* 0x000f220000300800 */
[----:B------:R-:W-:Y:S01]  /*60b10*/  ULDC UR13, c[0x0][0x248] ;  /* 0x00009200000d7ab9 */ /* 0x000fe20000000800 */
[----:B------:R-:W-:Y:S01]  /*60b20*/  ULDC UR14, c[0x0][0x248] ;  /* 0x00009200000e7ab9 */ /* 0x000fe20000000800 */
[----:B------:R-:W-:Y:S01]  /*60b30*/  ULDC UR15, c[0x0][0x248] ;  /* 0x00009200000f7ab9 */ /* 0x000fe20000000800 */
        /* <DEDUP_REMOVED lines=18> */
[C---:B-----5:R-:W-:Y:S01]  /*60c60*/  VIADD R174, R0.reuse, 0x1b9 ;  /* 0x000001b900ae7836 */ /* 0x060fe20000000000 */
[----:B------:R-:W-:Y:S01]  /*60c70*/  ULDC UR60, c[0x0][0x22c] ;  /* 0x00008b00003c7ab9 */ /* 0x000fe20000000800 */
[----:B------:R-:W4:Y:S01]  /*60c80*/  LDL.LU R158, [R1+0x468] ;  /* 0x00046800019e7983 */ /* 0x000f220000300800 */
[C---:B------:R-:W-:Y:S01]  /*60c90*/  VIADD R175, R0.reuse, 0x1ba ;  /* 0x000001ba00af7836 */ /* 0x040fe20000000000 */
[----:B------:R-:W-:Y:S01]  /*60ca0*/  ULDC UR59, c[0x0][0x22c] ;  /* 0x00008b00003b7ab9 */ /* 0x000fe20000000800 */
[C---:B------:R-:W-:Y:S01]  /*60cb0*/  VIADD R176, R0.reuse, 0x1bb ;  /* 0x000001bb00b07836 */ /* 0x040fe20000000000 */
        /* <DEDUP_REMOVED lines=64> */
[----:B------:R-:W3:Y:S01]  /*610c0*/  LDL.LU R167, [R1+0x408] ;  /* 0x0004080001a77983 */ /* 0x000ee20000300800 */
        /* <DEDUP_REMOVED lines=15> */
[----:B------:R-:W-:Y:S01]  /*611c0*/  STL [R1+0x1dbc], R244 ;  /* 0x001dbcf401007387 */ /* 0x000fe20000100800 */
        /* <DEDUP_REMOVED lines=31> */
[----:B------:R1:W-:Y:S01]  /*613c0*/  STL [R1+0x1d5c], R252 ;  /* 0x001d5cfc01007387 */ /* 0x0003e20000100800 */
[C---:B------:R-:W-:Y:S01]  /*613d0*/  VIADD R233, R0.reuse, 0x1f4 ;  /* 0x000001f400e97836 */ /* 0x040fe20000000000 */
[----:B------:R-:W-:Y:S01]  /*613e0*/  ULDC UR30, c[0x0][0x22c] ;  /* 0x00008b00001e7ab9 */ /* 0x000fe20000000800 */
[C---:B------:R-:W-:Y:S01]  /*613f0*/  VIADD R234, R0.reuse, 0x1f5 ;  /* 0x000001f500ea7836 */ /* 0x040fe20000000000 */
[----:B------:R4:W-:Y:S01]  /*61400*/  STL [R1+0x848], R9 ;  /* 0x0008480901007387 */ /* 0x0009e20000100800 */
[C---:B------:R-:W-:Y:S01]  /*61410*/  VIADD R235, R0.reuse, 0x1f6 ;  /* 0x000001f600eb7836 */ /* 0x040fe20000000000 */
[----:B------:R-:W-:Y:S01]  /*61420*/  ULDC UR29, c[0x0][0x22c] ;  /* 0x00008b00001d7ab9 */ /* 0x000fe20000000800 */
[C---:B------:R-:W-:Y:S01]  /*61430*/  VIADD R236, R0.reuse, 0x1f7 ;  /* 0x000001f700ec7836 */ /* 0x040fe20000000000 */
[----:B------:R-:W-:Y:S01]  /*61440*/  ULDC UR28, c[0x0][0x22c] ;  /* 0x00008b00001c7ab9 */ /* 0x000fe20000000800 */
[C---:B------:R-:W-:Y:S01]  /*61450*/  VIADD R237, R0.reuse, 0x1f8 ;  /* 0x000001f800ed7836 */ /* 0x040fe20000000000 */
[----:B-1----:R-:W-:Y:S01]  /*61460*/  MOV R252, UR6 ;  /* 0x0000000600fc7c02 */ /* 0x002fe20008000f00 */
[----:B------:R-:W-:Y:S01]  /*61470*/  ULDC UR6, c[0x0][0x22c] ;  /* 0x00008b0000067ab9 */ /* 0x000fe20000000800 */
[C---:B------:R-:W-:Y:S01]  /*61480*/  VIADD R238, R0.reuse, 0x1f9 ;  /* 0x000001f900ee7836 */ /* 0x040fe20000000000 */
[----:B------:R-:W-:Y:S01]  /*61490*/  ULDC UR27, c[0x0][0x22c] ;  /* 0x00008b00001b7ab9 */ /* 0x000fe20000000800 */
[----:B------:R-:W-:Y:S01]  /*614a0*/  VIADD R239, R0, 0x1fa ;  /* 0x000001fa00ef7836 */ /* 0x000fe20000000000 */
[----:B------:R-:W-:Y:S01]  /*614b0*/  STL [R1+0x1d64], R252 ;  /* 0x001d64fc01007387 */ /* 0x000fe20000100800 */
[----:B0-2---:R-:W-:Y:S01]  /*614c0*/  LOP3.LUT R2, R2, 0x7fffffff, RZ, 0xc0, !PT ;  /* 0x7fffffff02027812 */ /* 0x005fe200078ec0ff */
[C---:B------:R-:W-:Y:S01]  /*614d0*/  VIADD R240, R0.reuse, 0x1fb ;  /* 0x000001fb00f07836 */ /* 0x040fe20000000000 */
[----:B------:R-:W-:Y:S01]  /*614e0*/  LOP3.LUT R3, R3, 0x7fffffff, RZ, 0xc0, !PT ;  /* 0x7fffffff03037812 */ /* 0x000fe200078ec0ff */
[----:B------:R-:W-:Y:S01]  /*614f0*/  VIADD R241, R0, 0x1fc ;  /* 0x000001fc00f17836 */ /* 0x000fe20000000000 */
[----:B------:R-:W-:Y:S01]  /*61500*/  LOP3.LUT R4, R4, 0x7fffffff, RZ, 0xc0, !PT ;  /* 0x7fffffff04047812 */ /* 0x000fe200078ec0ff */
[C---:B------:R-:W-:Y:S01]  /*61510*/  VIADD R242, R0.reuse, 0x1fd ;  /* 0x000001fd00f27836 */ /* 0x040fe20000000000 */
[----:B------:R-:W-:Y:S01]  /*61520*/  LOP3.LUT R5, R5, 0x7fffffff, RZ, 0xc0, !PT ;  /* 0x7fffffff05057812 */ /* 0x000fe200078ec0ff */
[----:B------:R-:W-:Y:S01]  /*61530*/  VIADD R243, R0, 0x1fe ;  /* 0x000001fe00f37836 */ /* 0x000fe20000000000 */
[----:B------:R-:W-:Y:S01]  /*61540*/  LOP3.LUT R6, R6, 0x7fffffff, RZ, 0xc0, !PT ;  /* 0x7fffffff06067812 */ /* 0x000fe200078ec0ff */
[----:B------:R-:W-:Y:S01]  /*61550*/  ULDC UR26, c[0x0][0x22c] ;  /* 0x00008b00001a7ab9 */ /* 0x000fe20000000800 */
[----:B------:R-:W-:Y:S01]  /*61560*/  LOP3.LUT R7, R7, 0xffffffef, RZ, 0xc0, !PT ;  /* 0xffffffef07077812 */ /* 0x000fe200078ec0ff */
[----:B------:R-:W-:Y:S01]  /*61570*/  BAR.SYNC.DEFER_BLOCKING 0x0 ;  /* 0x0000000000007b1d */ /* 0x000fe20000010000 */
[----:B---3--:R-:W-:-:S02]  /*61580*/  IMAD.MOV.U32 R170, RZ, RZ, R167 ;  /* 0x000000ffffaa7224 */ /* 0x008fc400078e00a7 */
[----:B----4-:R-:W-:Y:S02]  /*61590*/  IMAD.MOV.U32 R169, RZ, RZ, R15 ;  /* 0x000000ffffa97224 */ /* 0x010fe400078e000f */
[----:B------:R-:W-:Y:S02]  /*615a0*/  IMAD.MOV.U32 R171, RZ, RZ, R170 ;  /* 0x000000ffffab7224 */ /* 0x000fe400078e00aa */
[----:B------:R-:W-:Y:S02]  /*615b0*/  IMAD.MOV.U32 R168, RZ, RZ, R13 ;  /* 0x000000ffffa87224 */ /* 0x000fe400078e000d */
[----:B------:R-:W-:Y:S02]  /*615c0*/  IMAD R13, R0, UR5, RZ ;  /* 0x00000005000d7c24 */ /* 0x000fe4000f8e02ff */
[----:B------:R-:W-:Y:S02]  /*615d0*/  IMAD.MOV.U32 R167, RZ, RZ, R11 ;  /* 0x000000ffffa77224 */ /* 0x000fe400078e000b */
[----:B------:R-:W-:-:S02]  /*615e0*/  VIADD R15, R13, UR5 ;  /* 0x000000050d0f7c36 */ /* 0x000fc40008000000 */
[----:B------:R-:W-:Y:S02]  /*615f0*/  IMAD.MOV.U32 R170, RZ, RZ, R169 ;  /* 0x000000ffffaa7224 */ /* 0x000fe400078e00a9 */
[----:B------:R-:W-:Y:S02]  /*61600*/  VIADD R11, R15, UR5 ;  /* 0x000000050f0b7c36 */ /* 0x000fe40008000000 */
[----:B------:R-:W-:Y:S02]  /*61610*/  IMAD.MOV.U32 R169, RZ, RZ, R168 ;  /* 0x000000ffffa97224 */ /* 0x000fe400078e00a8 */
[----:B------:R-:W-:Y:S02]  /*61620*/  VIADD R9, R11, UR5 ;  /* 0x000000050b097c36 */ /* 0x000fe40008000000 */
[----:B------:R-:W-:Y:S02]  /*61630*/  IMAD.MOV.U32 R168, RZ, RZ, R167 ;  /* 0x000000ffffa87224 */ /* 0x000fe400078e00a7 */
[----:B------:R-:W-:Y:S01]  /*61640*/  IMAD.MOV.U32 R167, RZ, RZ, R166 ;  /* 0x000000ffffa77224 */ /* 0x000fe200078e00a6 */
[----:B------:R0:W-:Y:S01]  /*61650*/  STL [R1+0x600], R9 ;  /* 0x0006000901007387 */ /* 0x0001e20000100800 */
[----:B------:R-:W-:-:S02]  /*61660*/  IMAD.MOV.U32 R166, RZ, RZ, R165 ;  /* 0x000000ffffa67224 */ /* 0x000fc400078e00a5 */
[----:B------:R-:W-:Y:S02]  /*61670*/  IMAD.MOV.U32 R165, RZ, RZ, R164 ;  /* 0x000000ffffa57224 */ /* 0x000fe400078e00a4 */
[----:B------:R-:W-:Y:S02]  /*61680*/  IMAD.MOV.U32 R164, RZ, RZ, R163 ;  /* 0x000000ffffa47224 */ /* 0x000fe400078e00a3 */
[----:B------:R-:W-:Y:S02]  /*61690*/  IMAD.MOV.U32 R163, RZ, RZ, R162 ;  /* 0x000000ffffa37224 */ /* 0x000fe400078e00a2 */
[----:B------:R-:W-:Y:S02]  /*616a0*/  IMAD.MOV.U32 R162, RZ, RZ, R161 ;  /* 0x000000ffffa27224 */ /* 0x000fe400078e00a1 */
[----:B0-----:R-:W-:Y:S02]  /*616b0*/  VIADD R9, R9, UR5 ;  /* 0x0000000509097c36 */ /* 0x001fe40008000000 */
[----:B------:R-:W-:-:S02]  /*616c0*/  IMAD.MOV.U32 R161, RZ, RZ, R160 ;  /* 0x000000ffffa17224 */ /* 0x000fc400078e00a0 */
[----:B------:R-:W-:Y:S01]  /*616d0*/  IMAD.MOV.U32 R160, RZ, RZ, R159 ;  /* 0x000000ffffa07224 */ /* 0x000fe200078e009f */
[----:B------:R0:W-:Y:S01]  /*616e0*/  STL [R1+0x604], R9 ;  /* 0x0006040901007387 */ /* 0x0001e20000100800 */
[----:B------:R-:W-:Y:S02]  /*616f0*/  IMAD.MOV.U32 R159, RZ, RZ, R158 ;  /* 0x000000ffff9f7224 */ /* 0x000fe400078e009e */
[----:B------:R-:W-:Y:S02]  /*61700*/  IMAD.MOV.U32 R158, RZ, RZ, R157 ;  /* 0x000000ffff9e7224 */ /* 0x000fe400078e009d */
[----:B------:R-:W-:Y:S02]  /*61710*/  IMAD.MOV.U32 R157, RZ, RZ, R156 ;  /* 0x000000ffff9d7224 */ /* 0x000fe400078e009c */
[----:B------:R-:W-:Y:S02]  /*61720*/  IMAD.MOV.U32 R156, RZ, RZ, R155 ;  /* 0x000000ffff9c7224 */ /* 0x000fe400078e009b */
[----:B------:R-:W-:-:S02]  /*61730*/  IMAD.MOV.U32 R155, RZ, RZ, R154 ;  /* 0x000000ffff9b7224 */ /* 0x000fc400078e009a */
[----:B0-----:R-:W-:Y:S02]  /*61740*/  VIADD R9, R9, UR5 ;  /* 0x0000000509097c36 */ /* 0x001fe40008000000 */
[----:B------:R-:W-:Y:S02]  /*61750*/  IMAD.MOV.U32 R154, RZ, RZ, R153 ;  /* 0x000000ffff9a7224 */ /* 0x000fe400078e0099 */
[----:B------:R-:W-:Y:S01]  /*61760*/  IMAD.MOV.U32 R153, RZ, RZ, R152 ;  /* 0x000000ffff997224 */ /* 0x000fe200078e0098 */
[----:B------:R0:W-:Y:S01]  /*61770*/  STL [R1+0x608], R9 ;  /* 0x0006080901007387 */ /* 0x0001e20000100800 */
[----:B------:R-:W-:Y:S02]  /*61780*/  IMAD.MOV.U32 R152, RZ, RZ, R23 ;  /* 0x000000ffff987224 */ /* 0x000fe400078e0017 */
[----:B------:R-:W-:Y:S02]  /*61790*/  IMAD.MOV.U32 R23, RZ, RZ, R22 ;  /* 0x000000ffff177224 */ /* 0x000fe400078e0016 */
[----:B------:R-:W-:-:S02]  /*617a0*/  IMAD.MOV.U32 R22, RZ, RZ, R21 ;  /* 0x000000ffff167224 */ /* 0x000fc400078e0015 */
[----:B------:R-:W-:Y:S02]  /*617b0*/  IMAD.MOV.U32 R21, RZ, RZ, R20 ;  /* 0x000000ffff157224 */ /* 0x000fe400078e0014 */
[----:B------:R-:W-:Y:S02]  /*617c0*/  IMAD.MOV.U32 R20, RZ, RZ, R19 ;  /* 0x000000ffff147224 */ /* 0x000fe400078e0013 */
[----:B0-----:R-:W-:Y:S02]  /*617d0*/  VIADD R9, R9, UR5 ;  /* 0x0000000509097c36 */ /* 0x001fe40008000000 */
[----:B------:R-:W-:Y:S02]  /*617e0*/  IMAD.MOV.U32 R19, RZ, RZ, R18 ;  /* 0x000000ffff137224 */ /* 0x000fe400078e0012 */
[----:B------:R-:W-:Y:S01]  /*617f0*/  IMAD.MOV.U32 R18, RZ, RZ, R17 ;  /* 0x000000ffff127224 */ /* 0x000fe200078e0011 */
[----:B------:R0:W-:Y:S01]  /*61800*/  STL [R1+0x60c], R9 ;  /* 0x00060c0901007387 */ /* 0x0001e20000100800 */
[----:B------:R-:W-:-:S02]  /*61810*/  IMAD.MOV.U32 R17, RZ, RZ, R16 ;  /* 0x000000ffff117224 */ /* 0x000fc400078e0010 */
[----:B------:R-:W-:Y:S02]  /*61820*/  IMAD.MOV.U32 R16, RZ, RZ, R14 ;  /* 0x000000ffff107224 */ /* 0x000fe400078e000e */
[----:B------:R-:W-:Y:S02]  /*61830*/  IMAD.MOV.U32 R14, RZ, RZ, R12 ;  /* 0x000000ffff0e7224 */ /* 0x000fe400078e000c */
[----:B0-----:R-:W-:-:S05]  /*61840*/  VIADD R9, R9, UR5 ;  /* 0x0000000509097c36 */ /* 0x001fca0008000000 */
[----:B------:R0:W-:Y:S02]  /*61850*/  STL [R1+0x610], R9 ;  /* 0x0006100901007387 */ /* 0x0001e40000100800 */
        /* <DEDUP_REMOVED lines=14> */
[----:B0-----:R-:W-:Y:S01]  /*61940*/  VIADD R9, R9, UR5 ;  /* 0x0000000509097c36 */ /* 0x001fe20008000000 */
[----:B------:R-:W-:-:S04]  /*61950*/  ULDC UR5, c[0x0][0x248] ;  /* 0x0000920000057ab9 */ /* 0x000fc80000000800 */
        /* <DEDUP_REMOVED lines=720> */
[----:B------:R0:W-:Y:S04]  /*64660*/  STL [R1+0xfec], R9 ;  /* 0x000fec0901007387 */ /* 0x0001e80000100800 */
[----:B------:R-:W2:Y:S04]  /*64670*/  LDL.LU R12, [R1+0x4ec] ;  /* 0x0004ec00010c7983 */ /* 0x000ea80000300800 */
[----:B------:R-:W3:Y:S01]  /*64680*/  LDL.LU R173, [R1+0x400] ;  /* 0x0004000001ad7983 */ /* 0x000ee20000300800 */
[----:B0-----:R-:W-:Y:S01]  /*64690*/  VIADD R9, R9, UR5 ;  /* 0x0000000509097c36 */ /* 0x001fe20008000000 */
[----:B------:R-:W-:-:S02]  /*646a0*/  ULDC UR5, c[0x0][0x248] ;  /* 0x0000920000057ab9 */ /* 0x000fc40000000800 */
[----:B------:R-:W3:Y:S02]  /*646b0*/  LDL.LU R172, [R1+0x404] ;  /* 0x0004040001ac7983 */ /* 0x000ee40000300800 */
[----:B---3--:R-:W-:Y:S01]  /*646c0*/  F2FP.SATFINITE.E4M3.F32.PACK_AB_MERGE_C R10, R172, R173, RZ ;  /* 0x000000adac0a723e */ /* 0x008fe200048070ff */
        /* <DEDUP_REMOVED lines=28> */
[----:B------:R0:W-:Y:S01]  /*64890*/  STL [R1+0x840], R10 ;  /* 0x0008400a01007387 */ /* 0x0001e20000100800 */
[----:B------:R-:W-:-:S02]  /*648a0*/  IMAD.MOV.U32 R16, RZ, RZ, R14 ;  /* 0x000000ffff107224 */ /* 0x000fc400078e000e */
[----:B--2---:R-:W-:Y:S02]  /*648b0*/  IMAD.MOV.U32 R14, RZ, RZ, R12 ;  /* 0x000000ffff0e7224 */ /* 0x004fe400078e000c */
[----:B------:R-:W2:Y:S01]  /*648c0*/  LDL.LU R12, [R1+0x4f8] ;  /* 0x0004f800010c7983 */ /* 0x000ea20000300800 */
[----:B0-----:R-:W-:Y:S01]  /*648d0*/  F2FP.SATFINITE.E4M3.F32.PACK_AB_MERGE_C R10, R171, R172, RZ ;  /* 0x000000acab0a723e */ /* 0x001fe200048070ff */
        /* <DEDUP_REMOVED lines=25> */
[----:B------:R-:W-:Y:S01]  /*64a70*/  IMAD.MOV.U32 R18, RZ, RZ, R17 ;  /* 0x000000ffff127224 */ /* 0x000fe200078e0011 */
[----:B------:R-:W-:Y:S01]  /*64a80*/  STL [R1+0xff0], R9 ;  /* 0x000ff00901007387 */ /* 0x000fe20000100800 */
[----:B------:R-:W-:Y:S02]  /*64a90*/  IMAD.MOV.U32 R17, RZ, RZ, R16 ;  /* 0x000000ffff117224 */ /* 0x000fe400078e0010 */
[----:B------:R-:W-:Y:S01]  /*64aa0*/  IMAD.MOV.U32 R16, RZ, RZ, R14 ;  /* 0x000000ffff107224 */ /* 0x000fe200078e000e */
[----:B------:R0:W-:Y:S01]  /*64ab0*/  STL [R1+0x838], R10 ;  /* 0x0008380a01007387 */ /* 0x0001e20000100800 */
[----:B--2---:R-:W-:-:S03]  /*64ac0*/  IMAD.MOV.U32 R14, RZ, RZ, R12 ;  /* 0x000000ffff0e7224 */ /* 0x004fc600078e000c */
[----:B------:R-:W2:Y:S04]  /*64ad0*/  LDL.LU R12, [R1+0x4fc] ;  /* 0x0004fc00010c7983 */ /* 0x000ea80000300800 */
[----:B------:R-:W0:Y:S04]  /*64ae0*/  LDL.LU R173, [R1+0x410] ;  /* 0x0004100001ad7983 */ /* 0x000e280000300800 */
[----:B------:R-:W0:Y:S02]  /*64af0*/  LDL.LU R172, [R1+0x414] ;  /* 0x0004140001ac7983 */ /* 0x000e240000300800 */
[----:B0-----:R-:W-:Y:S01]  /*64b00*/  F2FP.SATFINITE.E4M3.F32.PACK_AB_MERGE_C R10, R172, R173, RZ ;  /* 0x000000adac0a723e */ /* 0x001fe200048070ff */
        /* <DEDUP_REMOVED lines=28> */
[----:B------:R0:W-:Y:S01]  /*64cd0*/  STL [R1+0x82c], R10 ;  /* 0x00082c0a01007387 */ /* 0x0001e20000100800 */
[----:B------:R-:W-:Y:S02]  /*64ce0*/  IMAD.MOV.U32 R16, RZ, RZ, R14 ;  /* 0x000000ffff107224 */ /* 0x000fe400078e000e */
[----:B--2---:R-:W-:Y:S02]  /*64cf0*/  IMAD.MOV.U32 R14, RZ, RZ, R12 ;  /* 0x000000ffff0e7224 */ /* 0x004fe400078e000c */
[----:B------:R-:W2:Y:S01]  /*64d00*/  LDL.LU R12, [R1+0x508] ;  /* 0x00050800010c7983 */ /* 0x000ea20000300800 */
        /* <DEDUP_REMOVED lines=23> */
[----:B------:R-:W-:Y:S01]  /*64e80*/  VIADD R9, R9, UR5 ;  /* 0x0000000509097c36 */ /* 0x000fe20008000000 */
[----:B------:R-:W-:Y:S01]  /*64e90*/  ULDC UR5, c[0x0][0x248] ;  /* 0x0000920000057ab9 */ /* 0x000fe20000000800 */
[----:B------:R-:W-:Y:S02]  /*64ea0*/  IMAD.MOV.U32 R21, RZ, RZ, R20 ;  /* 0x000000ffff157224 */ /* 0x000fe400078e0014 */
[----:B------:R-:W-:-:S02]  /*64eb0*/  IMAD.MOV.U32 R20, RZ, RZ, R19 ;  /* 0x000000ffff147224 */ /* 0x000fc400078e0013 */
        /* <DEDUP_REMOVED lines=381> */
[----:B------:R0:W-:Y:S01]  /*66690*/  STL [R1+0x858], R10 ;  /* 0x0008580a01007387 */ /* 0x0001e20000100800 */
[----:B------:R-:W-:Y:S02]  /*666a0*/  IMAD.MOV.U32 R152, RZ, RZ, R23 ;  /* 0x000000ffff987224 */ /* 0x000fe400078e0017 */
[----:B------:R-:W-:Y:S02]  /*666b0*/  IMAD.MOV.U32 R23, RZ, RZ, R22 ;  /* 0x000000ffff177224 */ /* 0x000fe400078e0016 */
[----:B------:R-:W3:Y:S01]  /*666c0*/  LDL.LU R22, [R1+0x538] ;  /* 0x0005380001167983 */ /* 0x000ee20000300800 */
[----:B0-----:R-:W-:Y:S01]  /*666d0*/  F2FP.SATFINITE.E4M3.F32.PACK_AB_MERGE_C R10, R171, R172, RZ ;  /* 0x000000acab0a723e */ /* 0x001fe200048070ff */
        /* <DEDUP_REMOVED lines=14> */
[----:B------:R-:W-:Y:S01]  /*667c0*/  VIADD R9, R9, UR5 ;  /* 0x0000000509097c36 */ /* 0x000fe20008000000 */
[----:B------:R-:W-:Y:S01]  /*667d0*/  ULDC UR5, c[0x0][0x248] ;  /* 0x0000920000057ab9 */ /* 0x000fe20000000800 */
[----:B------:R-:W-:Y:S02]  /*667e0*/  IMAD.MOV.U32 R157, RZ, RZ, R156 ;  /* 0x000000ffff9d7224 */ /* 0x000fe400078e009c */
[----:B------:R-:W-:Y:S02]  /*667f0*/  IMAD.MOV.U32 R156, RZ, RZ, R155 ;  /* 0x000000ffff9c7224 */ /* 0x000fe400078e009b */
[----:B------:R-:W-:Y:S02]  /*66800*/  IMAD.MOV.U32 R155, RZ, RZ, R154 ;  /* 0x000000ffff9b7224 */ /* 0x000fe400078e009a */
[----:B------:R-:W-:Y:S01]  /*66810*/  IMAD.MOV.U32 R154, RZ, RZ, R153 ;  /* 0x000000ffff9a7224 */ /* 0x000fe200078e0099 */
[----:B------:R-:W-:Y:S01]  /*66820*/  STL [R1+0xfb8], R9 ;  /* 0x000fb80901007387 */ /* 0x000fe20000100800 */
[----:B------:R-:W-:-:S02]  /*66830*/  IMAD.MOV.U32 R153, RZ, RZ, R152 ;  /* 0x000000ffff997224 */ /* 0x000fc400078e0098 */
[----:B------:R-:W-:Y:S01]  /*66840*/  IMAD.MOV.U32 R152, RZ, RZ, R23 ;  /* 0x000000ffff987224 */ /* 0x000fe200078e0017 */
[----:B------:R0:W-:Y:S01]  /*66850*/  STL [R1+0x850], R10 ;  /* 0x0008500a01007387 */ /* 0x0001e20000100800 */
[----:B---3--:R-:W-:-:S03]  /*66860*/  IMAD.MOV.U32 R23, RZ, RZ, R22 ;  /* 0x000000ffff177224 */ /* 0x008fc600078e0016 */
[----:B------:R-:W3:Y:S04]  /*66870*/  LDL.LU R22, [R1+0x53c] ;  /* 0x00053c0001167983 */ /* 0x000ee80000300800 */
        /* <DEDUP_REMOVED lines=25> */
[----:B---3--:R-:W-:Y:S02]  /*66a10*/  IMAD.MOV.U32 R23, RZ, RZ, R22 ;  /* 0x000000ffff177224 */ /* 0x008fe400078e0016 */
        /* <DEDUP_REMOVED lines=379> */
[----:B------:R-:W-:Y:S01]  /*681d0*/  VIADD R9, R9, UR5 ;  /* 0x0000000509097c36 */ /* 0x000fe20008000000 */
[----:B------:R-:W-:Y:S01]  /*681e0*/  ULDC UR5, c[0x0][0x248] ;  /* 0x0000920000057ab9 */ /* 0x000fe20000000800 */
[----:B0-----:R-:W-:Y:S01]  /*681f0*/  F2FP.SATFINITE.E4M3.F32.PACK_AB_MERGE_C R10, R171, R172, RZ ;  /* 0x000000acab0a723e */ /* 0x001fe200048070ff */
[----:B------:R-:W-:-:S02]  /*68200*/  IMAD.MOV.U32 R171, RZ, RZ, R170 ;  /* 0x000000ffffab7224 */ /* 0x000fc400078e00aa */
[----:B------:R-:W-:Y:S02]  /*68210*/  IMAD.MOV.U32 R170, RZ, RZ, R169 ;  /* 0x000000ffffaa7224 */ /* 0x000fe400078e00a9 */
[----:B------:R-:W-:Y:S01]  /*68220*/  IMAD.MOV.U32 R169, RZ, RZ, R168 ;  /* 0x000000ffffa97224 */ /* 0x000fe200078e00a8 */
[----:B------:R-:W-:Y:S01]  /*68230*/  STL [R1+0xf78], R9 ;  /* 0x000f780901007387 */ /* 0x000fe20000100800 */
[----:B------:R-:W-:Y:S02]  /*68240*/  IMAD.MOV.U32 R168, RZ, RZ, R167 ;  /* 0x000000ffffa87224 */ /* 0x000fe400078e00a7 */
        /* <DEDUP_REMOVED lines=11> */
[----:B------:R-:W-:Y:S01]  /*68300*/  IMAD.MOV.U32 R168, RZ, RZ, R167 ;  /* 0x000000ffffa87224 */ /* 0x000fe200078e00a7 */
[----:B------:R0:W-:Y:S01]  /*68310*/  STL [R1+0x8bc], R10 ;  /* 0x0008bc0a01007387 */ /* 0x0001e20000100800 */
[----:B------:R-:W-:Y:S02]  /*68320*/  IMAD.MOV.U32 R167, RZ, RZ, R23 ;  /* 0x000000ffffa77224 */ /* 0x000fe400078e0017 */
[----:B---3--:R-:W-:-:S02]  /*68330*/  IMAD.MOV.U32 R23, RZ, RZ, R22 ;  /* 0x000000ffff177224 */ /* 0x008fc400078e0016 */
[----:B------:R-:W3:Y:S01]  /*68340*/  LDL.LU R22, [R1+0x52c] ;  /* 0x00052c0001167983 */ /* 0x000ee20000300800 */
[----:B------:R-:W-:Y:S01]  /*68350*/  VIADD R9, R9, UR5 ;  /* 0x0000000509097c36 */ /* 0x000fe20008000000 */
[----:B------:R-:W-:Y:S01]  /*68360*/  ULDC UR5, c[0x0][0x248] ;  /* 0x0000920000057ab9 */ /* 0x000fe20000000800 */
[----:B0-----:R-:W-:Y:S01]  /*68370*/  F2FP.SATFINITE.E4M3.F32.PACK_AB_MERGE_C R10, R171, R172, RZ ;  /* 0x000000acab0a723e */ /* 0x001fe200048070ff */
[----:B------:R-:W-:Y:S02]  /*68380*/  IMAD.MOV.U32 R171, RZ, RZ, R170 ;  /* 0x000000ffffab7224 */ /* 0x000fe400078e00aa */
[----:B------:R-:W-:Y:S02]  /*68390*/  IMAD.MOV.U32 R170, RZ, RZ, R169 ;  /* 0x000000ffffaa7224 */ /* 0x000fe400078e00a9 */
[----:B------:R-:W-:Y:S01]  /*683a0*/  IMAD.MOV.U32 R169, RZ, RZ, R168 ;  /* 0x000000ffffa97224 */ /* 0x000fe200078e00a8 */
[----:B------:R0:W-:Y:S01]  /*683b0*/  STL [R1+0xf70], R9 ;  /* 0x000f700901007387 */ /* 0x0001e20000100800 */
[----:B------:R-:W-:-:S02]  /*683c0*/  IMAD.MOV.U32 R168, RZ, RZ, R167 ;  /* 0x000000ffffa87224 */ /* 0x000fc400078e00a7 */
[----:B------:R-:W-:Y:S01]  /*683d0*/  IMAD.MOV.U32 R167, RZ, RZ, R23 ;  /* 0x000000ffffa77224 */ /* 0x000fe200078e0017 */
[----:B------:R1:W-:Y:S01]  /*683e0*/  STL [R1+0x8b4], R10 ;  /* 0x0008b40a01007387 */ /* 0x0003e20000100800 */
[----:B---3--:R-:W-:-:S03]  /*683f0*/  IMAD.MOV.U32 R23, RZ, RZ, R22 ;  /* 0x000000ffff177224 */ /* 0x008fc600078e0016 */
[----:B------:R-:W3:Y:S04]  /*68400*/  LDL.LU R22, [R1+0x580] ;  /* 0x0005800001167983 */ /* 0x000ee80000300800 */
[----:B------:R-:W1:Y:S04]  /*68410*/  LDL.LU R173, [R1+0x510] ;  /* 0x0005100001ad7983 */ /* 0x000e680000300800 */
[----:B------:R-:W1:Y:S01]  /*68420*/  LDL.LU R172, [R1+0x514] ;  /* 0x0005140001ac7983 */ /* 0x000e620000300800 */
[----:B0-----:R-:W-:Y:S01]  /*68430*/  VIADD R9, R9, UR5 ;  /* 0x0000000509097c36 */ /* 0x001fe20008000000 */
[----:B------:R-:W-:Y:S01]  /*68440*/  ULDC UR5, c[0x0][0x248] ;  /* 0x0000920000057ab9 */ /* 0x000fe20000000800 */
[----:B-1----:R-:W-:Y:S01]  /*68450*/  F2FP.SATFINITE.E4M3.F32.PACK_AB_MERGE_C R10, R172, R173, RZ ;  /* 0x000000adac0a723e */ /* 0x002fe200048070ff */
[----:B------:R-:W-:-:S02]  /*68460*/  IMAD.MOV.U32 R172, RZ, RZ, R171 ;  /* 0x000000ffffac7224 */ /* 0x000fc400078e00ab */
[----:B------:R-:W-:Y:S02]  /*68470*/  IMAD.MOV.U32 R171, RZ, RZ, R170 ;  /* 0x000000ffffab7224 */ /* 0x000fe400078e00aa */
[----:B------:R-:W-:Y:S01]  /*68480*/  IMAD.MOV.U32 R170, RZ, RZ, R169 ;  /* 0x000000ffffaa7224 */ /* 0x000fe200078e00a9 */
[----:B------:R0:W-:Y:S01]  /*68490*/  STL [R1+0x8a8], R10 ;  /* 0x0008a80a01007387 */ /* 0x0001e20000100800 */
[----:B------:R-:W-:Y:S02]  /*684a0*/  IMAD.MOV.U32 R169, RZ, RZ, R168 ;  /* 0x000000ffffa97224 */ /* 0x000fe400078e00a8 */
[----:B------:R-:W-:Y:S02]  /*684b0*/  IMAD.MOV.U32 R168, RZ, RZ, R167 ;  /* 0x000000ffffa87224 */ /* 0x000fe400078e00a7 */
[----:B------:R-:W-:Y:S02]  /*684c0*/  IMAD.MOV.U32 R167, RZ, RZ, R23 ;  /* 0x000000ffffa77224 */ /* 0x000fe400078e0017 */
[----:B---3--:R-:W-:-:S02]  /*684d0*/  IMAD.MOV.U32 R23, RZ, RZ, R22 ;  /* 0x000000ffff177224 */ /* 0x008fc400078e0016 */
[----:B------:R-:W3:Y:S01]  /*684e0*/  LDL.LU R22, [R1+0x584] ;  /* 0x0005840001167983 */ /* 0x000ee20000300800 */
[----:B0-----:R-:W-:Y:S01]  /*684f0*/  F2FP.SATFINITE.E4M3.F32.PACK_AB_MERGE_C R10, R171, R172, RZ ;  /* 0x000000acab0a723e */ /* 0x001fe200048070ff */
[----:B------:R-:W-:Y:S02]  /*68500*/  IMAD.MOV.U32 R172, RZ, RZ, R170 ;  /* 0x000000ffffac7224 */ /* 0x000fe400078e00aa */
[----:B------:R0:W-:Y:S01]  /*68510*/  STL [R1+0xf68], R9 ;  /* 0x000f680901007387 */ /* 0x0001e20000100800 */
[----:B------:R-:W-:Y:S02]  /*68520*/  IMAD.MOV.U32 R171, RZ, RZ, R169 ;  /* 0x000000ffffab7224 */ /* 0x000fe400078e00a9 */
[----:B------:R-:W-:Y:S01]  /*68530*/  IMAD.MOV.U32 R170, RZ, RZ, R168 ;  /* 0x000000ffffaa7224 */ /* 0x000fe200078e00a8 */
[----:B------:R1:W-:Y:S01]  /*68540*/  STL [R1+0x8a0], R10 ;  /* 0x0008a00a01007387 */ /* 0x0003e20000100800 */
[----:B------:R-:W-:-:S03]  /*68550*/  IMAD.MOV.U32 R169, RZ, RZ, R167 ;  /* 0x000000ffffa97224 */ /* 0x000fc600078e00a7 */
[----:B------:R-:W4:Y:S04]  /*68560*/  LDL.LU R168, [R1+0x530] ;  /* 0x0005300001a87983 */ /* 0x000f280000300800 */
[----:B------:R-:W2:Y:S01]  /*68570*/  LDL.LU R167, [R1+0x534] ;  /* 0x0005340001a77983 */ /* 0x000ea20000300800 */
[----:B0-----:R-:W-:Y:S01]  /*68580*/  VIADD R9, R9, UR5 ;  /* 0x0000000509097c36 */ /* 0x001fe20008000000 */
[----:B-1----:R-:W-:Y:S01]  /*68590*/  F2FP.SATFINITE.E4M3.F32.PACK_AB_MERGE_C R10, R171, R172, RZ ;  /* 0x000000acab0a723e */ /* 0x002fe200048070ff */
[----:B------:R-:W-:Y:S01]  /*685a0*/  IMAD.MOV.U32 R172, RZ, RZ, R169 ;  /* 0x000000ffffac7224 */ /* 0x000fe200078e00a9 */
[----:B------:R-:W-:Y:S01]  /*685b0*/  ULDC UR5, c[0x0][0x248] ;  /* 0x0000920000057ab9 */ /* 0x000fe20000000800 */
[----:B------:R-:W-:Y:S02]  /*685c0*/  IMAD.MOV.U32 R173, RZ, RZ, R170 ;  /* 0x000000ffffad7224 */ /* 0x000fe400078e00aa */
[----:B------:R-:W-:-:S02]  /*685d0*/  IMAD.MOV.U32 R169, RZ, RZ, R166 ;  /* 0x000000ffffa97224 */ /* 0x000fc400078e00a6 */
[----:B------:R-:W-:Y:S01]  /*685e0*/  IMAD.MOV.U32 R166, RZ, RZ, R163 ;  /* 0x000000ffffa67224 */ /* 0x000fe200078e00a3 */
[----:B------:R0:W-:Y:S01]  /*685f0*/  STL [R1+0x8cc], R10 ;  /* 0x0008cc0a01007387 */ /* 0x0001e20000100800 */
[----:B------:R-:W-:Y:S02]  /*68600*/  IMAD.MOV.U32 R163, RZ, RZ, R160 ;  /* 0x000000ffffa37224 */ /* 0x000fe400078e00a0 */
[----:B------:R-:W-:Y:S01]  /*68610*/  IMAD.MOV.U32 R160, RZ, RZ, R157 ;  /* 0x000000ffffa07224 */ /* 0x000fe200078e009d */
[----:B------:R1:W-:Y:S01]  /*68620*/  STL [R1+0xf60], R9 ;  /* 0x000f600901007387 */ /* 0x0003e20000100800 */
[----:B------:R-:W-:-:S03]  /*68630*/  IMAD.MOV.U32 R157, RZ, RZ, R154 ;  /* 0x000000ffff9d7224 */ /* 0x000fc600078e009a */
[----:B------:R-:W3:Y:S01]  /*68640*/  LDL.LU R154, [R1+0x574] ;  /* 0x00057400019a7983 */ /* 0x000ee20000300800 */
[----:B0-----:R-:W-:Y:S01]  /*68650*/  F2FP.SATFINITE.E4M3.F32.PACK_AB_MERGE_C R10, R172, R173, RZ ;  /* 0x000000adac0a723e */ /* 0x001fe200048070ff */
[----:B----4-:R-:W-:Y:S02]  /*68660*/  IMAD.MOV.U32 R171, RZ, RZ, R168 ;  /* 0x000000ffffab7224 */ /* 0x010fe400078e00a8 */
[----:B------:R-:W-:Y:S02]  /*68670*/  IMAD.MOV.U32 R168, RZ, RZ, R165 ;  /* 0x000000ffffa87224 */ /* 0x000fe400078e00a5 */
[----:B--2---:R-:W-:Y:S02]  /*68680*/  IMAD.MOV.U32 R170, RZ, RZ, R167 ;  /* 0x000000ffffaa7224 */ /* 0x004fe400078e00a7 */
        /* <DEDUP_REMOVED lines=9> */
[----:B------:R-:W2:Y:S04]  /*68720*/  LDL.LU R153, [R1+0x578] ;  /* 0x0005780001997983 */ /* 0x000ea80000300800 */
[----:B------:R-:W2:Y:S04]  /*68730*/  LDL.LU R152, [R1+0x57c] ;  /* 0x00057c0001987983 */ /* 0x000ea80000300800 */
[----:B------:R0:W-:Y:S01]  /*68740*/  STL [R1+0x8c4], R10 ;  /* 0x0008c40a01007387 */ /* 0x0001e20000100800 */
[----:B-1----:R-:W-:Y:S01]  /*68750*/  VIADD R9, R9, UR5 ;  /* 0x0000000509097c36 */ /* 0x002fe20008000000 */
[----:B------:R-:W-:Y:S01]  /*68760*/  ULDC UR5, c[0x0][0x248] ;  /* 0x0000920000057ab9 */ /* 0x000fe20000000800 */
[----:B0-----:R-:W-:-:S05]  /*68770*/  F2FP.SATFINITE.E4M3.F32.PACK_AB_MERGE_C R10, R170, R171, RZ ;  /* 0x000000abaa0a723e */ /* 0x001fca00048070ff */
[----:B------:R0:W-:Y:S01]  /*68780*/  STL [R1+0x8b8], R10 ;  /* 0x0008b80a01007387 */ /* 0x0001e20000100800 */
[----:B------:R-:W-:-:S03]  /*68790*/  F2FP.SATFINITE.E4M3.F32.PACK_AB_MERGE_C R166, R166, R167, RZ ;  /* 0x000000a7a6a6723e */ /* 0x000fc600048070ff */
[----:B------:R1:W-:Y:S01]  /*687a0*/  STL [R1+0xf58], R9 ;  /* 0x000f580901007387 */ /* 0x0003e20000100800 */
[----:B0-----:R-:W-:Y:S01]  /*687b0*/  F2FP.SATFINITE.E4M3.F32.PACK_AB_MERGE_C R10, R168, R169, RZ ;  /* 0x000000a9a80a723e */ /* 0x001fe200048070ff */
[----:B-1----:R-:W-:-:S04]  /*687c0*/  VIADD R9, R9, UR5 ;  /* 0x0000000509097c36 */ /* 0x002fc80008000000 */
[----:B------:R0:W-:Y:S01]  /*687d0*/  STL [R1+0x8b0], R10 ;  /* 0x0008b00a01007387 */ /* 0x0001e20000100800 */
[----:B------:R-:W-:Y:S01]  /*687e0*/  ULDC UR5, c[0x0][0x248] ;  /* 0x0000920000057ab9 */ /* 0x000fe20000000800 */
[----:B------:R-:W-:Y:S02]  /*687f0*/  F2FP.SATFINITE.E4M3.F32.PACK_AB_MERGE_C R162, R162, R163, RZ ;  /* 0x000000a3a2a2723e */ /* 0x000fe400048070ff */
[----:B------:R-:W-:Y:S01]  /*68800*/  STL [R1+0x8dc], R166 ;  /* 0x0008dca601007387 */ /* 0x000fe20000100800 */
[----:B0-----:R-:W-:-:S03]  /*68810*/  F2FP.SATFINITE.E4M3.F32.PACK_AB_MERGE_C R10, R164, R165, RZ ;  /* 0x000000a5a40a723e */ /* 0x001fc600048070ff */
[----:B------:R0:W-:Y:S04]  /*68820*/  STL [R1+0xf50], R9 ;  /* 0x000f500901007387 */ /* 0x0001e80000100800 */
[----:B------:R1:W-:Y:S01]  /*68830*/  STL [R1+0x8d4], R10 ;  /* 0x0008d40a01007387 */ /* 0x0003e20000100800 */
[----:B------:R-:W-:Y:S01]  /*68840*/  F2FP.SATFINITE.E4M3.F32.PACK_AB_MERGE_C R158, R158, R159, RZ ;  /* 0x0000009f9e9e723e */ /* 0x000fe200048070ff */
[----:B0-----:R-:W-:Y:S01]  /*68850*/  VIADD R9, R9, UR5 ;  /* 0x0000000509097c36 */ /* 0x001fe20008000000 */
[----:B------:R-:W-:Y:S01]  /*68860*/  ULDC UR5, c[0x0][0x248] ;  /* 0x0000920000057ab9 */ /* 0x000fe20000000800 */
[----:B-1----:R-:W-:Y:S01]  /*68870*/  F2FP.SATFINITE.E4M3.F32.PACK_AB_MERGE_C R10, R160, R161, RZ ;  /* 0x000000a1a00a723e */ /* 0x002fe200048070ff */
[----:B------:R-:W-:Y:S04]  /*68880*/  STL [R1+0x8c8], R162 ;  /* 0x0008c8a201007387 */ /* 0x000fe80000100800 */
[----:B------:R0:W-:Y:S04]  /*68890*/  STL [R1+0xf44], R9 ;  /* 0x000f440901007387 */ /* 0x0001e80000100800 */
[----:B------:R1:W-:Y:S01]  /*688a0*/  STL [R1+0x8c0], R10 ;  /* 0x0008c00a01007387 */ /* 0x0003e20000100800 */
[----:B---3--:R-:W-:Y:S01]  /*688b0*/  F2FP.SATFINITE.E4M3.F32.PACK_AB_MERGE_C R154, R154, R155, RZ ;  /* 0x0000009b9a9a723e */ /* 0x008fe200048070ff */
[----:B0-----:R-:W-:Y:S01]  /*688c0*/  VIADD R9, R9, UR5 ;  /* 0x0000000509097c36 */ /* 0x001fe20008000000 */
[----:B------:R-:W-:Y:S01]  /*688d0*/  ULDC UR5, c[0x0][0x248] ;  /* 0x0000920000057ab9 */ /* 0x000fe20000000800 */
[----:B-1----:R-:W-:Y:S01]  /*688e0*/  F2FP.SATFINITE.E4M3.F32.PACK_AB_MERGE_C R10, R156, R157, RZ ;  /* 0x0000009d9c0a723e */ /* 0x002fe200048070ff */
[----:B------:R-:W-:Y:S04]  /*688f0*/  STL [R1+0x8ec], R158 ;  /* 0x0008ec9e01007387 */ /* 0x000fe80000100800 */
[----:B------:R0:W-:Y:S04]  /*68900*/  STL [R1+0xf3c], R9 ;  /* 0x000f3c0901007387 */ /* 0x0001e80000100800 */
[----:B------:R-:W-:Y:S01]  /*68910*/  STL [R1+0x8e4], R10 ;  /* 0x0008e40a01007387 */ /* 0x000fe20000100800 */
[----:B0-----:R-:W-:-:S03]  /*68920*/  VIADD R9, R9, UR5 ;  /* 0x0000000509097c36 */ /* 0x001fc60008000000 */
[----:B------:R-:W-:Y:S01]  /*68930*/  STL [R1+0x8d8], R154 ;  /* 0x0008d89a01007387 */ /* 0x000fe20000100800 */
[----:B------:R-:W-:-:S03]  /*68940*/  ULDC UR5, c[0x0][0x248] ;  /* 0x0000920000057ab9 */ /* 0x000fc60000000800 */
[----:B------:R0:W-:Y:S02]  /*68950*/  STL [R1+0xf34], R9 ;  /* 0x000f340901007387 */ /* 0x0001e40000100800 */
[----:B0-----:R-:W-:Y:S01]  /*68960*/  VIADD R9, R9, UR5 ;  /* 0x0000000509097c36 */ /* 0x001fe20008000000 */
[----:B------:R-:W-:Y:S01]  /*68970*/  ULDC UR5, c[0x0][0x248] ;  /* 0x0000920000057ab9 */ /* 0x000fe20000000800 */
        /* <DEDUP_REMOVED lines=9> */
[----:B------:R-:W-:Y:S01]  /*68a10*/  IMAD.MOV.U32 R162, RZ, RZ, R12 ;  /* 0x000000ffffa27224 */ /* 0x000fe200078e000c */
[----:B--2---:R-:W-:-:S05]  /*68a20*/  F2FP.SATFINITE.E4M3.F32.PACK_AB_MERGE_C R10, R152, R153, RZ ;  /* 0x00000099980a723e */ /* 0x004fca00048070ff */
[----:B------:R-:W-:Y:S04]  /*68a30*/  STL [R1+0x8d0], R10 ;  /* 0x0008d00a01007387 */ /* 0x000fe80000100800 */
[----:B------:R-:W2:Y:S04]  /*68a40*/  LDL.LU R171, [R1+0x588] ;  /* 0x0005880001ab7983 */ /* 0x000ea80000300800 */
[----:B------:R-:W2:Y:S04]  /*68a50*/  LDL.LU R170, [R1+0x58c] ;  /* 0x00058c0001aa7983 */ /* 0x000ea80000300800 */
[----:B------:R0:W-:Y:S04]  /*68a60*/  STL [R1+0xf2c], R9 ;  /* 0x000f2c0901007387 */ /* 0x0001e80000100800 */
[----:B------:R-:W3:Y:S04]  /*68a70*/  LDL.LU R161, [R1+0x5b0] ;  /* 0x0005b00001a17983 */ /* 0x000ee80000300800 */
        /* <DEDUP_REMOVED lines=19> */
[----:B------:R-:W-:Y:S01]  /*68bb0*/  F2FP.SATFINITE.E4M3.F32.PACK_AB_MERGE_C R172, R172, R173, RZ ;  /* 0x000000adacac723e */ /* 0x000fe200048070ff */
[----:B0-----:R-:W-:Y:S01]  /*68bc0*/  VIADD R9, R9, UR5 ;  /* 0x0000000509097c36 */ /* 0x001fe20008000000 */
[----:B------:R-:W-:Y:S01]  /*68bd0*/  F2FP.SATFINITE.E4M3.F32.PACK_AB_MERGE_C R168, R168, R169, RZ ;  /* 0x000000a9a8a8723e */ /* 0x000fe200048070ff */
[----:B------:R-:W-:-:S02]  /*68be0*/  ULDC UR5, c[0x0][0x248] ;  /* 0x0000920000057ab9 */ /* 0x000fc40000000800 */
[----:B------:R-:W-:Y:S01]  /*68bf0*/  STL [R1+0x8fc], R172 ;  /* 0x0008fcac01007387 */ /* 0x000fe20000100800 */
[----:B------:R-:W-:Y:S02]  /*68c00*/  F2FP.SATFINITE.E4M3.F32.PACK_AB_MERGE_C R164, R164, R165, RZ ;  /* 0x000000a5a4a4723e */ /* 0x000fe400048070ff */
[----:B--2---:R-:W-:-:S05]  /*68c10*/  F2FP.SATFINITE.E4M3.F32.PACK_AB_MERGE_C R10, R170, R171, RZ ;  /* 0x000000abaa0a723e */ /* 0x004fca00048070ff */
[----:B------:R0:W-:Y:S04]  /*68c20*/  STL [R1+0x8f4], R10 ;  /* 0x0008f40a01007387 */ /* 0x0001e80000100800 */
[----:B------:R-:W-:Y:S01]  /*68c30*/  STL [R1+0x8e8], R168 ;  /* 0x0008e8a801007387 */ /* 0x000fe20000100800 */
[----:B0-----:R-:W-:-:S03]  /*68c40*/  F2FP.SATFINITE.E4M3.F32.PACK_AB_MERGE_C R10, R166, R167, RZ ;  /* 0x000000a7a60a723e */ /* 0x001fc600048070ff */
        /* <DEDUP_REMOVED lines=8> */
[----:B------:R1:W-:Y:S01]  /*68cd0*/  STL [R1+0x904], R10 ;  /* 0x0009040a01007387 */ /* 0x0003e20000100800 */
[----:B----4-:R-:W-:Y:S01]  /*68ce0*/  F2FP.SATFINITE.E4M3.F32.PACK_AB_MERGE_C R156, R156, R157, RZ ;  /* 0x0000009d9c9c723e */ /* 0x010fe200048070ff */
[----:B0-----:R-:W-:Y:S01]  /*68cf0*/  VIADD R9, R9, UR5 ;  /* 0x0000000509097c36 */ /* 0x001fe20008000000 */
[----:B------:R-:W-:Y:S01]  /*68d00*/  ULDC UR5, c[0x0][0x248] ;  /* 0x0000920000057ab9 */ /* 0x000fe20000000800 */
[----:B-1----:R-:W-:Y:S01]  /*68d10*/  F2FP.SATFINITE.E4M3.F32.PACK_AB_MERGE_C R10, R158, R159, RZ ;  /* 0x0000009f9e0a723e */ /* 0x002fe200048070ff */
[----:B------:R-:W-:Y:S04]  /*68d20*/  STL [R1+0x8f8], R160 ;  /* 0x0008f8a001007387 */ /* 0x000fe80000100800 */
        /* <DEDUP_REMOVED lines=23> */
[----:B0-----:R-:W-:-:S03]  /*68ea0*/  VIADD R9, R9, UR5 ;  /* 0x0000000509097c36 */ /* 0x001fc60008000000 */
[----:B------:R-:W-:Y:S01]  /*68eb0*/  STL [R1+0x918], R16 ;  /* 0x0009181001007387 */ /* 0x000fe20000100800 */
[----:B------:R-:W-:Y:S01]  /*68ec0*/  ULDC UR5, c[0x0][0x248] ;  /* 0x0000920000057ab9 */ /* 0x000fe20000000800 */
[----:B-1----:R-:W-:Y:S02]  /*68ed0*/  F2FP.SATFINITE.E4M3.F32.PACK_AB_MERGE_C R10, R12, R14, RZ ;  /* 0x0000000e0c0a723e */ /* 0x002fe400048070ff */
[----:B------:R0:W-:Y:S04]  /*68ee0*/  STL [R1+0xef4], R9 ;  /* 0x000ef40901007387 */ /* 0x0001e80000100800 */
[----:B------:R-:W-:Y:S04]  /*68ef0*/  STL [R1+0x910], R10 ;  /* 0x0009100a01007387 */ /* 0x000fe80000100800 */
[----:B------:R-:W2:Y:S01]  /*68f00*/  LDL.LU R173, [R1+0x200] ;  /* 0x0002000001ad7983 */ /* 0x000ea20000300800 */
[----:B0-----:R-:W-:Y:S01]  /*68f10*/  VIADD R9, R9, UR5 ;  /* 0x0000000509097c36 */ /* 0x001fe20008000000 */
[----:B------:R-:W-:-:S02]  /*68f20*/  ULDC UR5, c[0x0][0x248] ;  /* 0x0000920000057ab9 */ /* 0x000fc40000000800 */
[----:B------:R-:W2:Y:S04]  /*68f30*/  LDL.LU R172, [R1+0x204] ;  /* 0x0002040001ac7983 */ /* 0x000ea80000300800 */
[----:B------:R-:W3:Y:S04]  /*68f40*/  LDL.LU R171, [R1+0x208] ;  /* 0x0002080001ab7983 */ /* 0x000ee80000300800 */
[----:B------:R-:W3:Y:S04]  /*68f50*/  LDL.LU R170, [R1+0x20c] ;  /* 0x00020c0001aa7983 */ /* 0x000ee80000300800 */
[----:B------:R-:W4:Y:S04]  /*68f60*/  LDL.LU R169, [R1+0x210] ;  /* 0x0002100001a97983 */ /* 0x000f280000300800 */
[----:B------:R-:W4:Y:S04]  /*68f70*/  LDL.LU R168, [R1+0x214] ;  /* 0x0002140001a87983 */ /* 0x000f280000300800 */
[----:B------:R-:W4:Y:S04]  /*68f80*/  LDL.LU R167, [R1+0x218] ;  /* 0x0002180001a77983 */ /* 0x000f280000300800 */
        /* <DEDUP_REMOVED lines=26> */
[----:B0-----:R-:W-:Y:S01]  /*69130*/  VIADD R9, R9, UR5 ;  /* 0x0000000509097c36 */ /* 0x001fe20008000000 */
[----:B------:R-:W-:Y:S01]  /*69140*/  ULDC UR5, c[0x0][0x248] ;  /* 0x0000920000057ab9 */ /* 0x000fe20000000800 */
[----:B--2---:R-:W-:-:S02]  /*69150*/  F2FP.SATFINITE.E4M3.F32.PACK_AB_MERGE_C R172, R172, R173, RZ ;  /* 0x000000adacac723e */ /* 0x004fc400048070ff */
[----:B---3--:R-:W-:-:S03]  /*69160*/  F2FP.SATFINITE.E4M3.F32.PACK_AB_MERGE_C R10, R170, R171, RZ ;  /* 0x000000abaa0a723e */ /* 0x008fc600048070ff */
[----:B------:R-:W-:Y:S04]  /*69170*/  STL [R1+0x93c], R172 ;  /* 0x00093cac01007387 */ /* 0x000fe80000100800 */
[----:B------:R0:W-:Y:S01]  /*69180*/  STL [R1+0x934], R10 ;  /* 0x0009340a01007387 */ /* 0x0001e20000100800 */
[----:B----4-:R-:W-:-:S05]  /*69190*/  F2FP.SATFINITE.E4M3.F32.PACK_AB_MERGE_C R168, R168, R169, RZ ;  /* 0x000000a9a8a8723e */ /* 0x010fca00048070ff */
[----:B------:R-:W-:Y:S01]  /*691a0*/  STL [R1+0x928], R168 ;  /* 0x000928a801007387 */ /* 0x000fe20000100800 */
[----:B0-----:R-:W-:-:S03]  /*691b0*/  F2FP.SATFINITE.E4M3.F32.PACK_AB_MERGE_C R10, R166, R167, RZ ;  /* 0x000000a7a60a723e */ /* 0x001fc600048070ff */
[----:B------:R0:W-:Y:S04]  /*691c0*/  STL [R1+0xee4], R9 ;  /* 0x000ee40901007387 */ /* 0x0001e80000100800 */
[----:B------:R1:W-:Y:S01]  /*691d0*/  STL [R1+0x920], R10 ;  /* 0x0009200a01007387 */ /* 0x0003e20000100800 */
[----:B------:R-:W-:Y:S01]  /*691e0*/  F2FP.SATFINITE.E4M3.F32.PACK_AB_MERGE_C R164, R164, R165, RZ ;  /* 0x000000a5a4a4723e */ /* 0x000fe200048070ff */
[----:B0-----:R-:W-:Y:S01]  /*691f0*/  VIADD R9, R9, UR5 ;  /* 0x0000000509097c36 */ /* 0x001fe20008000000 */
[----:B------:R-:W-:-:S03]  /*69200*/  ULDC UR5, c[0x0][0x248] ;  /* 0x0000920000057ab9 */ /* 0x000fc60000000800 */
[----:B------:R-:W-:Y:S01]  /*69210*/  STL [R1+0x94c], R164 ;  /* 0x00094ca401007387 */ /* 0x000fe20000100800 */
[----:B-1----:R-:W-:-:S03]  /*69220*/  F2FP.SATFINITE.E4M3.F32.PACK_AB_MERGE_C R10, R162, R163, RZ ;  /* 0x000000a3a20a723e */ /* 0x002fc600048070ff */
        /* <DEDUP_REMOVED lines=301> */
[----:B------:R-:W2:Y:S01]  /*6a500*/  LDL.LU R173, [R1] ;  /* 0x0000000001ad7983 */ /* 0x000ea20000300800 */
        /* <DEDUP_REMOVED lines=349> */
[----:B------:R0:W-:Y:S01]  /*6bae0*/  STL [R1+0xc4c], R9 ;  /* 0x000c4c0901007387 */ /* 0x0001e20000100800 */
[----:B------:R-:W-:-:S03]  /*6baf0*/  F2FP.SATFINITE.E4M3.F32.PACK_AB_MERGE_C R12, R25, R24, RZ ;  /* 0x00000018190c723e */ /* 0x000fc600048070ff */
[----:B------:R1:W-:Y:S01]  /*6bb00*/  STL [R1+0x558], R10 ;  /* 0x0005580a01007387 */ /* 0x0003e20000100800 */
[----:B0-----:R-:W-:Y:S01]  /*6bb10*/  VIADD R9, R9, UR5 ;  /* 0x0000000509097c36 */ /* 0x001fe20008000000 */
[----:B------:R-:W-:Y:S01]  /*6bb20*/  ULDC UR5, c[0x0][0x248] ;  /* 0x0000920000057ab9 */ /* 0x000fe20000000800 */
[----:B-1----:R-:W-:Y:S01]  /*6bb30*/  F2FP.SATFINITE.E4M3.F32.PACK_AB_MERGE_C R10, R27, R26, RZ ;  /* 0x0000001a1b0a723e */ /* 0x002fe200048070ff */
[----:B------:R0:W-:Y:S04]  /*6bb40*/  STL [R1+0x584], R12 ;  /* 0x0005840c01007387 */ /* 0x0001e80000100800 */
[----:B------:R1:W-:Y:S04]  /*6bb50*/  STL [R1+0xc54], R9 ;  /* 0x000c540901007387 */ /* 0x0003e80000100800 */
[----:B------:R2:W-:Y:S01]  /*6bb60*/  STL [R1+0x57c], R10 ;  /* 0x00057c0a01007387 */ /* 0x0005e20000100800 */
[----:B0-----:R-:W-:Y:S01]  /*6bb70*/  F2FP.SATFINITE.E4M3.F32.PACK_AB_MERGE_C R12, R29, R28, RZ ;  /* 0x0000001c1d0c723e */ /* 0x001fe200048070ff */
[----:B-1----:R-:W-:Y:S01]  /*6bb80*/  VIADD R9, R9, UR5 ;  /* 0x0000000509097c36 */ /* 0x002fe20008000000 */
[----:B------:R-:W-:Y:S01]  /*6bb90*/  ULDC UR5, c[0x0][0x248] ;  /* 0x0000920000057ab9 */ /* 0x000fe20000000800 */
[----:B--2---:R-:W-:-:S02]  /*6bba0*/  F2FP.SATFINITE.E4M3.F32.PACK_AB_MERGE_C R10, R31, R30, RZ ;  /* 0x0000001e1f0a723e */ /* 0x004fc400048070ff */
        /* <DEDUP_REMOVED lines=165> */
[----:B-1----:R-:W-:-:S04]  /*6c600*/  VIADD R9, R9, UR5 ;  /* 0x0000000509097c36 */ /* 0x002fc80008000000 */
[----:B------:R0:W-:Y:S01]  /*6c610*/  STL [R1+0x5f0], R12 ;  /* 0x0005f00c01007387 */ /* 0x0001e20000100800 */
[----:B------:R-:W-:Y:S01]  /*6c620*/  ULDC UR5, c[0x0][0x248] ;  /* 0x0000920000057ab9 */ /* 0x000fe20000000800 */
[----:B--2---:R-:W-:Y:S02]  /*6c630*/  F2FP.SATFINITE.E4M3.F32.PACK_AB_MERGE_C R10, R127, R126, RZ ;  /* 0x0000007e7f0a723e */ /* 0x004fe400048070ff */
[----:B------:R1:W-:Y:S04]  /*6c640*/  STL [R1+0xd08], R9 ;  /* 0x000d080901007387 */ /* 0x0003e80000100800 */
[----:B------:R2:W-:Y:S04]  /*6c650*/  STL [R1+0x5bc], R10 ;  /* 0x0005bc0a01007387 */ /* 0x0005e80000100800 */
[----:B0-----:R-:W3:Y:S01]  /*6c660*/  LDL.LU R12, [R1+0x1d54] ;  /* 0x001d5400010c7983 */ /* 0x001ee20000300800 */
[----:B-1----:R-:W-:Y:S01]  /*6c670*/  VIADD R9, R9, UR5 ;  /* 0x0000000509097c36 */ /* 0x002fe20008000000 */
[----:B------:R-:W-:Y:S01]  /*6c680*/  ULDC UR5, c[0x0][0x248] ;  /* 0x0000920000057ab9 */ /* 0x000fe20000000800 */
[----:B--2---:R-:W-:-:S02]  /*6c690*/  F2FP.SATFINITE.E4M3.F32.PACK_AB_MERGE_C R10, R129, R128, RZ ;  /* 0x00000080810a723e */ /* 0x004fc400048070ff */
[----:B------:R-:W-:-:S03]  /*6c6a0*/  F2FP.SATFINITE.E4M3.F32.PACK_AB_MERGE_C R14, R133, R132, RZ ;  /* 0x00000084850e723e */ /* 0x000fc600048070ff */
[----:B------:R0:W-:Y:S04]  /*6c6b0*/  STL [R1+0x7fc], R10 ;  /* 0x0007fc0a01007387 */ /* 0x0001e80000100800 */
[----:B------:R1:W-:Y:S01]  /*6c6c0*/  STL [R1+0xcb8], R9 ;  /* 0x000cb80901007387 */ /* 0x0003e20000100800 */
[----:B0-----:R-:W-:Y:S01]  /*6c6d0*/  F2FP.SATFINITE.E4M3.F32.PACK_AB_MERGE_C R10, R131, R130, RZ ;  /* 0x00000082830a723e */ /* 0x001fe200048070ff */
[----:B-1----:R-:W-:-:S04]  /*6c6e0*/  VIADD R9, R9, UR5 ;  /* 0x0000000509097c36 */ /* 0x002fc80008000000 */
[----:B------:R0:W-:Y:S01]  /*6c6f0*/  STL [R1+0x7cc], R10 ;  /* 0x0007cc0a01007387 */ /* 0x0001e20000100800 */
[----:B------:R-:W-:-:S03]  /*6c700*/  ULDC UR5, c[0x0][0x248] ;  /* 0x0000920000057ab9 */ /* 0x000fc60000000800 */
[----:B------:R1:W-:Y:S04]  /*6c710*/  STL [R1+0x5ec], R14 ;  /* 0x0005ec0e01007387 */ /* 0x0003e80000100800 */
[----:B------:R2:W-:Y:S01]  /*6c720*/  STL [R1+0xc90], R9 ;  /* 0x000c900901007387 */ /* 0x0005e20000100800 */
[----:B0-----:R-:W-:Y:S02]  /*6c730*/  F2FP.SATFINITE.E4M3.F32.PACK_AB_MERGE_C R10, R135, R134, RZ ;  /* 0x00000086870a723e */ /* 0x001fe400048070ff */
[----:B-1----:R-:W-:-:S03]  /*6c740*/  F2FP.SATFINITE.E4M3.F32.PACK_AB_MERGE_C R14, R137, R136, RZ ;  /* 0x00000088890e723e */ /* 0x002fc600048070ff */
[----:B------:R0:W-:Y:S01]  /*6c750*/  STL [R1+0x5b8], R10 ;  /* 0x0005b80a01007387 */ /* 0x0001e20000100800 */
[----:B--2---:R-:W-:Y:S01]  /*6c760*/  VIADD R9, R9, UR5 ;  /* 0x0000000509097c36 */ /* 0x004fe20008000000 */
[----:B------:R-:W-:Y:S02]  /*6c770*/  ULDC UR5, c[0x0][0x248] ;  /* 0x0000920000057ab9 */ /* 0x000fe40000000800 */
        /* <DEDUP_REMOVED lines=21> */
[----:B------:R-:W-:Y:S04]  /*6c8d0*/  STL [R1+0x5e4], R14 ;  /* 0x0005e40e01007387 */ /* 0x000fe80000100800 */
[----:B------:R1:W-:Y:S01]  /*6c8e0*/  STL [R1+0xb80], R9 ;  /* 0x000b800901007387 */ /* 0x0003e20000100800 */
[----:B0-----:R-:W-:-:S05]  /*6c8f0*/  F2FP.SATFINITE.E4M3.F32.PACK_AB_MERGE_C R10, R151, R150, RZ ;  /* 0x00000096970a723e */ /* 0x001fca00048070ff */
[----:B------:R0:W-:Y:S01]  /*6c900*/  STL [R1+0x5b0], R10 ;  /* 0x0005b00a01007387 */ /* 0x0001e20000100800 */
[----:B-1----:R-:W-:Y:S01]  /*6c910*/  VIADD R9, R9, UR5 ;  /* 0x0000000509097c36 */ /* 0x002fe20008000000 */
[----:B------:R-:W-:-:S04]  /*6c920*/  ULDC UR5, c[0x0][0x248] ;  /* 0x0000920000057ab9 */ /* 0x000fc80000000800 */
[----:B------:R1:W-:Y:S01]  /*6c930*/  STL [R1+0xb48], R9 ;  /* 0x000b480901007387 */ /* 0x0003e20000100800 */
[----:B0-----:R-:W-:Y:S02]  /*6c940*/  VIADD R10, R0, 0x1ff ;  /* 0x000001ff000a7836 */ /* 0x001fe40000000000 */
[----:B-1----:R-:W-:Y:S01]  /*6c950*/  VIADD R9, R9, UR5 ;  /* 0x0000000509097c36 */ /* 0x002fe20008000000 */
[----:B------:R-:W-:-:S03]  /*6c960*/  ULDC UR5, c[0x0][0x248] ;  /* 0x0000920000057ab9 */ /* 0x000fc60000000800 */
[----:B------:R-:W-:Y:S01]  /*6c970*/  VIADD R14, R9, UR8 ;  /* 0x00000008090e7c36 */ /* 0x000fe20008000000 */
[----:B------:R-:W-:Y:S01]  /*6c980*/  STL [R1+0xb4c], R9 ;  /* 0x000b4c0901007387 */ /* 0x000fe20000100800 */
[----:B------:R-:W-:-:S03]  /*6c990*/  ULDC UR8, c[0x0][0x22c] ;  /* 0x00008b0000087ab9 */ /* 0x000fc60000000800 */
[----:B------:R0:W-:Y:S02]  /*6c9a0*/  STL [R1+0xb84], R14 ;  /* 0x000b840e01007387 */ /* 0x0001e40000100800 */
[----:B0-----:R-:W-:Y:S01]  /*6c9b0*/  VIADD R14, R14, UR5 ;  /* 0x000000050e0e7c36 */ /* 0x001fe20008000000 */
[----:B------:R-:W-:-:S04]  /*6c9c0*/  ULDC UR5, c[0x0][0x248] ;  /* 0x0000920000057ab9 */ /* 0x000fc80000000800 */
[----:B------:R-:W-:Y:S01]  /*6c9d0*/  STL [R1+0xbac], R14 ;  /* 0x000bac0e01007387 */ /* 0x000fe20000100800 */
[----:B---3--:R-:W-:Y:S01]  /*6c9e0*/  ISETP.GE.AND P6, PT, R12, UR10, PT ;  /* 0x0000000a0c007c0c */ /* 0x008fe2000bfc6270 */
[----:B------:R-:W-:Y:S01]  /*6c9f0*/  VIADD R9, R0, 0xb1 ;  /* 0x000000b100097836 */ /* 0x000fe20000000000 */
[----:B------:R-:W-:Y:S02]  /*6ca00*/  ULDC UR10, c[0x0][0x248] ;  /* 0x00009200000a7ab9 */ /* 0x000fe40000000800 */
[----:B------:R-:W-:Y:S01]  /*6ca10*/  ISETP.LT.AND P5, PT, R10, UR9, !P6 ;  /* 0x000000090a007c0c */ /* 0x000fe2000f7a1270 */
[----:B------:R-:W-:Y:S01]  /*6ca20*/  VIADD R10, R14, UR5 ;  /* 0x000000050e0a7c36 */ /* 0x000fe20008000000 */
[----:B------:R-:W-:Y:S01]  /*6ca30*/  ISETP.LT.AND P0, PT, R9, UR11, !P6 ;  /* 0x0000000b09007c0c */ /* 0x000fe2000f701270 */
[----:B------:R-:W-:Y:S01]  /*6ca40*/  ULDC UR5, c[0x0][0x248] ;  /* 0x0000920000057ab9 */ /* 0x000fe20000000800 */
[----:B------:R-:W-:Y:S02]  /*6ca50*/  ULDC UR9, c[0x0][0x248] ;  /* 0x0000920000097ab9 */ /* 0x000fe40000000800 */
[----:B------:R0:W-:Y:S01]  /*6ca60*/  STL [R1+0xc04], R10 ;  /* 0x000c040a01007387 */ /* 0x0001e20000100800 */
[C---:B------:R-:W-:Y:S01]  /*6ca70*/  VIADD R9, R0.reuse, 0xb0 ;  /* 0x000000b000097836 */ /* 0x040fe20000000000 */
[----:B------:R-:W-:Y:S01]  /*6ca80*/  MOV R251, UR4 ;  /* 0x0000000400fb7c02 */ /* 0x000fe20008000f00 */
[----:B------:R-:W-:Y:S01]  /*6ca90*/  VIADD R19, R0, 0xad ;  /* 0x000000ad00137836 */ /* 0x000fe20000000000 */
[----:B------:R-:W2:Y:S01]  /*6caa0*/  LDL.LU R16, [R1+0x1d50] ;  /* 0x001d500001107983 */ /* 0x000ea20000300800 */
[----:B------:R-:W-:-:S04]  /*6cab0*/  ULDC UR11, c[0x0][0x248] ;  /* 0x00009200000b7ab9 */ /* 0x000fc80000000800 */
[----:B------:R-:W-:Y:S01]  /*6cac0*/  @P0 LOP3.LUT R8, R8, 0x1000000, RZ, 0xfc, !PT ;  /* 0x0100000008080812 */ /* 0x000fe200078efcff */
[----:B0-----:R-:W-:Y:S01]  /*6cad0*/  VIADD R10, R10, UR5 ;  /* 0x000000050a0a7c36 */ /* 0x001fe20008000000 */
[----:B------:R-:W-:Y:S01]  /*6cae0*/  ISETP.LT.AND P0, PT, R9, UR8, !P6 ;  /* 0x0000000809007c0c */ /* 0x000fe2000f701270 */
[----:B------:R-:W-:-:S03]  /*6caf0*/  ULDC UR5, c[0x0][0x248] ;  /* 0x0000920000057ab9 */ /* 0x000fc60000000800 */
[----:B------:R0:W-:Y:S01]  /*6cb00*/  STL [R1+0xc2c], R10 ;  /* 0x000c2c0a01007387 */ /* 0x0001e20000100800 */
[----:B------:R-:W-:Y:S01]  /*6cb10*/  VIADD R9, R0, 0xaf ;  /* 0x000000af00097836 */ /* 0x000fe20000000000 */
[----:B------:R-:W-:Y:S01]  /*6cb20*/  LOP3.LUT R8, R8, 0xff7fffff, RZ, 0xc0, !PT ;  /* 0xff7fffff08087812 */ /* 0x000fe200078ec0ff */
[----:B------:R-:W-:Y:S01]  /*6cb30*/  ULDC UR8, c[0x0][0x22c] ;  /* 0x00008b0000087ab9 */ /* 0x000fe20000000800 */
[----:B0-----:R-:W-:Y:S01]  /*6cb40*/  VIADD R10, R10, UR5 ;  /* 0x000000050a0a7c36 */ /* 0x001fe20008000000 */
[----:B------:R-:W-:-:S04]  /*6cb50*/  ULDC UR5, c[0x0][0x248] ;  /* 0x0000920000057ab9 */ /* 0x000fc80000000800 */
[----:B------:R-:W-:Y:S01]  /*6cb60*/  @P0 LOP3.LUT R8, R8, 0x800000, RZ, 0xfc, !PT ;  /* 0x0080000008080812 */ /* 0x000fe200078efcff */
[----:B------:R0:W-:Y:S01]  /*6cb70*/  STL [R1+0xc94], R10 ;  /* 0x000c940a01007387 */ /* 0x0001e20000100800 */
[----:B------:R-:W-:Y:S01]  /*6cb80*/  ISETP.LT.AND P0, PT, R9, UR8, !P6 ;  /* 0x0000000809007c0c */ /* 0x000fe2000f701270 */
[----:B------:R-:W-:Y:S01]  /*6cb90*/  ULDC UR8, c[0x0][0x248] ;  /* 0x0000920000087ab9 */ /* 0x000fe20000000800 */
[----:B0-----:R-:W-:Y:S01]  /*6cba0*/  VIADD R10, R10, UR5 ;  /* 0x000000050a0a7c36 */ /* 0x001fe20008000000 */
[----:B------:R-:W-:-:S04]  /*6cbb0*/  ULDC UR5, c[0x0][0x244] ;  /* 0x0000910000057ab9 */ /* 0x000fc80000000800 */
[----:B------:R0:W-:Y:S01]  /*6cbc0*/  STL [R1+0xcbc], R10 ;  /* 0x000cbc0a01007387 */ /* 0x0001e20000100800 */
[----:B------:R-:W-:Y:S01]  /*6cbd0*/  IMAD R9, R12, UR5, RZ ;  /* 0x000000050c097c24 */ /* 0x000fe2000f8e02ff */
[----:B------:R-:W-:Y:S01]  /*6cbe0*/  ULDC UR5, c[0x0][0x22c] ;  /* 0x00008b0000057ab9 */ /* 0x000fe20000000800 */
[----:B0-----:R-:W-:-:S04]  /*6cbf0*/  VIADD R10, R10, UR8 ;  /* 0x000000080a0a7c36 */ /* 0x001fc80008000000 */
[----:B------:R-:W-:Y:S01]  /*6cc00*/  VIADD R14, R10, UR9 ;  /* 0x000000090a0e7c36 */ /* 0x000fe20008000000 */
[----:B------:R-:W-:Y:S01]  /*6cc10*/  STL [R1+0xd0c], R10 ;  /* 0x000d0c0a01007387 */ /* 0x000fe20000100800 */
[----:B------:R-:W-:Y:S01]  /*6cc20*/  VIADD R12, R0, 0xae ;  /* 0x000000ae000c7836 */ /* 0x000fe20000000000 */
[----:B------:R-:W0:Y:S01]  /*6cc30*/  S2R R17, SR_TID.X ;  /* 0x0000000000117919 */ /* 0x000e220000002100 */
[----:B------:R-:W-:Y:S01]  /*6cc40*/  LOP3.LUT R8, R8, 0xffbfffff, RZ, 0xc0, !PT ;  /* 0xffbfffff08087812 */ /* 0x000fe200078ec0ff */
[----:B------:R-:W-:Y:S01]  /*6cc50*/  ULDC.64 UR8, c[0x0][0x220] ;  /* 0x0000880000087ab9 */ /* 0x000fe20000000a00 */
[----:B------:R1:W-:Y:S01]  /*6cc60*/  STL [R1+0xd38], R14 ;  /* 0x000d380e01007387 */ /* 0x0003e20000100800 */
[----:B------:R-:W-:Y:S01]  /*6cc70*/  ISETP.LT.AND P1, PT, R12, UR5, !P6 ;  /* 0x000000050c007c0c */ /* 0x000fe2000f721270 */
[----:B------:R-:W-:Y:S01]  /*6cc80*/  ULDC UR5, c[0x0][0x248] ;  /* 0x0000920000057ab9 */ /* 0x000fe20000000800 */
[----:B-1----:R-:W-:Y:S01]  /*6cc90*/  VIADD R14, R14, UR10 ;  /* 0x0000000a0e0e7c36 */ /* 0x002fe20008000000 */
[----:B------:R-:W-:Y:S01]  /*6cca0*/  @P0 LOP3.LUT R8, R8, 0x400000, RZ, 0xfc, !PT ;  /* 0x0040000008080812 */ /* 0x000fe200078efcff */
[----:B------:R-:W-:-:S03]  /*6ccb0*/  ULDC UR10, c[0x0][0x248] ;  /* 0x00009200000a7ab9 */ /* 0x000fc60000000800 */
[----:B------:R1:W-:Y:S01]  /*6ccc0*/  STL [R1+0xd3c], R14 ;  /* 0x000d3c0e01007387 */ /* 0x0003e20000100800 */
[----:B------:R-:W-:Y:S01]  /*6ccd0*/  IADD3 R10, P0, R9, UR8, RZ ;  /* 0x00000008090a7c10 */ /* 0x000fe2000ff1e0ff */
[----:B------:R-:W-:Y:S01]  /*6cce0*/  ULDC UR8, c[0x0][0x248] ;  /* 0x0000920000087ab9 */ /* 0x000fe20000000800 */
[----:B-1----:R-:W-:Y:S01]  /*6ccf0*/  VIADD R14, R14, UR5 ;  /* 0x000000050e0e7c36 */ /* 0x002fe20008000000 */
[----:B------:R-:W-:-:S04]  /*6cd00*/  ULDC UR5, c[0x0][0x248] ;  /* 0x0000920000057ab9 */ /* 0x000fc80000000800 */
[----:B------:R1:W-:Y:S01]  /*6cd10*/  STL [R1+0xd60], R14 ;  /* 0x000d600e01007387 */ /* 0x0003e20000100800 */
[----:B------:R-:W-:Y:S01]  /*6cd20*/  LEA.HI.X.SX32 R9, R9, UR9, 0x1, P0 ;  /* 0x0000000909097c11 */ /* 0x000fe200080f0eff */
[----:B------:R-:W-:Y:S01]  /*6cd30*/  ULDC UR9, c[0x0][0x248] ;  /* 0x0000920000097ab9 */ /* 0x000fe20000000800 */
[----:B------:R-:W-:Y:S01]  /*6cd40*/  IADD3 R12, P0, R13, R10, RZ ;  /* 0x0000000a0d0c7210 */ /* 0x000fe20007f1e0ff */
[----:B-1----:R-:W-:Y:S01]  /*6cd50*/  VIADD R14, R14, UR5 ;  /* 0x000000050e0e7c36 */ /* 0x002fe20008000000 */
[----:B------:R-:W-:-:S04]  /*6cd60*/  ULDC UR5, c[0x0][0x248] ;  /* 0x0000920000057ab9 */ /* 0x000fc80000000800 */
[----:B------:R1:W-:Y:S01]  /*6cd70*/  STL [R1+0xd64], R14 ;  /* 0x000d640e01007387 */ /* 0x0003e20000100800 */
[----:B------:R-:W-:Y:S01]  /*6cd80*/  LEA.HI.X.SX32 R13, R13, R9, 0x1, P0 ;  /* 0x000000090d0d7211 */ /* 0x000fe200000f0eff */
[----:B-1----:R-:W-:Y:S01]  /*6cd90*/  VIADD R14, R14, UR8 ;  /* 0x000000080e0e7c36 */ /* 0x002fe20008000000 */
[----:B------:R-:W-:-:S04]  /*6cda0*/  ULDC UR8, c[0x0][0x248] ;  /* 0x0000920000087ab9 */ /* 0x000fc80000000800 */
[----:B------:R1:W-:Y:S01]  /*6cdb0*/  STL [R1+0xdc8], R14 ;  /* 0x000dc80e01007387 */ /* 0x0003e20000100800 */
[----:B0-----:R-:W-:-:S03]  /*6cdc0*/  IMAD.SHL.U32 R20, R17, 0x40, RZ ;  /* 0x0000004011147824 */ /* 0x001fc600078e00ff */
[----:B------:R0:W-:Y:S04]  /*6cdd0*/  STL [R1+0x1d68], R12 ;  /* 0x001d680c01007387 */ /* 0x0001e80000100800 */
[----:B------:R3:W-:Y:S01]  /*6cde0*/  STL [R1+0x1d58], R13 ;  /* 0x001d580d01007387 */ /* 0x0007e20000100800 */
[----:B------:R-:W-:Y:S02]  /*6cdf0*/  LOP3.LUT R20, R20, 0x400, RZ, 0xc0, !PT ;  /* 0x0000040014147812 */ /* 0x000fe400078ec0ff */
[----:B--2---:R-:W-:Y:S01]  /*6ce00*/  LOP3.LUT R18, R16, 0xf0, RZ, 0xc0, !PT ;  /* 0x000000f010127812 */ /* 0x004fe200078ec0ff */
[----:B------:R-:W-:Y:S01]  /*6ce10*/  VIADD R16, R14, UR5 ;  /* 0x000000050e107c36 */ /* 0x000fe20008000000 */
[----:B-1----:R-:W-:Y:S01]  /*6ce20*/  IADD3 R14, P0, R15, R10, RZ ;  /* 0x0000000a0f0e7210 */ /* 0x002fe20007f1e0ff */
[----:B------:R-:W-:-:S02]  /*6ce30*/  ULDC UR5, c[0x0][0x22c] ;  /* 0x00008b0000057ab9 */ /* 0x000fc40000000800 */
[----:B0-----:R-:W-:Y:S01]  /*6ce40*/  VIADD R12, R16, UR9 ;  /* 0x00000009100c7c36 */ /* 0x001fe20008000000 */
[----:B------:R-:W-:Y:S01]  /*6ce50*/  LEA.HI.X.SX32 R15, R15, R9, 0x1, P0 ;  /* 0x000000090f0f7211 */ /* 0x000fe200000f0eff */
[----:B------:R0:W-:Y:S01]  /*6ce60*/  STL [R1+0xdcc], R16 ;  /* 0x000dcc1001007387 */ /* 0x0001e20000100800 */
[----:B---3--:R-:W-:Y:S01]  /*6ce70*/  IADD3 R13, R20, UR4, R18 ;  /* 0x00000004140d7c10 */ /* 0x008fe2000fffe012 */
[----:B------:R-:W-:Y:S01]  /*6ce80*/  ULDC UR9, c[0x0][0x248] ;  /* 0x0000920000097ab9 */ /* 0x000fe20000000800 */
[----:B------:R-:W-:Y:S01]  /*6ce90*/  LOP3.LUT R8, R8, 0xffdfffff, RZ, 0xc0, !PT ;  /* 0xffdfffff08087812 */ /* 0x000fe200078ec0ff */
[----:B------:R-:W-:Y:S01]  /*6cea0*/  STL [R1+0x1d70], R14 ;  /* 0x001d700e01007387 */ /* 0x000fe20000100800 */
[----:B------:R-:W-:-:S03]  /*6ceb0*/  ULDC UR4, c[0x0][0x22c] ;  /* 0x00008b0000047ab9 */ /* 0x000fc60000000800 */
[----:B------:R-:W-:Y:S01]  /*6cec0*/  STL [R1+0x1d6c], R15 ;  /* 0x001d6c0f01007387 */ /* 0x000fe20000100800 */
[----:B0-----:R-:W-:-:S03]  /*6ced0*/  IADD3 R16, P0, R11, R10, RZ ;  /* 0x0000000a0b107210 */ /* 0x001fc60007f1e0ff */
[----:B------:R0:W-:Y:S01]  /*6cee0*/  STL [R1+0xdf0], R12 ;  /* 0x000df00c01007387 */ /* 0x0001e20000100800 */
[----:B------:R-:W-:-:S03]  /*6cef0*/  LEA.HI.X.SX32 R17, R11, R9, 0x1, P0 ;  /* 0x000000090b117211 */ /* 0x000fc600000f0eff */
[----:B------:R1:W-:Y:S01]  /*6cf00*/  STL [R1+0x1d84], R10 ;  /* 0x001d840a01007387 */ /* 0x0003e20000100800 */
[----:B------:R-:W-:Y:S01]  /*6cf10*/  ISETP.LT.AND P0, PT, R19, UR5, !P6 ;  /* 0x0000000513007c0c */ /* 0x000fe2000f701270 */
[----:B------:R-:W-:Y:S01]  /*6cf20*/  ULDC UR5, c[0x0][0x248] ;  /* 0x0000920000057ab9 */ /* 0x000fe20000000800 */
[----:B0-----:R-:W-:Y:S01]  /*6cf30*/  VIADD R12, R12, UR8 ;  /* 0x000000080c0c7c36 */ /* 0x001fe20008000000 */
[----:B------:R-:W-:Y:S01]  /*6cf40*/  STL [R1+0x1d90], R16 ;  /* 0x001d901001007387 */ /* 0x000fe20000100800 */
[----:B------:R-:W-:Y:S02]  /*6cf50*/  ULDC UR8, c[0x0][0x248] ;  /* 0x0000920000087ab9 */ /* 0x000fe40000000800 */
[----:B-1----:R-:W-:Y:S01]  /*6cf60*/  VIADD R10, R12, UR10 ;  /* 0x0000000a0c0a7c36 */ /* 0x002fe20008000000 */
[----:B------:R-:W-:Y:S01]  /*6cf70*/  STL [R1+0xdf4], R12 ;  /* 0x000df40c01007387 */ /* 0x000fe20000100800 */
[----:B------:R-:W-:-:S03]  /*6cf80*/  ULDC UR10, c[0x0][0x248] ;  /* 0x00009200000a7ab9 */ /* 0x000fc60000000800 */
[----:B------:R-:W-:Y:S04]  /*6cf90*/  STL [R1+0x1d8c], R17 ;  /* 0x001d8c1101007387 */ /* 0x000fe80000100800 */
[----:B------:R0:W-:Y:S04]  /*6cfa0*/  STL [R1+0x1d88], R9 ;  /* 0x001d880901007387 */ /* 0x0001e80000100800 */
[----:B------:R-:W-:Y:S01]  /*6cfb0*/  STL [R1+0x1d94], R13 ;  /* 0x001d940d01007387 */ /* 0x000fe20000100800 */
[----:B0-----:R-:W-:-:S03]  /*6cfc0*/  VIADD R9, R10, UR5 ;  /* 0x000000050a097c36 */ /* 0x001fc60008000000 */
[----:B------:R-:W-:Y:S01]  /*6cfd0*/  STL [R1+0xe14], R10 ;  /* 0x000e140a01007387 */ /* 0x000fe20000100800 */
[----:B------:R-:W-:-:S03]  /*6cfe0*/  ULDC UR5, c[0x0][0x248] ;  /* 0x0000920000057ab9 */ /* 0x000fc60000000800 */
[----:B------:R-:W-:Y:S04]  /*6cff0*/  STL [R1+0x1d98], R251 ;  /* 0x001d98fb01007387 */ /* 0x000fe80000100800 */
        /* <DEDUP_REMOVED lines=20> */
[----:B------:R-:W-:Y:S01]  /*6d140*/  @P1 LOP3.LUT R8, R8, 0x200000, RZ, 0xfc, !PT ;  /* 0x0020000008081812 */ /* 0x000fe200078efcff */
[C---:B------:R-:W-:Y:S01]  /*6d150*/  VIADD R10, R0.reuse, 0xb2 ;  /* 0x000000b2000a7836 */ /* 0x040fe20000000000 */
[----:B------:R-:W-:Y:S01]  /*6d160*/  MOV R252, UR4 ;  /* 0x0000000400fc7c02 */ /* 0x000fe20008000f00 */
[C---:B------:R-:W-:Y:S01]  /*6d170*/  VIADD R12, R0.reuse, 0xb4 ;  /* 0x000000b4000c7836 */ /* 0x040fe20000000000 */
[----:B------:R0:W-:Y:S01]  /*6d180*/  STL [R1+0xe34], R9 ;  /* 0x000e340901007387 */ /* 0x0001e20000100800 */
[----:B------:R-:W-:Y:S01]  /*6d190*/  VIADD R251, R0, 0x113 ;  /* 0x0000011300fb7836 */ /* 0x000fe20000000000 */
[----:B------:R-:W-:Y:S01]  /*6d1a0*/  LOP3.LUT R8, R8, 0xffefffff, RZ, 0xc0, !PT ;  /* 0xffefffff08087812 */ /* 0x000fe200078ec0ff */
[----:B------:R-:W-:Y:S01]  /*6d1b0*/  ULDC UR4, c[0x0][0x22c] ;  /* 0x00008b0000047ab9 */ /* 0x000fe20000000800 */
[C---:B------:R-:W-:Y:S01]  /*6d1c0*/  VIADD R13, R0.reuse, 0x114 ;  /* 0x00000114000d7836 */ /* 0x040fe20000000000 */
[----:B------:R-:W-:Y:S01]  /*6d1d0*/  MOV R14, UR61 ;  /* 0x0000003d000e7c02 */ /* 0x000fe20008000f00 */
[C---:B------:R-:W-:Y:S01]  /*6d1e0*/  VIADD R16, R0.reuse, 0x115 ;  /* 0x0000011500107836 */ /* 0x040fe20000000000 */
[----:B------:R-:W-:Y:S01]  /*6d1f0*/  MOV R15, UR6 ;  /* 0x00000006000f7c02 */ /* 0x000fe20008000f00 */
[----:B------:R-:W-:Y:S01]  /*6d200*/  ULDC UR61, c[0x0][0x22c] ;  /* 0x00008b00003d7ab9 */ /* 0x000fe20000000800 */
[----:B------:R-:W-:Y:S01]  /*6d210*/  VIADD R17, R0, 0x116 ;  /* 0x0000011600117836 */ /* 0x000fe20000000000 */
[----:B------:R-:W-:Y:S01]  /*6d220*/  ULDC UR13, c[0x0][0x22c] ;  /* 0x00008b00000d7ab9 */ /* 0x000fe20000000800 */
[----:B0-----:R-:W-:Y:S01]  /*6d230*/  VIADD R9, R9, UR5 ;  /* 0x0000000509097c36 */ /* 0x001fe20008000000 */
[----:B------:R-:W-:Y:S01]  /*6d240*/  ULDC UR5, c[0x0][0x248] ;  /* 0x0000920000057ab9 */ /* 0x000fe20000000800 */
[----:B------:R-:W-:Y:S01]  /*6d250*/  @P0 LOP3.LUT R8, R8, 0x100000, RZ, 0xfc, !PT ;  /* 0x0010000008080812 */ /* 0x000fe200078efcff */
[----:B------:R-:W-:-:S02]  /*6d260*/  ULDC UR6, c[0x0][0x22c] ;  /* 0x00008b0000067ab9 */ /* 0x000fc40000000800 */
[----:B------:R0:W-:Y:S02]  /*6d270*/  STL [R1+0xe38], R9 ;  /* 0x000e380901007387 */ /* 0x0001e40000100800 */
[----:B0-----:R-:W-:Y:S01]  /*6d280*/  VIADD R9, R9, UR14 ;  /* 0x0000000e09097c36 */ /* 0x001fe20008000000 */
[----:B------:R-:W-:Y:S01]  /*6d290*/  LOP3.LUT R8, R8, 0xfff7ffff, RZ, 0xc0, !PT ;  /* 0xfff7ffff08087812 */ /* 0x000fe200078ec0ff */
[----:B------:R-:W-:Y:S01]  /*6d2a0*/  VIADD R11, R0, 0x1 ;  /* 0x00000001000b7836 */ /* 0x000fe20000000000 */
[----:B------:R-:W-:Y:S02]  /*6d2b0*/  ULDC UR14, c[0x0][0x22c] ;  /* 0x00008b00000e7ab9 */ /* 0x000fe40000000800 */
        /* <DEDUP_REMOVED lines=73> */
[----:B--2---:R-:W-:-:S05]  /*6d750*/  VIADD R10, R0, 0xbe ;  /* 0x000000be000a7836 */ /* 0x004fca0000000000 */
[----:B------:R1:W-:Y:S01]  /*6d760*/  STL [R1+0x178], R10 ;  /* 0x0001780a01007387 */ /* 0x0003e20000100800 */
[----:B0-----:R-:W-:-:S03]  /*6d770*/  VIADD R9, R0, 0xc0 ;  /* 0x000000c000097836 */ /* 0x001fc60000000000 */
[----:B------:R0:W-:Y:S01]  /*6d780*/  STL [R1+0x174], R12 ;  /* 0x0001740c01007387 */ /* 0x0001e20000100800 */
[----:B-1----:R-:W-:-:S03]  /*6d790*/  VIADD R10, R0, 0xc1 ;  /* 0x000000c1000a7836 */ /* 0x002fc60000000000 */
[----:B------:R1:W-:Y:S01]  /*6d7a0*/  STL [R1+0x170], R9 ;  /* 0x0001700901007387 */ /* 0x0003e20000100800 */
[----:B0-----:R-:W-:-:S03]  /*6d7b0*/  VIADD R12, R0, 0xc2 ;  /* 0x000000c2000c7836 */ /* 0x001fc60000000000 */
[----:B------:R0:W-:Y:S01]  /*6d7c0*/  STL [R1+0x16c], R10 ;  /* 0x00016c0a01007387 */ /* 0x0001e20000100800 */
[----:B-1----:R-:W-:-:S03]  /*6d7d0*/  VIADD R9, R0, 0xc3 ;  /* 0x000000c300097836 */ /* 0x002fc60000000000 */
[----:B------:R1:W-:Y:S01]  /*6d7e0*/  STL [R1+0x168], R12 ;  /* 0x0001680c01007387 */ /* 0x0003e20000100800 */
[----:B0-----:R-:W-:-:S03]  /*6d7f0*/  VIADD R10, R0, 0xc4 ;  /* 0x000000c4000a7836 */ /* 0x001fc60000000000 */
[----:B------:R0:W-:Y:S04]  /*6d800*/  STL [R1+0x164], R9 ;  /* 0x0001640901007387 */ /* 0x0001e80000100800 */
[----:B------:R2:W-:Y:S01]  /*6d810*/  STL [R1+0x160], R10 ;  /* 0x0001600a01007387 */ /* 0x0005e20000100800 */
[C---:B-1----:R-:W-:Y:S02]  /*6d820*/  VIADD R12, R0.reuse, 0xc5 ;  /* 0x000000c5000c7836 */ /* 0x042fe40000000000 */
[----:B0-----:R-:W-:-:S03]  /*6d830*/  VIADD R9, R0, 0xc6 ;  /* 0x000000c600097836 */ /* 0x001fc60000000000 */
        /* <DEDUP_REMOVED lines=47> */
[C---:B-1----:R-:W-:Y:S02]  /*6db30*/  VIADD R9, R0.reuse, 0xde ;  /* 0x000000de00097836 */ /* 0x042fe40000000000 */
[----:B--2---:R-:W-:-:S03]  /*6db40*/  VIADD R10, R0, 0xe0 ;  /* 0x000000e0000a7836 */ /* 0x004fc60000000000 */
        /* <DEDUP_REMOVED lines=97> */
[----:B------:R-:W-:Y:S04]  /*6e160*/  STL [R1+0x30], R12 ;  /* 0x0000300c01007387 */ /* 0x000fe80000100800 */
[----:B------:R-:W-:Y:S04]  /*6e170*/  STL [R1+0x2c], R10 ;  /* 0x00002c0a01007387 */ /* 0x000fe80000100800 */
[----:B------:R1:W-:Y:S01]  /*6e180*/  STL [R1+0x1d9c], R251 ;  /* 0x001d9cfb01007387 */ /* 0x0003e20000100800 */
[C---:B0-----:R-:W-:Y:S02]  /*6e190*/  VIADD R9, R0.reuse, 0x112 ;  /* 0x0000011200097836 */ /* 0x041fe40000000000 */
[----:B-1----:R-:W-:-:S05]  /*6e1a0*/  VIADD R251, R0, 0xac ;  /* 0x000000ac00fb7836 */ /* 0x002fca0000000000 */
[----:B------:R-:W-:Y:S01]  /*6e1b0*/  ISETP.LT.AND P0, PT, R251, UR4, !P6 ;  /* 0x00000004fb007c0c */ /* 0x000fe2000f701270 */
[----:B------:R-:W-:Y:S01]  /*6e1c0*/  STL [R1+0x28], R9 ;  /* 0x0000280901007387 */ /* 0x000fe20000100800 */
[----:B------:R-:W-:Y:S01]  /*6e1d0*/  VIADD R251, R0, 0xaa ;  /* 0x000000aa00fb7836 */ /* 0x000fe20000000000 */
[----:B------:R-:W-:Y:S01]  /*6e1e0*/  MOV R12, UR7 ;  /* 0x00000007000c7c02 */ /* 0x000fe20008000f00 */
[----:B------:R-:W-:Y:S01]  /*6e1f0*/  ULDC UR7, c[0x0][0x22c] ;  /* 0x00008b0000077ab9 */ /* 0x000fe20000000800 */
[----:B------:R-:W-:Y:S01]  /*6e200*/  STL [R1+0x1da0], R13 ;  /* 0x001da00d01007387 */ /* 0x000fe20000100800 */
[----:B------:R-:W-:-:S03]  /*6e210*/  ULDC UR4, c[0x0][0x22c] ;  /* 0x00008b0000047ab9 */ /* 0x000fc60000000800 */
[----:B------:R0:W-:Y:S04]  /*6e220*/  STL [R1+0x1da4], R16 ;  /* 0x001da41001007387 */ /* 0x0001e80000100800 */
[----:B------:R-:W-:Y:S01]  /*6e230*/  @P0 LOP3.LUT R8, R8, 0x80000, RZ, 0xfc, !PT ;  /* 0x0008000008080812 */ /* 0x000fe200078efcff */
[----:B0-----:R-:W-:-:S05]  /*6e240*/  VIADD R16, R0, 0xab ;  /* 0x000000ab00107836 */ /* 0x001fca0000000000 */
[----:B------:R-:W-:Y:S02]  /*6e250*/  ISETP.LT.AND P0, PT, R16, UR61, !P6 ;  /* 0x0000003d10007c0c */ /* 0x000fe4000f701270 */
[----:B------:R-:W-:Y:S02]  /*6e260*/  ISETP.LT.AND P2, PT, R251, UR6, !P6 ;  /* 0x00000006fb007c0c */ /* 0x000fe4000f741270 */
[----:B------:R-:W-:Y:S01]  /*6e270*/  LOP3.LUT R8, R8, 0xfffbffff, RZ, 0xc0, !PT ;  /* 0xfffbffff08087812 */ /* 0x000fe200078ec0ff */
[C---:B------:R-:W-:Y:S01]  /*6e280*/  VIADD R13, R0.reuse, 0xa9 ;  /* 0x000000a9000d7836 */ /* 0x040fe20000000000 */
[----:B------:R-:W-:Y:S01]  /*6e290*/  ULDC UR61, c[0x0][0x22c] ;  /* 0x00008b00003d7ab9 */ /* 0x000fe20000000800 */
[----:B------:R-:W-:Y:S01]  /*6e2a0*/  VIADD R251, R0, 0xa8 ;  /* 0x000000a800fb7836 */ /* 0x000fe20000000000 */
[----:B------:R-:W-:Y:S02]  /*6e2b0*/  ULDC UR6, c[0x0][0x22c] ;  /* 0x00008b0000067ab9 */ /* 0x000fe40000000800 */
[----:B------:R-:W-:-:S03]  /*6e2c0*/  ISETP.LT.AND P1, PT, R13, UR7, !P6 ;  /* 0x000000070d007c0c */ /* 0x000fc6000f721270 */
[----:B------:R-:W-:Y:S01]  /*6e2d0*/  @P0 LOP3.LUT R8, R8, 0x40000, RZ, 0xfc, !PT ;  /* 0x0004000008080812 */ /* 0x000fe200078efcff */
[----:B------:R-:W-:Y:S01]  /*6e2e0*/  VIADD R16, R0, 0xa7 ;  /* 0x000000a700107836 */ /* 0x000fe20000000000 */
[----:B------:R-:W-:Y:S02]  /*6e2f0*/  ULDC UR7, c[0x0][0x22c] ;  /* 0x00008b0000077ab9 */ /* 0x000fe40000000800 */
[----:B------:R-:W-:-:S04]  /*6e300*/  LOP3.LUT R8, R8, 0xfffdffff, RZ, 0xc0, !PT ;  /* 0xfffdffff08087812 */ /* 0x000fc800078ec0ff */
[----:B------:R-:W-:Y:S02]  /*6e310*/  @P2 LOP3.LUT R8, R8, 0x20000, RZ, 0xfc, !PT ;  /* 0x0002000008082812 */ /* 0x000fe400078efcff */
[----:B------:R-:W-:Y:S02]  /*6e320*/  ISETP.LT.AND P0, PT, R251, UR4, !P6 ;  /* 0x00000004fb007c0c */ /* 0x000fe4000f701270 */
[----:B------:R-:W-:Y:S01]  /*6e330*/  LOP3.LUT R8, R8, 0xfffeffff, RZ, 0xc0, !PT ;  /* 0xfffeffff08087812 */ /* 0x000fe200078ec0ff */
[----:B------:R-:W-:Y:S01]  /*6e340*/  VIADD R251, R0, 0xa6 ;  /* 0x000000a600fb7836 */ /* 0x000fe20000000000 */
[----:B------:R-:W-:Y:S02]  /*6e350*/  ULDC UR4, c[0x0][0x22c] ;  /* 0x00008b0000047ab9 */ /* 0x000fe40000000800 */
[----:B------:R-:W-:-:S04]  /*6e360*/  @P1 LOP3.LUT R8, R8, 0x10000, RZ, 0xfc, !PT ;  /* 0x0001000008081812 */ /* 0x000fc800078efcff */
[----:B------:R-:W-:-:S04]  /*6e370*/  LOP3.LUT R8, R8, 0xffff7fff, RZ, 0xc0, !PT ;  /* 0xffff7fff08087812 */ /* 0x000fc800078ec0ff */
[----:B------:R-:W-:Y:S02]  /*6e380*/  @P0 LOP3.LUT R8, R8, 0x8000, RZ, 0xfc, !PT ;  /* 0x0000800008080812 */ /* 0x000fe400078efcff */
[----:B------:R-:W-:Y:S02]  /*6e390*/  ISETP.LT.AND P0, PT, R16, UR61, !P6 ;  /* 0x0000003d10007c0c */ /* 0x000fe4000f701270 */
[----:B------:R-:W-:Y:S02]  /*6e3a0*/  ISETP.LT.AND P2, PT, R251, UR6, !P6 ;  /* 0x00000006fb007c0c */ /* 0x000fe4000f741270 */
[----:B------:R-:W-:Y:S01]  /*6e3b0*/  LOP3.LUT R8, R8, 0xffffbfff, RZ, 0xc0, !PT ;  /* 0xffffbfff08087812 */ /* 0x000fe200078ec0ff */
[C---:B------:R-:W-:Y:S01]  /*6e3c0*/  VIADD R13, R0.reuse, 0xa5 ;  /* 0x000000a5000d7836 */ /* 0x040fe20000000000 */
[----:B------:R-:W-:Y:S01]  /*6e3d0*/  ULDC UR61, c[0x0][0x22c] ;  /* 0x00008b00003d7ab9 */ /* 0x000fe20000000800 */
[----:B------:R-:W-:Y:S01]  /*6e3e0*/  VIADD R251, R0, 0xa4 ;  /* 0x000000a400fb7836 */ /* 0x000fe20000000000 */
[----:B------:R-:W-:-:S02]  /*6e3f0*/  ULDC UR6, c[0x0][0x22c] ;  /* 0x00008b0000067ab9 */ /* 0x000fc40000000800 */
        /* <DEDUP_REMOVED lines=54> */
[----:B------:R-:W-:Y:S01]  /*6e760*/  ISETP.LT.AND P2, PT, R251, UR6, !P6 ;  /* 0x00000006fb007c0c */ /* 0x000fe2000f741270 */
[----:B------:R-:W-:Y:S01]  /*6e770*/  VIADD R251, R0, 0x98 ;  /* 0x0000009800fb7836 */ /* 0x000fe20000000000 */
[----:B------:R-:W-:Y:S01]  /*6e780*/  LOP3.LUT R8, R8, 0xfffffffb, RZ, 0xc0, !PT ;  /* 0xfffffffb08087812 */ /* 0x000fe200078ec0ff */
[C---:B------:R-:W-:Y:S01]  /*6e790*/  VIADD R16, R0.reuse, 0x97 ;  /* 0x0000009700107836 */ /* 0x040fe20000000000 */
[----:B------:R-:W-:Y:S01]  /*6e7a0*/  ULDC UR61, c[0x0][0x22c] ;  /* 0x00008b00003d7ab9 */ /* 0x000fe20000000800 */
[----:B------:R-:W-:Y:S01]  /*6e7b0*/  VIADD R13, R0, 0x99 ;  /* 0x00000099000d7836 */ /* 0x000fe20000000000 */
[----:B------:R-:W-:-:S05]  /*6e7c0*/  ULDC UR6, c[0x0][0x22c] ;  /* 0x00008b0000067ab9 */ /* 0x000fca0000000800 */
[----:B------:R-:W-:Y:S02]  /*6e7d0*/  @P0 LOP3.LUT R8, R8, 0x4, RZ, 0xfc, !PT ;  /* 0x0000000408080812 */ /* 0x000fe400078efcff */
[----:B------:R-:W-:Y:S01]  /*6e7e0*/  ISETP.LT.AND P0, PT, R251, UR4, !P6 ;  /* 0x00000004fb007c0c */ /* 0x000fe2000f701270 */
[----:B------:R-:W-:Y:S01]  /*6e7f0*/  VIADD R251, R0, 0x96 ;  /* 0x0000009600fb7836 */ /* 0x000fe20000000000 */
[----:B------:R-:W-:Y:S01]  /*6e800*/  ISETP.LT.AND P1, PT, R13, UR7, !P6 ;  /* 0x000000070d007c0c */ /* 0x000fe2000f721270 */
[----:B------:R-:W-:Y:S01]  /*6e810*/  ULDC UR4, c[0x0][0x22c] ;  /* 0x00008b0000047ab9 */ /* 0x000fe20000000800 */
[----:B------:R-:W-:-:S09]  /*6e820*/  LOP3.LUT R8, R8, 0xfffffffd, RZ, 0xc0, !PT ;  /* 0xfffffffd08087812 */ /* 0x000fd200078ec0ff */
[----:B------:R-:W-:Y:S01]  /*6e830*/  @P0 LOP3.LUT R2, R2, 0x80000000, RZ, 0xfc, !PT ;  /* 0x8000000002020812 */ /* 0x000fe200078efcff */
[----:B------:R-:W-:Y:S01]  /*6e840*/  VIADD R13, R0, 0x95 ;  /* 0x00000095000d7836 */ /* 0x000fe20000000000 */
[----:B------:R-:W-:Y:S01]  /*6e850*/  ISETP.LT.AND P0, PT, R16, UR61, !P6 ;  /* 0x0000003d10007c0c */ /* 0x000fe2000f701270 */
[----:B------:R-:W-:Y:S01]  /*6e860*/  ULDC UR7, c[0x0][0x22c] ;  /* 0x00008b0000077ab9 */ /* 0x000fe20000000800 */
[----:B------:R-:W-:Y:S02]  /*6e870*/  @P2 LOP3.LUT R8, R8, 0x2, RZ, 0xfc, !PT ;  /* 0x0000000208082812 */ /* 0x000fe400078efcff */
[----:B------:R-:W-:Y:S01]  /*6e880*/  LOP3.LUT R2, R2, 0xbfffffff, RZ, 0xc0, !PT ;  /* 0xbfffffff02027812 */ /* 0x000fe200078ec0ff */
[----:B------:R-:W-:Y:S01]  /*6e890*/  VIADD R16, R0, 0x93 ;  /* 0x0000009300107836 */ /* 0x000fe20000000000 */
[----:B------:R-:W-:Y:S01]  /*6e8a0*/  ISETP.LT.AND P2, PT, R251, UR6, !P6 ;  /* 0x00000006fb007c0c */ /* 0x000fe2000f741270 */
[----:B------:R-:W-:Y:S01]  /*6e8b0*/  ULDC UR61, c[0x0][0x22c] ;  /* 0x00008b00003d7ab9 */ /* 0x000fe20000000800 */
[----:B------:R-:W-:-:S05]  /*6e8c0*/  LOP3.LUT R8, R8, 0xfffffffe, RZ, 0xc0, !PT ;  /* 0xfffffffe08087812 */ /* 0x000fca00078ec0ff */
[----:B------:R-:W-:Y:S01]  /*6e8d0*/  @P0 LOP3.LUT R2, R2, 0x40000000, RZ, 0xfc, !PT ;  /* 0x4000000002020812 */ /* 0x000fe200078efcff */
[----:B------:R-:W-:Y:S01]  /*6e8e0*/  VIADD R251, R0, 0x94 ;  /* 0x0000009400fb7836 */ /* 0x000fe20000000000 */
[----:B------:R-:W-:Y:S01]  /*6e8f0*/  @P1 LOP3.LUT R8, R8, 0x1, RZ, 0xfc, !PT ;  /* 0x0000000108081812 */ /* 0x000fe200078efcff */
[----:B------:R-:W-:Y:S01]  /*6e900*/  ULDC UR6, c[0x0][0x22c] ;  /* 0x00008b0000067ab9 */ /* 0x000fe20000000800 */
[----:B------:R-:W-:Y:S02]  /*6e910*/  ISETP.LT.AND P1, PT, R13, UR7, !P6 ;  /* 0x000000070d007c0c */ /* 0x000fe4000f721270 */
[----:B------:R-:W-:Y:S02]  /*6e920*/  LOP3.LUT R2, R2, 0xdfffffff, RZ, 0xc0, !PT ;  /* 0xdfffffff02027812 */ /* 0x000fe400078ec0ff */
[----:B------:R-:W-:Y:S01]  /*6e930*/  ISETP.LT.AND P0, PT, R251, UR4, !P6 ;  /* 0x00000004fb007c0c */ /* 0x000fe2000f701270 */
[----:B------:R-:W-:Y:S01]  /*6e940*/  VIADD R13, R0, 0x91 ;  /* 0x00000091000d7836 */ /* 0x000fe20000000000 */
[----:B------:R-:W-:Y:S01]  /*6e950*/  @P2 LOP3.LUT R2, R2, 0x20000000, RZ, 0xfc, !PT ;  /* 0x2000000002022812 */ /* 0x000fe200078efcff */
[----:B------:R-:W-:Y:S01]  /*6e960*/  VIADD R251, R0, 0x92 ;  /* 0x0000009200fb7836 */ /* 0x000fe20000000000 */
[----:B------:R-:W-:Y:S01]  /*6e970*/  ULDC UR7, c[0x0][0x22c] ;  /* 0x00008b0000077ab9 */ /* 0x000fe20000000800 */
[----:B------:R-:W-:Y:S01]  /*6e980*/  ULDC UR4, c[0x0][0x22c] ;  /* 0x00008b0000047ab9 */ /* 0x000fe20000000800 */
[----:B------:R-:W-:-:S04]  /*6e990*/  LOP3.LUT R2, R2, 0xefffffff, RZ, 0xc0, !PT ;  /* 0xefffffff02027812 */ /* 0x000fc800078ec0ff */
[----:B------:R-:W-:-:S04]  /*6e9a0*/  @P1 LOP3.LUT R2, R2, 0x10000000, RZ, 0xfc, !PT ;  /* 0x1000000002021812 */ /* 0x000fc800078efcff */
[----:B------:R-:W-:-:S04]  /*6e9b0*/  LOP3.LUT R2, R2, 0xf7ffffff, RZ, 0xc0, !PT ;  /* 0xf7ffffff02027812 */ /* 0x000fc800078ec0ff */
[----:B------:R-:W-:Y:S02]  /*6e9c0*/  @P0 LOP3.LUT R2, R2, 0x8000000, RZ, 0xfc, !PT ;  /* 0x0800000002020812 */ /* 0x000fe400078efcff */
[----:B------:R-:W-:Y:S02]  /*6e9d0*/  ISETP.LT.AND P0, PT, R16, UR61, !P6 ;  /* 0x0000003d10007c0c */ /* 0x000fe4000f701270 */
[----:B------:R-:W-:Y:S02]  /*6e9e0*/  ISETP.LT.AND P2, PT, R251, UR6, !P6 ;  /* 0x00000006fb007c0c */ /* 0x000fe4000f741270 */
[----:B------:R-:W-:Y:S02]  /*6e9f0*/  LOP3.LUT R2, R2, 0xfbffffff, RZ, 0xc0, !PT ;  /* 0xfbffffff02027812 */ /* 0x000fe400078ec0ff */
[----:B------:R-:W-:Y:S01]  /*6ea00*/  ISETP.LT.AND P1, PT, R13, UR7, !P6 ;  /* 0x000000070d007c0c */ /* 0x000fe2000f721270 */
[C---:B------:R-:W-:Y:S01]  /*6ea10*/  VIADD R251, R0.reuse, 0x90 ;  /* 0x0000009000fb7836 */ /* 0x040fe20000000000 */
[----:B------:R-:W-:Y:S01]  /*6ea20*/  ULDC UR61, c[0x0][0x22c] ;  /* 0x00008b00003d7ab9 */ /* 0x000fe20000000800 */
[----:B------:R-:W-:Y:S01]  /*6ea30*/  VIADD R16, R0, 0x8f ;  /* 0x0000008f00107836 */ /* 0x000fe20000000000 */
[----:B------:R-:W-:-:S03]  /*6ea40*/  ULDC UR6, c[0x0][0x22c] ;  /* 0x00008b0000067ab9 */ /* 0x000fc60000000800 */
        /* <DEDUP_REMOVED lines=116> */
[----:B------:R-:W-:Y:S01]  /*6f190*/  VIADD R16, R0, 0x77 ;  /* 0x0000007700107836 */ /* 0x000fe20000000000 */
[----:B------:R-:W-:Y:S01]  /*6f1a0*/  ULDC UR61, c[0x0][0x22c] ;  /* 0x00008b00003d7ab9 */ /* 0x000fe20000000800 */
[----:B------:R-:W-:Y:S01]  /*6f1b0*/  ISETP.LT.AND P1, PT, R13, UR7, !P6 ;  /* 0x000000070d007c0c */ /* 0x000fe2000f721270 */
[----:B------:R-:W-:-:S05]  /*6f1c0*/  ULDC UR6, c[0x0][0x22c] ;  /* 0x00008b0000067ab9 */ /* 0x000fca0000000800 */
[----:B------:R-:W-:Y:S01]  /*6f1d0*/  @P0 LOP3.LUT R2, R2, 0x4, RZ, 0xfc, !PT ;  /* 0x0000000402020812 */ /* 0x000fe200078efcff */
[C---:B------:R-:W-:Y:S01]  /*6f1e0*/  VIADD R13, R0.reuse, 0x75 ;  /* 0x00000075000d7836 */ /* 0x040fe20000000000 */
[----:B------:R-:W-:Y:S01]  /*6f1f0*/  ISETP.LT.AND P0, PT, R251, UR4, !P6 ;  /* 0x00000004fb007c0c */ /* 0x000fe2000f701270 */
[----:B------:R-:W-:Y:S01]  /*6f200*/  VIADD R251, R0, 0x76 ;  /* 0x0000007600fb7836 */ /* 0x000fe20000000000 */
[----:B------:R-:W-:Y:S01]  /*6f210*/  LOP3.LUT R2, R2, 0xfffffffd, RZ, 0xc0, !PT ;  /* 0xfffffffd02027812 */ /* 0x000fe200078ec0ff */
[----:B------:R-:W-:Y:S01]  /*6f220*/  ULDC UR7, c[0x0][0x22c] ;  /* 0x00008b0000077ab9 */ /* 0x000fe20000000800 */
[----:B------:R-:W-:-:S09]  /*6f230*/  ULDC UR4, c[0x0][0x22c] ;  /* 0x00008b0000047ab9 */ /* 0x000fd20000000800 */
[----:B------:R-:W-:Y:S02]  /*6f240*/  @P0 LOP3.LUT R3, R3, 0x80000000, RZ, 0xfc, !PT ;  /* 0x8000000003030812 */ /* 0x000fe400078efcff */
[----:B------:R-:W-:Y:S02]  /*6f250*/  ISETP.LT.AND P0, PT, R16, UR61, !P6 ;  /* 0x0000003d10007c0c */ /* 0x000fe4000f701270 */
        /* <DEDUP_REMOVED lines=13> */
[C---:B------:R-:W-:Y:S01]  /*6f330*/  VIADD R13, R0.reuse, 0x71 ;  /* 0x00000071000d7836 */ /* 0x040fe20000000000 */
        /* <DEDUP_REMOVED lines=130> */
[C---:B------:R-:W-:Y:S01]  /*6fb60*/  VIADD R251, R0.reuse, 0x58 ;  /* 0x0000005800fb7836 */ /* 0x040fe20000000000 */
        /* <DEDUP_REMOVED lines=358> */
[C---:B------:R-:W-:Y:S02]  /*711d0*/  VIADD R251, R0.reuse, 0x10 ;  /* 0x0000001000fb7836 */ /* 0x040fe40000000000 */
[----:B------:R-:W-:-:S02]  /*711e0*/  VIADD R9, R0, 0x117 ;  /* 0x0000011700097836 */ /* 0x000fc40000000000 */
[----:B------:R-:W-:Y:S01]  /*711f0*/  VIADD R10, R0, 0x118 ;  /* 0x00000118000a7836 */ /* 0x000fe20000000000 */
[----:B------:R-:W-:Y:S01]  /*71200*/  STL [R1+0x1da8], R17 ;  /* 0x001da81101007387 */ /* 0x000fe20000100800 */
[----:B------:R-:W-:Y:S01]  /*71210*/  @P0 LOP3.LUT R6, R6, 0x4000000, RZ, 0xfc, !PT ;  /* 0x0400000006060812 */ /* 0x000fe200078efcff */
[----:B------:R-:W-:Y:S01]  /*71220*/  VIADD R16, R0, 0xf ;  /* 0x0000000f00107836 */ /* 0x000fe20000000000 */
[----:B------:R-:W-:Y:S01]  /*71230*/  ULDC UR61, c[0x0][0x22c] ;  /* 0x00008b00003d7ab9 */ /* 0x000fe20000000800 */
[----:B------:R-:W-:Y:S01]  /*71240*/  ULDC UR6, c[0x0][0x22c] ;  /* 0x00008b0000067ab9 */ /* 0x000fe20000000800 */
[----:B------:R-:W-:Y:S01]  /*71250*/  LOP3.LUT R6, R6, 0xfdffffff, RZ, 0xc0, !PT ;  /* 0xfdffffff06067812 */ /* 0x000fe200078ec0ff */
[----:B------:R-:W-:Y:S01]  /*71260*/  VIADD R13, R0, 0xd ;  /* 0x0000000d000d7836 */ /* 0x000fe20000000000 */
[----:B------:R-:W-:Y:S02]  /*71270*/  ULDC UR7, c[0x0][0x22c] ;  /* 0x00008b0000077ab9 */ /* 0x000fe40000000800 */
[----:B------:R-:W-:-:S02]  /*71280*/  @P2 LOP3.LUT R6, R6, 0x2000000, RZ, 0xfc, !PT ;  /* 0x0200000006062812 */ /* 0x000fc400078efcff */
[----:B------:R-:W-:Y:S02]  /*71290*/  ISETP.LT.AND P0, PT, R251, UR4, !P6 ;  /* 0x00000004fb007c0c */ /* 0x000fe4000f701270 */
[----:B------:R-:W-:Y:S01]  /*712a0*/  LOP3.LUT R6, R6, 0xfeffffff, RZ, 0xc0, !PT ;  /* 0xfeffffff06067812 */ /* 0x000fe200078ec0ff */
[----:B------:R-:W-:Y:S01]  /*712b0*/  STL [R1+0x1dac], R9 ;  /* 0x001dac0901007387 */ /* 0x000fe20000100800 */
[----:B------:R-:W-:Y:S01]  /*712c0*/  VIADD R251, R0, 0xe ;  /* 0x0000000e00fb7836 */ /* 0x000fe20000000000 */
[----:B------:R-:W-:Y:S01]  /*712d0*/  ULDC UR4, c[0x0][0x22c] ;  /* 0x00008b0000047ab9 */ /* 0x000fe20000000800 */
[----:B------:R-:W-:Y:S01]  /*712e0*/  @P1 LOP3.LUT R6, R6, 0x1000000, RZ, 0xfc, !PT ;  /* 0x0100000006061812 */ /* 0x000fe200078efcff */
[----:B------:R0:W-:Y:S03]  /*712f0*/  STL [R1+0x1db0], R10 ;  /* 0x001db00a01007387 */ /* 0x0001e60000100800 */
[----:B------:R-:W-:-:S04]  /*71300*/  LOP3.LUT R6, R6, 0xff7fffff, RZ, 0xc0, !PT ;  /* 0xff7fffff06067812 */ /* 0x000fc800078ec0ff */
[----:B------:R-:W-:Y:S02]  /*71310*/  @P0 LOP3.LUT R6, R6, 0x800000, RZ, 0xfc, !PT ;  /* 0x0080000006060812 */ /* 0x000fe400078efcff */
[----:B------:R-:W-:Y:S01]  /*71320*/  ISETP.LT.AND P0, PT, R16, UR61, !P6 ;  /* 0x0000003d10007c0c */ /* 0x000fe2000f701270 */
[----:B0-----:R-:W2:Y:S01]  /*71330*/  LDL.LU R10, [R1+0x1a4] ;  /* 0x0001a400010a7983 */ /* 0x001ea20000300800 */
[----:B------:R-:W-:Y:S02]  /*71340*/  ISETP.LT.AND P2, PT, R251, UR6, !P6 ;  /* 0x00000006fb007c0c */ /* 0x000fe4000f741270 */
[----:B------:R-:W-:Y:S02]  /*71350*/  LOP3.LUT R6, R6, 0xffbfffff, RZ, 0xc0, !PT ;  /* 0xffbfffff06067812 */ /* 0x000fe400078ec0ff */
[----:B------:R-:W-:Y:S01]  /*71360*/  ISETP.LT.AND P1, PT, R13, UR7, !P6 ;  /* 0x000000070d007c0c */ /* 0x000fe2000f721270 */
[C---:B------:R-:W-:Y:S01]  /*71370*/  VIADD R251, R0.reuse, 0xc ;  /* 0x0000000c00fb7836 */ /* 0x040fe20000000000 */
[----:B------:R-:W-:Y:S01]  /*71380*/  ULDC UR61, c[0x0][0x22c] ;  /* 0x00008b00003d7ab9 */ /* 0x000fe20000000800 */
[----:B------:R-:W-:Y:S01]  /*71390*/  VIADD R16, R0, 0xb ;  /* 0x0000000b00107836 */ /* 0x000fe20000000000 */
[----:B------:R-:W-:Y:S01]  /*713a0*/  ULDC UR6, c[0x0][0x22c] ;  /* 0x00008b0000067ab9 */ /* 0x000fe20000000800 */
[----:B------:R-:W3:Y:S02]  /*713b0*/  LDL.LU R9, [R1+0x1a0] ;  /* 0x0001a00001097983 */ /* 0x000ee40000300800 */
[----:B------:R-:W-:Y:S01]  /*713c0*/  @P0 LOP3.LUT R6, R6, 0x400000, RZ, 0xfc, !PT ;  /* 0x0040000006060812 */ /* 0x000fe200078efcff */
[----:B------:R-:W-:Y:S01]  /*713d0*/  VIADD R13, R0, 0x9 ;  /* 0x00000009000d7836 */ /* 0x000fe20000000000 */
[----:B------:R-:W-:Y:S01]  /*713e0*/  ULDC UR7, c[0x0][0x22c] ;  /* 0x00008b0000077ab9 */ /* 0x000fe20000000800 */
[----:B------:R-:W4:Y:S01]  /*713f0*/  LDL.LU R17, [R1+0x19c] ;  /* 0x00019c0001117983 */ /* 0x000f220000300800 */
        /* <DEDUP_REMOVED lines=16> */
[----:B------:R-:W-:Y:S01]  /*71500*/  ULDC UR7, c[0x0][0x22c] ;  /* 0x00008b0000077ab9 */ /* 0x000fe20000000800 */
[----:B------:R-:W-:-:S02]  /*71510*/  ULDC UR6, c[0x0][0x22c] ;  /* 0x00008b0000067ab9 */ /* 0x000fc40000000800 */
[----:B------:R-:W-:-:S04]  /*71520*/  @P0 LOP3.LUT R6, R6, 0x40000, RZ, 0xfc, !PT ;  /* 0x0004000006060812 */ /* 0x000fc800078efcff */
        /* <DEDUP_REMOVED lines=9> */
[----:B------:R-:W-:Y:S01]  /*715c0*/  ISETP.LT.AND P0, PT, R16, UR61, !P6 ;  /* 0x0000003d10007c0c */ /* 0x000fe2000f701270 */
[----:B------:R-:W-:Y:S01]  /*715d0*/  VIADD R251, R0, 0x6 ;  /* 0x0000000600fb7836 */ /* 0x000fe20000000000 */
[----:B------:R-:W-:Y:S01]  /*715e0*/  ISETP.LT.AND P1, PT, R13, UR7, !P6 ;  /* 0x000000070d007c0c */ /* 0x000fe2000f721270 */
[----:B------:R-:W-:Y:S01]  /*715f0*/  ULDC UR61, c[0x0][0x22c] ;  /* 0x00008b00003d7ab9 */ /* 0x000fe20000000800 */
[----:B------:R-:W-:Y:S01]  /*71600*/  LOP3.LUT R6, R6, 0xffffbfff, RZ, 0xc0, !PT ;  /* 0xffffbfff06067812 */ /* 0x000fe200078ec0ff */
[----:B------:R-:W4:Y:S01]  /*71610*/  LDL.LU R16, [R1+0x194] ;  /* 0x0001940001107983 */ /* 0x000f220000300800 */
[----:B------:R-:W-:Y:S01]  /*71620*/  ISETP.LT.AND P2, PT, R251, UR6, !P6 ;  /* 0x00000006fb007c0c */ /* 0x000fe2000f741270 */
[C---:B------:R-:W-:Y:S01]  /*71630*/  VIADD R251, R0.reuse, 0x4 ;  /* 0x0000000400fb7836 */ /* 0x040fe20000000000 */
[----:B------:R-:W-:Y:S01]  /*71640*/  ULDC UR6, c[0x0][0x22c] ;  /* 0x00008b0000067ab9 */ /* 0x000fe20000000800 */
[----:B------:R-:W-:Y:S01]  /*71650*/  VIADD R13, R0, 0x3 ;  /* 0x00000003000d7836 */ /* 0x000fe20000000000 */
[----:B------:R-:W-:-:S03]  /*71660*/  ULDC UR7, c[0x0][0x22c] ;  /* 0x00008b0000077ab9 */ /* 0x000fc60000000800 */
[----:B------:R-:W-:Y:S02]  /*71670*/  @P0 LOP3.LUT R6, R6, 0x4000, RZ, 0xfc, !PT ;  /* 0x0000400006060812 */ /* 0x000fe400078efcff */
[----:B------:R-:W-:Y:S02]  /*71680*/  ISETP.LT.AND P0, PT, R251, UR4, !P6 ;  /* 0x00000004fb007c0c */ /* 0x000fe4000f701270 */
[----:B------:R-:W-:Y:S01]  /*71690*/  @P1 LOP3.LUT R7, R7, 0x10, RZ, 0xfc, !PT ;  /* 0x0000001007071812 */ /* 0x000fe200078efcff */
[----:B------:R-:W-:Y:S01]  /*716a0*/  VIADD R251, R0, 0x2 ;  /* 0x0000000200fb7836 */ /* 0x000fe20000000000 */
[----:B------:R-:W-:Y:S01]  /*716b0*/  LOP3.LUT R6, R6, 0xffffdfff, RZ, 0xc0, !PT ;  /* 0xffffdfff06067812 */ /* 0x000fe200078ec0ff */
[----:B------:R-:W-:Y:S01]  /*716c0*/  ULDC UR4, c[0x0][0x22c] ;  /* 0x00008b0000047ab9 */ /* 0x000fe20000000800 */
[----:B------:R-:W-:Y:S02]  /*716d0*/  LOP3.LUT R7, R7, 0xfffffff7, RZ, 0xc0, !PT ;  /* 0xfffffff707077812 */ /* 0x000fe400078ec0ff */
[----:B------:R-:W-:-:S02]  /*716e0*/  @P2 LOP3.LUT R6, R6, 0x2000, RZ, 0xfc, !PT ;  /* 0x0000200006062812 */ /* 0x000fc400078efcff */
[----:B------:R-:W-:Y:S01]  /*716f0*/  ISETP.LT.AND P2, PT, R13, UR61, !P6 ;  /* 0x0000003d0d007c0c */ /* 0x000fe2000f741270 */
[C---:B------:R-:W-:Y:S01]  /*71700*/  VIADD R244, R0.reuse, 0xbd ;  /* 0x000000bd00f47836 */ /* 0x040fe20000000000 */
[----:B------:R-:W-:Y:S01]  /*71710*/  ISETP.LT.AND P1, PT, R251, UR6, !P6 ;  /* 0x00000006fb007c0c */ /* 0x000fe2000f721270 */
[----:B------:R-:W4:Y:S01]  /*71720*/  LDL.LU R13, [R1+0x190] ;  /* 0x00019000010d7983 */ /* 0x000f220000300800 */
[----:B------:R-:W-:Y:S01]  /*71730*/  @P0 LOP3.LUT R7, R7, 0x8, RZ, 0xfc, !PT ;  /* 0x0000000807070812 */ /* 0x000fe200078efcff */
[C---:B------:R-:W-:Y:S01]  /*71740*/  VIADD R245, R0.reuse, 0xdd ;  /* 0x000000dd00f57836 */ /* 0x040fe20000000000 */
[----:B------:R-:W-:Y:S01]  /*71750*/  ISETP.LT.AND P0, PT, R11, UR7, !P6 ;  /* 0x000000070b007c0c */ /* 0x000fe2000f701270 */
[----:B------:R-:W4:Y:S01]  /*71760*/  LDL.LU R251, [R1+0x18c] ;  /* 0x00018c0001fb7983 */ /* 0x000f220000300800 */
[C---:B------:R-:W-:Y:S01]  /*71770*/  VIADD R246, R0.reuse, 0xfd ;  /* 0x000000fd00f67836 */ /* 0x040fe20000000000 */
[C---:B------:R-:W-:Y:S01]  /*71780*/  ISETP.LT.AND P4, PT, R0.reuse, UR4, !P6 ;  /* 0x0000000400007c0c */ /* 0x040fe2000f781270 */
[C---:B------:R-:W-:Y:S01]  /*71790*/  VIADD R247, R0.reuse, 0x119 ;  /* 0x0000011900f77836 */ /* 0x040fe20000000000 */
[----:B------:R-:W4:Y:S01]  /*717a0*/  LDL.LU R11, [R1+0x198] ;  /* 0x00019800010b7983 */ /* 0x000f220000300800 */
[----:B------:R-:W-:-:S02]  /*717b0*/  VIADD R248, R0, 0x11a ;  /* 0x0000011a00f87836 */ /* 0x000fc40000000000 */
[C---:B------:R-:W-:Y:S02]  /*717c0*/  VIADD R249, R0.reuse, 0x11b ;  /* 0x0000011b00f97836 */ /* 0x040fe40000000000 */
[C---:B------:R-:W-:Y:S02]  /*717d0*/  VIADD R250, R0.reuse, 0x11c ;  /* 0x0000011c00fa7836 */ /* 0x040fe40000000000 */
[C---:B------:R-:W-:Y:S02]  /*717e0*/  VIADD R18, R0.reuse, 0x11d ;  /* 0x0000011d00127836 */ /* 0x040fe40000000000 */
[C---:B------:R-:W-:Y:S02]  /*717f0*/  VIADD R19, R0.reuse, 0x11e ;  /* 0x0000011e00137836 */ /* 0x040fe40000000000 */
[C---:B------:R-:W-:Y:S02]  /*71800*/  VIADD R20, R0.reuse, 0x11f ;  /* 0x0000011f00147836 */ /* 0x040fe40000000000 */
        /* <DEDUP_REMOVED lines=152> */
[----:B------:R-:W-:Y:S01]  /*72190*/  VIADD R173, R0, 0x1b8 ;  /* 0x000001b800ad7836 */ /* 0x000fe20000000000 */
[----:B------:R-:W-:Y:S01]  /*721a0*/  LOP3.LUT R7, R7, 0xfffffffb, RZ, 0xc0, !PT ;  /* 0xfffffffb07077812 */ /* 0x000fe200078ec0ff */
[----:B------:R-:W4:Y:S01]  /*721b0*/  LDL.LU R0, [R1+0x1a8] ;  /* 0x0001a80001007983 */ /* 0x000f220000300800 */
[----:B------:R-:W-:Y:S01]  /*721c0*/  ULDC UR6, c[0x0][0x22c] ;  /* 0x00008b0000067ab9 */ /* 0x000fe20000000800 */
[----:B------:R-:W-:Y:S01]  /*721d0*/  ULDC UR61, c[0x0][0x22c] ;  /* 0x00008b00003d7ab9 */ /* 0x000fe20000000800 */
[----:B------:R-:W-:Y:S01]  /*721e0*/  @P2 LOP3.LUT R7, R7, 0x4, RZ, 0xfc, !PT ;  /* 0x0000000407072812 */ /* 0x000fe200078efcff */
[----:B------:R-:W-:Y:S01]  /*721f0*/  ULDC UR7, c[0x0][0x22c] ;  /* 0x00008b0000077ab9 */ /* 0x000fe20000000800 */
[----:B--2---:R-:W-:Y:S01]  /*72200*/  ISETP.LT.AND P2, PT, R10, UR6, !P6 ;  /* 0x000000060a007c0c */ /* 0x004fe2000f741270 */
[----:B------:R-:W-:Y:S01]  /*72210*/  ULDC UR4, c[0x0][0x22c] ;  /* 0x00008b0000047ab9 */ /* 0x000fe20000000800 */
[----:B------:R-:W2:Y:S01]  /*72220*/  LDL.LU R10, [R1+0x188] ;  /* 0x00018800010a7983 */ /* 0x000ea20000300800 */
[----:B------:R-:W-:Y:S01]  /*72230*/  LOP3.LUT R7, R7, 0xfffffffd, RZ, 0xc0, !PT ;  /* 0xfffffffd07077812 */ /* 0x000fe200078ec0ff */
[----:B------:R-:W-:-:S03]  /*72240*/  ULDC UR6, c[0x0][0x22c] ;  /* 0x00008b0000067ab9 */ /* 0x000fc60000000800 */
[----:B------:R-:W-:-:S04]  /*72250*/  @P1 LOP3.LUT R7, R7, 0x2, RZ, 0xfc, !PT ;  /* 0x0000000207071812 */ /* 0x000fc800078efcff */
[----:B------:R-:W-:-:S04]  /*72260*/  LOP3.LUT R7, R7, 0xfffffffe, RZ, 0xc0, !PT ;  /* 0xfffffffe07077812 */ /* 0x000fc800078ec0ff */
[----:B------:R-:W-:Y:S02]  /*72270*/  @P0 LOP3.LUT R7, R7, 0x1, RZ, 0xfc, !PT ;  /* 0x0000000107070812 */ /* 0x000fe400078efcff */
[----:B---3--:R-:W-:Y:S01]  /*72280*/  ISETP.LT.AND P1, PT, R9, UR7, !P6 ;  /* 0x0000000709007c0c */ /* 0x008fe2000f721270 */
[----:B------:R-:W-:Y:S01]  /*72290*/  ULDC UR7, c[0x0][0x22c] ;  /* 0x00008b0000077ab9 */ /* 0x000fe20000000800 */
[----:B------:R-:W-:Y:S01]  /*722a0*/  LOP3.LUT R6, R6, 0xffffefff, RZ, 0xc0, !PT ;  /* 0xffffefff06067812 */ /* 0x000fe200078ec0ff */
[----:B------:R-:W3:Y:S01]  /*722b0*/  LDL.LU R9, [R1+0x184] ;  /* 0x0001840001097983 */ /* 0x000ee20000300800 */
[----:B----4-:R-:W-:Y:S01]  /*722c0*/  ISETP.LT.AND P0, PT, R0, UR61, !P6 ;  /* 0x0000003d00007c0c */ /* 0x010fe2000f701270 */
[----:B------:R-:W-:-:S12]  /*722d0*/  ULDC UR61, c[0x0][0x22c] ;  /* 0x00008b00003d7ab9 */ /* 0x000fd80000000800 */
[----:B------:R-:W-:Y:S02]  /*722e0*/  @P0 LOP3.LUT R6, R6, 0x1000, RZ, 0xfc, !PT ;  /* 0x0000100006060812 */ /* 0x000fe400078efcff */
[----:B------:R-:W-:Y:S01]  /*722f0*/  ISETP.LT.AND P0, PT, R17, UR4, !P6 ;  /* 0x0000000411007c0c */ /* 0x000fe2000f701270 */
[----:B------:R-:W-:Y:S01]  /*72300*/  ULDC UR4, c[0x0][0x22c] ;  /* 0x00008b0000047ab9 */ /* 0x000fe20000000800 */
[----:B------:R-:W4:Y:S01]  /*72310*/  LDL.LU R17, [R1+0x180] ;  /* 0x0001800001117983 */ /* 0x000f220000300800 */
[----:B------:R-:W-:-:S04]  /*72320*/  LOP3.LUT R6, R6, 0xfffff7ff, RZ, 0xc0, !PT ;  /* 0xfffff7ff06067812 */ /* 0x000fc800078ec0ff */
[----:B------:R-:W-:-:S04]  /*72330*/  @P2 LOP3.LUT R6, R6, 0x800, RZ, 0xfc, !PT ;  /* 0x0000080006062812 */ /* 0x000fc800078efcff */
[----:B------:R-:W-:-:S04]  /*72340*/  LOP3.LUT R6, R6, 0xfffffbff, RZ, 0xc0, !PT ;  /* 0xfffffbff06067812 */ /* 0x000fc800078ec0ff */
[----:B------:R-:W-:-:S04]  /*72350*/  @P1 LOP3.LUT R6, R6, 0x400, RZ, 0xfc, !PT ;  /* 0x0000040006061812 */ /* 0x000fc800078efcff */
[----:B------:R-:W-:-:S04]  /*72360*/  LOP3.LUT R6, R6, 0xfffffdff, RZ, 0xc0, !PT ;  /* 0xfffffdff06067812 */ /* 0x000fc800078ec0ff */
[----:B------:R-:W-:Y:S02]  /*72370*/  @P0 LOP3.LUT R6, R6, 0x200, RZ, 0xfc, !PT ;  /* 0x0000020006060812 */ /* 0x000fe400078efcff */
[----:B------:R-:W-:Y:S01]  /*72380*/  ISETP.LT.AND P0, PT, R11, UR61, !P6 ;  /* 0x0000003d0b007c0c */ /* 0x000fe2000f701270 */
[----:B------:R-:W-:Y:S01]  /*72390*/  ULDC UR61, c[0x0][0x22c] ;  /* 0x00008b00003d7ab9 */ /* 0x000fe20000000800 */
[----:B------:R-:W4:Y:S01]  /*723a0*/  LDL.LU R11, [R1+0x178] ;  /* 0x00017800010b7983 */ /* 0x000f220000300800 */
[----:B------:R-:W-:Y:S02]  /*723b0*/  LOP3.LUT R6, R6, 0xfffffeff, RZ, 0xc0, !PT ;  /* 0xfffffeff06067812 */ /* 0x000fe400078ec0ff */
[----:B------:R-:W-:Y:S01]  /*723c0*/  ISETP.LT.AND P2, PT, R16, UR6, !P6 ;  /* 0x0000000610007c0c */ /* 0x000fe2000f741270 */
[----:B------:R-:W-:Y:S01]  /*723d0*/  ULDC UR6, c[0x0][0x22c] ;  /* 0x00008b0000067ab9 */ /* 0x000fe20000000800 */
[----:B------:R-:W-:Y:S01]  /*723e0*/  ISETP.LT.AND P1, PT, R13, UR7, !P6 ;  /* 0x000000070d007c0c */ /* 0x000fe2000f721270 */
[----:B------:R-:W4:Y:S01]  /*723f0*/  LDL.LU R16, [R1+0x174] ;  /* 0x0001740001107983 */ /* 0x000f220000300800 */
[----:B------:R-:W-:-:S03]  /*72400*/  ULDC UR7, c[0x0][0x22c] ;  /* 0x00008b0000077ab9 */ /* 0x000fc60000000800 */
[----:B------:R-:W4:Y:S01]  /*72410*/  LDL.LU R13, [R1+0x170] ;  /* 0x00017000010d7983 */ /* 0x000f220000300800 */
        /* <DEDUP_REMOVED lines=10> */
[----:B--2---:R-:W-:Y:S01]  /*724c0*/  ISETP.LT.AND P0, PT, R10, UR61, !P6 ;  /* 0x0000003d0a007c0c */ /* 0x004fe2000f701270 */
[----:B------:R-:W-:Y:S01]  /*724d0*/  ULDC UR61, c[0x0][0x22c] ;  /* 0x00008b00003d7ab9 */ /* 0x000fe20000000800 */
[----:B------:R-:W-:-:S11]  /*724e0*/  LOP3.LUT R6, R6, 0xffffffef, RZ, 0xc0, !PT ;  /* 0xffffffef06067812 */ /* 0x000fd600078ec0ff */
[----:B------:R-:W-:Y:S02]  /*724f0*/  @P0 LOP3.LUT R6, R6, 0x10, RZ, 0xfc, !PT ;  /* 0x0000001006060812 */ /* 0x000fe400078efcff */
[----:B------:R-:W-:Y:S01]  /*72500*/  ISETP.LT.AND P0, PT, R244, UR4, !P6 ;  /* 0x00000004f4007c0c */ /* 0x000fe2000f701270 */
[----:B------:R-:W-:Y:S01]  /*72510*/  ULDC UR4, c[0x0][0x22c] ;  /* 0x00008b0000047ab9 */ /* 0x000fe20000000800 */
[----:B------:R-:W2:Y:S04]  /*72520*/  LDL.LU R244, [R1+0x1dbc] ;  /* 0x001dbc0001f47983 */ /* 0x000ea80000300800 */
[----:B------:R-:W2:Y:S04]  /*72530*/  LDL.LU R0, [R1+0x168] ;  /* 0x0001680001007983 */ /* 0x000ea80000300800 */
[----:B------:R-:W2:Y:S01]  /*72540*/  LDL.LU R10, [R1+0x164] ;  /* 0x00016400010a7983 */ /* 0x000ea20000300800 */
[----:B---3--:R-:W-:Y:S01]  /*72550*/  ISETP.LT.AND P2, PT, R9, UR6, !P6 ;  /* 0x0000000609007c0c */ /* 0x008fe2000f741270 */
[----:B------:R-:W-:-:S02]  /*72560*/  ULDC UR6, c[0x0][0x22c] ;  /* 0x00008b0000067ab9 */ /* 0x000fc40000000800 */
[----:B------:R-:W3:Y:S01]  /*72570*/  LDL.LU R9, [R1+0x160] ;  /* 0x0001600001097983 */ /* 0x000ee20000300800 */
[----:B------:R-:W-:-:S09]  /*72580*/  LOP3.LUT R6, R6, 0xfffffff7, RZ, 0xc0, !PT ;  /* 0xfffffff706067812 */ /* 0x000fd200078ec0ff */
[----:B------:R-:W-:-:S04]  /*72590*/  @P2 LOP3.LUT R6, R6, 0x8, RZ, 0xfc, !PT ;  /* 0x0000000806062812 */ /* 0x000fc800078efcff */
[----:B------:R-:W-:Y:S02]  /*725a0*/  LOP3.LUT R6, R6, 0xfffffffb, RZ, 0xc0, !PT ;  /* 0xfffffffb06067812 */ /* 0x000fe400078ec0ff */
[----:B----4-:R-:W-:Y:S01]  /*725b0*/  ISETP.LT.AND P1, PT, R17, UR7, !P6 ;  /* 0x0000000711007c0c */ /* 0x010fe2000f721270 */
[----:B------:R-:W-:Y:S01]  /*725c0*/  ULDC UR7, c[0x0][0x22c] ;  /* 0x00008b0000077ab9 */ /* 0x000fe20000000800 */
[----:B------:R-:W4:Y:S11]  /*725d0*/  LDL.LU R17, [R1+0x15c] ;  /* 0x00015c0001117983 */ /* 0x000f360000300800 */
        /* <DEDUP_REMOVED lines=9> */
[----:B------:R-:W4:Y:S01]  /*72670*/  LDL.LU R16, [R1+0x154] ;  /* 0x0001540001107983 */ /* 0x000f220000300800 */
[----:B------:R-:W-:Y:S01]  /*72680*/  ISETP.LT.AND P1, PT, R13, UR7, !P6 ;  /* 0x000000070d007c0c */ /* 0x000fe2000f721270 */
[----:B------:R-:W-:-:S02]  /*72690*/  ULDC UR7, c[0x0][0x22c] ;  /* 0x00008b0000077ab9 */ /* 0x000fc40000000800 */
[----:B------:R-:W4:Y:S02]  /*726a0*/  LDL.LU R13, [R1+0x150] ;  /* 0x00015000010d7983 */ /* 0x000f240000300800 */
[----:B------:R-:W-:Y:S02]  /*726b0*/  @P0 LOP3.LUT R6, R6, 0x1, RZ, 0xfc, !PT ;  /* 0x0000000106060812 */ /* 0x000fe400078efcff */
[----:B------:R-:W-:Y:S01]  /*726c0*/  ISETP.LT.AND P0, PT, R251, UR4, !P6 ;  /* 0x00000004fb007c0c */ /* 0x000fe2000f701270 */
[----:B------:R-:W-:Y:S01]  /*726d0*/  ULDC UR4, c[0x0][0x22c] ;  /* 0x00008b0000047ab9 */ /* 0x000fe20000000800 */
[----:B------:R-:W4:Y:S01]  /*726e0*/  LDL.LU R251, [R1+0x14c] ;  /* 0x00014c0001fb7983 */ /* 0x000f220000300800 */
[----:B--2---:R-:W-:-:S04]  /*726f0*/  LOP3.LUT R244, R244, 0x7fffffff, RZ, 0xc0, !PT ;  /* 0x7ffffffff4f47812 */ /* 0x004fc800078ec0ff */
[----:B------:R-:W-:-:S04]  /*72700*/  @P2 LOP3.LUT R244, R244, 0x80000000, RZ, 0xfc, !PT ;  /* 0x80000000f4f42812 */ /* 0x000fc800078efcff */
[----:B------:R-:W-:-:S04]  /*72710*/  LOP3.LUT R244, R244, 0xbfffffff, RZ, 0xc0, !PT ;  /* 0xbffffffff4f47812 */ /* 0x000fc800078ec0ff */
[----:B------:R-:W-:-:S04]  /*72720*/  @P1 LOP3.LUT R244, R244, 0x40000000, RZ, 0xfc, !PT ;  /* 0x40000000f4f41812 */ /* 0x000fc800078efcff */
[----:B------:R-:W-:Y:S02]  /*72730*/  LOP3.LUT R244, R244, 0xdfffffff, RZ, 0xc0, !PT ;  /* 0xdffffffff4f47812 */ /* 0x000fe400078ec0ff */
[----:B------:R-:W-:Y:S01]  /*72740*/  ISETP.LT.AND P2, PT, R10, UR6, !P6 ;  /* 0x000000060a007c0c */ /* 0x000fe2000f741270 */
[----:B------:R-:W-:Y:S01]  /*72750*/  ULDC UR6, c[0x0][0x22c] ;  /* 0x00008b0000067ab9 */ /* 0x000fe20000000800 */
[----:B------:R-:W-:Y:S02]  /*72760*/  @P0 LOP3.LUT R244, R244, 0x20000000, RZ, 0xfc, !PT ;  /* 0x20000000f4f40812 */ /* 0x000fe400078efcff */
[----:B------:R-:W-:Y:S01]  /*72770*/  ISETP.LT.AND P0, PT, R0, UR61, !P6 ;  /* 0x0000003d00007c0c */ /* 0x000fe2000f701270 */
[----:B------:R-:W-:Y:S01]  /*72780*/  ULDC UR61, c[0x0][0x22c] ;  /* 0x00008b00003d7ab9 */ /* 0x000fe20000000800 */
[----:B------:R-:W2:Y:S04]  /*72790*/  LDL.LU R0, [R1+0x148] ;  /* 0x0001480001007983 */ /* 0x000ea80000300800 */
[----:B------:R-:W2:Y:S01]  /*727a0*/  LDL.LU R10, [R1+0x144] ;  /* 0x00014400010a7983 */ /* 0x000ea20000300800 */
[----:B---3--:R-:W-:Y:S01]  /*727b0*/  ISETP.LT.AND P1, PT, R9, UR7, !P6 ;  /* 0x0000000709007c0c */ /* 0x008fe2000f721270 */
[----:B------:R-:W-:Y:S01]  /*727c0*/  ULDC UR7, c[0x0][0x22c] ;  /* 0x00008b0000077ab9 */ /* 0x000fe20000000800 */
[----:B------:R-:W-:Y:S01]  /*727d0*/  LOP3.LUT R244, R244, 0xefffffff, RZ, 0xc0, !PT ;  /* 0xeffffffff4f47812 */ /* 0x000fe200078ec0ff */
[----:B------:R-:W3:Y:S03]  /*727e0*/  LDL.LU R9, [R1+0x140] ;  /* 0x0001400001097983 */ /* 0x000ee60000300800 */
[----:B------:R-:W-:-:S04]  /*727f0*/  @P0 LOP3.LUT R244, R244, 0x10000000, RZ, 0xfc, !PT ;  /* 0x10000000f4f40812 */ /* 0x000fc800078efcff */
[----:B------:R-:W-:-:S04]  /*72800*/  LOP3.LUT R244, R244, 0xf7ffffff, RZ, 0xc0, !PT ;  /* 0xf7fffffff4f47812 */ /* 0x000fc800078ec0ff */
[----:B------:R-:W-:-:S04]  /*72810*/  @P2 LOP3.LUT R244, R244, 0x8000000, RZ, 0xfc, !PT ;  /* 0x08000000f4f42812 */ /* 0x000fc800078efcff */
[----:B------:R-:W-:-:S04]  /*72820*/  LOP3.LUT R244, R244, 0xfbffffff, RZ, 0xc0, !PT ;  /* 0xfbfffffff4f47812 */ /* 0x000fc800078ec0ff */
[----:B------:R-:W-:-:S04]  /*72830*/  @P1 LOP3.LUT R244, R244, 0x4000000, RZ, 0xfc, !PT ;  /* 0x04000000f4f41812 */ /* 0x000fc800078efcff */
[----:B------:R-:W-:Y:S02]  /*72840*/  LOP3.LUT R244, R244, 0xfdffffff, RZ, 0xc0, !PT ;  /* 0xfdfffffff4f47812 */ /* 0x000fe400078ec0ff */
[----:B----4-:R-:W-:Y:S01]  /*72850*/  ISETP.LT.AND P0, PT, R17, UR4, !P6 ;  /* 0x0000000411007c0c */ /* 0x010fe2000f701270 */
[----:B------:R-:W-:Y:S01]  /*72860*/  ULDC UR4, c[0x0][0x22c] ;  /* 0x00008b0000047ab9 */ /* 0x000fe20000000800 */
[----:B------:R-:W4:Y:S11]  /*72870*/  LDL.LU R17, [R1+0x13c] ;  /* 0x00013c0001117983 */ /* 0x000f360000300800 */
[----:B------:R-:W-:-:S02]  /*72880*/  @P0 LOP3.LUT R244, R244, 0x2000000, RZ, 0xfc, !PT ;  /* 0x02000000f4f40812 */ /* 0x000fc400078efcff */
        /* <DEDUP_REMOVED lines=8> */
[----:B------:R-:W-:Y:S02]  /*72910*/  ULDC UR7, c[0x0][0x22c] ;  /* 0x00008b0000077ab9 */ /* 0x000fe40000000800 */
[----:B------:R-:W4:Y:S02]  /*72920*/  LDL.LU R13, [R1+0x130] ;  /* 0x00013000010d7983 */ /* 0x000f240000300800 */
[----:B------:R-:W-:-:S02]  /*72930*/  @P0 LOP3.LUT R244, R244, 0x1000000, RZ, 0xfc, !PT ;  /* 0x01000000f4f40812 */ /* 0x000fc400078efcff */
        /* <DEDUP_REMOVED lines=11> */
[----:B------:R-:W2:Y:S01]  /*729f0*/  LDL.LU R0, [R1+0x128] ;  /* 0x0001280001007983 */ /* 0x000ea20000300800 */
[----:B------:R-:W-:Y:S01]  /*72a00*/  ISETP.LT.AND P2, PT, R10, UR6, !P6 ;  /* 0x000000060a007c0c */ /* 0x000fe2000f741270 */
[----:B------:R-:W-:Y:S02]  /*72a10*/  ULDC UR6, c[0x0][0x22c] ;  /* 0x00008b0000067ab9 */ /* 0x000fe40000000800 */
[----:B------:R-:W2:Y:S01]  /*72a20*/  LDL.LU R10, [R1+0x124] ;  /* 0x00012400010a7983 */ /* 0x000ea20000300800 */
[----:B------:R-:W-:Y:S02]  /*72a30*/  LOP3.LUT R244, R244, 0xffefffff, RZ, 0xc0, !PT ;  /* 0xffeffffff4f47812 */ /* 0x000fe400078ec0ff */
[----:B---3--:R-:W-:Y:S01]  /*72a40*/  ISETP.LT.AND P1, PT, R9, UR7, !P6 ;  /* 0x0000000709007c0c */ /* 0x008fe2000f721270 */
[----:B------:R-:W-:Y:S01]  /*72a50*/  ULDC UR7, c[0x0][0x22c] ;  /* 0x00008b0000077ab9 */ /* 0x000fe20000000800 */
[----:B------:R-:W3:Y:S02]  /*72a60*/  LDL.LU R9, [R1+0x120] ;  /* 0x0001200001097983 */ /* 0x000ee40000300800 */
        /* <DEDUP_REMOVED lines=25> */
[----:B------:R-:W-:Y:S02]  /*72c00*/  @P2 LOP3.LUT R244, R244, 0x8000, RZ, 0xfc, !PT ;  /* 0x00008000f4f42812 */ /* 0x000fe400078efcff */
[----:B--2---:R-:W-:Y:S01]  /*72c10*/  ISETP.LT.AND P2, PT, R10, UR6, !P6 ;  /* 0x000000060a007c0c */ /* 0x004fe2000f741270 */
[----:B------:R-:W-:Y:S01]  /*72c20*/  ULDC UR6, c[0x0][0x22c] ;  /* 0x00008b0000067ab9 */ /* 0x000fe20000000800 */
[----:B------:R-:W2:Y:S01]  /*72c30*/  LDL.LU R10, [R1+0x108] ;  /* 0x00010800010a7983 */ /* 0x000ea20000300800 */
[----:B------:R-:W-:-:S04]  /*72c40*/  LOP3.LUT R244, R244, 0xffffbfff, RZ, 0xc0, !PT ;  /* 0xffffbffff4f47812 */ /* 0x000fc800078ec0ff */
[----:B------:R-:W-:-:S04]  /*72c50*/  @P1 LOP3.LUT R244, R244, 0x4000, RZ, 0xfc, !PT ;  /* 0x00004000f4f41812 */ /* 0x000fc800078efcff */
[----:B------:R-:W-:-:S04]  /*72c60*/  LOP3.LUT R244, R244, 0xffffdfff, RZ, 0xc0, !PT ;  /* 0xffffdffff4f47812 */ /* 0x000fc800078ec0ff */
[----:B------:R-:W-:Y:S02]  /*72c70*/  @P0 LOP3.LUT R244, R244, 0x2000, RZ, 0xfc, !PT ;  /* 0x00002000f4f40812 */ /* 0x000fe400078efcff */
[----:B------:R-:W-:Y:S01]  /*72c80*/  ISETP.LT.AND P0, PT, R0, UR61, !P6 ;  /* 0x0000003d00007c0c */ /* 0x000fe2000f701270 */
[----:B------:R-:W-:Y:S01]  /*72c90*/  ULDC UR61, c[0x0][0x22c] ;  /* 0x00008b00003d7ab9 */ /* 0x000fe20000000800 */
[----:B---3--:R-:W-:Y:S01]  /*72ca0*/  ISETP.LT.AND P1, PT, R9, UR7, !P6 ;  /* 0x0000000709007c0c */ /* 0x008fe2000f721270 */
[----:B------:R-:W-:Y:S01]  /*72cb0*/  ULDC UR7, c[0x0][0x22c] ;  /* 0x00008b0000077ab9 */ /* 0x000fe20000000800 */
[----:B------:R-:W-:Y:S01]  /*72cc0*/  LOP3.LUT R244, R244, 0xffffefff, RZ, 0xc0, !PT ;  /* 0xffffeffff4f47812 */ /* 0x000fe200078ec0ff */
[----:B------:R-:W3:Y:S08]  /*72cd0*/  LDL.LU R9, [R1+0x104] ;  /* 0x0001040001097983 */ /* 0x000ef00000300800 */
        /* <DEDUP_REMOVED lines=29> */
[----:B------:R-:W-:-:S04]  /*72eb0*/  @P0 LOP3.LUT R244, R244, 0x20, RZ, 0xfc, !PT ;  /* 0x00000020f4f40812 */ /* 0x000fc800078efcff */
[----:B------:R-:W-:Y:S02]  /*72ec0*/  LOP3.LUT R244, R244, 0xffffffef, RZ, 0xc0, !PT ;  /* 0xffffffeff4f47812 */ /* 0x000fe400078ec0ff */
[----:B--2---:R-:W-:Y:S01]  /*72ed0*/  ISETP.LT.AND P0, PT, R10, UR61, !P6 ;  /* 0x0000003d0a007c0c */ /* 0x004fe2000f701270 */
[----:B------:R-:W-:-:S12]  /*72ee0*/  ULDC UR61, c[0x0][0x22c] ;  /* 0x00008b00003d7ab9 */ /* 0x000fd80000000800 */
        /* <DEDUP_REMOVED lines=80> */
[----:B------:R-:W-:Y:S01]  /*733f0*/  ULDC UR61, c[0x0][0x22c] ;  /* 0x00008b00003d7ab9 */ /* 0x000fe20000000800 */
[----:B------:R-:W2:Y:S01]  /*73400*/  LDL.LU R0, [R1+0xa8] ;  /* 0x0000a80001007983 */ /* 0x000ea20000300800 */
[----:B------:R-:W-:Y:S01]  /*73410*/  ISETP.LT.AND P2, PT, R10, UR6, !P6 ;  /* 0x000000060a007c0c */ /* 0x000fe2000f741270 */
[----:B------:R-:W-:Y:S02]  /*73420*/  ULDC UR6, c[0x0][0x22c] ;  /* 0x00008b0000067ab9 */ /* 0x000fe40000000800 */
[----:B------:R-:W2:Y:S01]  /*73430*/  LDL.LU R10, [R1+0xa4] ;  /* 0x0000a400010a7983 */ /* 0x000ea20000300800 */
[----:B---3--:R-:W-:Y:S01]  /*73440*/  ISETP.LT.AND P1, PT, R9, UR7, !P6 ;  /* 0x0000000709007c0c */ /* 0x008fe2000f721270 */
[----:B------:R-:W-:-:S02]  /*73450*/  ULDC UR7, c[0x0][0x22c] ;  /* 0x00008b0000077ab9 */ /* 0x000fc40000000800 */
        /* <DEDUP_REMOVED lines=36> */
[----:B------:R-:W-:Y:S01]  /*736a0*/  ULDC UR61, c[0x0][0x22c] ;  /* 0x00008b00003d7ab9 */ /* 0x000fe20000000800 */
[----:B---3--:R-:W-:Y:S01]  /*736b0*/  ISETP.LT.AND P1, PT, R9, UR7, !P6 ;  /* 0x0000000709007c0c */ /* 0x008fe2000f721270 */
[----:B------:R-:W-:Y:S01]  /*736c0*/  ULDC UR7, c[0x0][0x22c] ;  /* 0x00008b0000077ab9 */ /* 0x000fe20000000800 */
[----:B------:R-:W3:Y:S09]  /*736d0*/  LDL.LU R9, [R1+0x84] ;  /* 0x0000840001097983 */ /* 0x000ef20000300800 */
        /* <DEDUP_REMOVED lines=8> */
[----:B------:R-:W4:Y:S04]  /*73760*/  LDL.LU R17, [R1+0x80] ;  /* 0x0000800001117983 */ /* 0x000f280000300800 */
[----:B------:R-:W4:Y:S07]  /*73770*/  LDL.LU R0, [R1+0x78] ;  /* 0x0000780001007983 */ /* 0x000f2e0000300800 */
[----:B------:R-:W-:-:S02]  /*73780*/  @P0 LOP3.LUT R245, R245, 0x200, RZ, 0xfc, !PT ;  /* 0x00000200f5f50812 */ /* 0x000fc400078efcff */
[----:B------:R-:W-:Y:S01]  /*73790*/  ISETP.LT.AND P0, PT, R11, UR61, !P6 ;  /* 0x0000003d0b007c0c */ /* 0x000fe2000f701270 */
[----:B------:R-:W-:Y:S01]  /*737a0*/  ULDC UR61, c[0x0][0x22c] ;  /* 0x00008b00003d7ab9 */ /* 0x000fe20000000800 */
[----:B------:R-:W-:Y:S02]  /*737b0*/  LOP3.LUT R245, R245, 0xfffffeff, RZ, 0xc0, !PT ;  /* 0xfffffefff5f57812 */ /* 0x000fe400078ec0ff */
[----:B------:R-:W-:Y:S01]  /*737c0*/  ISETP.LT.AND P2, PT, R16, UR6, !P6 ;  /* 0x0000000610007c0c */ /* 0x000fe2000f741270 */
[----:B------:R-:W-:Y:S01]  /*737d0*/  ULDC UR6, c[0x0][0x22c] ;  /* 0x00008b0000067ab9 */ /* 0x000fe20000000800 */
[----:B------:R-:W4:Y:S01]  /*737e0*/  LDL.LU R16, [R1+0x74] ;  /* 0x0000740001107983 */ /* 0x000f220000300800 */
[----:B------:R-:W-:Y:S01]  /*737f0*/  ISETP.LT.AND P1, PT, R13, UR7, !P6 ;  /* 0x000000070d007c0c */ /* 0x000fe2000f721270 */
[----:B------:R-:W-:Y:S02]  /*73800*/  ULDC UR7, c[0x0][0x22c] ;  /* 0x00008b0000077ab9 */ /* 0x000fe40000000800 */
[----:B------:R-:W4:Y:S03]  /*73810*/  LDL.LU R13, [R1+0x70] ;  /* 0x00007000010d7983 */ /* 0x000f260000300800 */
        /* <DEDUP_REMOVED lines=17> */
[----:B------:R-:W2:Y:S01]  /*73930*/  LDL.LU R11, [R1+0x68] ;  /* 0x00006800010b7983 */ /* 0x000ea20000300800 */
[----:B---3--:R-:W-:Y:S01]  /*73940*/  ISETP.LT.AND P2, PT, R9, UR6, !P6 ;  /* 0x0000000609007c0c */ /* 0x008fe2000f741270 */
[----:B------:R-:W-:-:S02]  /*73950*/  ULDC UR6, c[0x0][0x22c] ;  /* 0x00008b0000067ab9 */ /* 0x000fc40000000800 */
[----:B------:R-:W3:Y:S01]  /*73960*/  LDL.LU R10, [R1+0x64] ;  /* 0x00006400010a7983 */ /* 0x000ee20000300800 */
[----:B------:R-:W-:-:S03]  /*73970*/  LOP3.LUT R245, R245, 0xfffffff7, RZ, 0xc0, !PT ;  /* 0xfffffff7f5f57812 */ /* 0x000fc600078ec0ff */
[----:B------:R-:W3:Y:S06]  /*73980*/  LDL.LU R9, [R1+0x60] ;  /* 0x0000600001097983 */ /* 0x000eec0000300800 */
        /* <DEDUP_REMOVED lines=16> */
[----:B------:R-:W-:-:S04]  /*73a90*/  ULDC UR7, c[0x0][0x22c] ;  /* 0x00008b0000077ab9 */ /* 0x000fc80000000800 */
[----:B------:R-:W-:Y:S01]  /*73aa0*/  @P0 LOP3.LUT R245, R245, 0x1, RZ, 0xfc, !PT ;  /* 0x00000001f5f50812 */ /* 0x000fe200078efcff */
[----:B------:R-:W4:Y:S01]  /*73ab0*/  LDL.LU R13, [R1+0x50] ;  /* 0x00005000010d7983 */ /* 0x000f220000300800 */
[----:B------:R-:W-:Y:S01]  /*73ac0*/  ISETP.LT.AND P0, PT, R251, UR4, !P6 ;  /* 0x00000004fb007c0c */ /* 0x000fe2000f701270 */
[----:B------:R-:W-:Y:S02]  /*73ad0*/  ULDC UR4, c[0x0][0x22c] ;  /* 0x00008b0000047ab9 */ /* 0x000fe40000000800 */
[----:B------:R-:W4:Y:S01]  /*73ae0*/  LDL.LU R251, [R1+0x4c] ;  /* 0x00004c0001fb7983 */ /* 0x000f220000300800 */
[----:B--2---:R-:W-:-:S04]  /*73af0*/  LOP3.LUT R246, R246, 0x7fffffff, RZ, 0xc0, !PT ;  /* 0x7ffffffff6f67812 */ /* 0x004fc800078ec0ff */
[----:B------:R-:W-:-:S04]  /*73b00*/  @P2 LOP3.LUT R246, R246, 0x80000000, RZ, 0xfc, !PT ;  /* 0x80000000f6f62812 */ /* 0x000fc800078efcff */
        /* <DEDUP_REMOVED lines=9> */
[----:B------:R-:W2:Y:S01]  /*73ba0*/  LDL.LU R10, [R1+0x48] ;  /* 0x00004800010a7983 */ /* 0x000ea20000300800 */
[----:B------:R-:W-:Y:S01]  /*73bb0*/  ISETP.LT.AND P1, PT, R9, UR7, !P6 ;  /* 0x0000000709007c0c */ /* 0x000fe2000f721270 */
[----:B------:R-:W-:Y:S02]  /*73bc0*/  ULDC UR7, c[0x0][0x22c] ;  /* 0x00008b0000077ab9 */ /* 0x000fe40000000800 */
[----:B------:R-:W3:Y:S04]  /*73bd0*/  LDL.LU R11, [R1+0x44] ;  /* 0x00004400010b7983 */ /* 0x000ee80000300800 */
[----:B------:R-:W-:Y:S01]  /*73be0*/  @P0 LOP3.LUT R246, R246, 0x10000000, RZ, 0xfc, !PT ;  /* 0x10000000f6f60812 */ /* 0x000fe200078efcff */
[----:B------:R-:W3:Y:S03]  /*73bf0*/  LDL.LU R9, [R1+0x40] ;  /* 0x0000400001097983 */ /* 0x000ee60000300800 */
        /* <DEDUP_REMOVED lines=16> */
[----:B------:R-:W-:-:S05]  /*73d00*/  ULDC UR7, c[0x0][0x22c] ;  /* 0x00008b0000077ab9 */ /* 0x000fca0000000800 */
[----:B------:R-:W-:Y:S01]  /*73d10*/  @P0 LOP3.LUT R246, R246, 0x1000000, RZ, 0xfc, !PT ;  /* 0x01000000f6f60812 */ /* 0x000fe200078efcff */
[----:B------:R-:W4:Y:S01]  /*73d20*/  LDL.LU R13, [R1+0x34] ;  /* 0x00003400010d7983 */ /* 0x000f220000300800 */
[----:B------:R-:W-:Y:S01]  /*73d30*/  ISETP.LT.AND P0, PT, R251, UR4, !P6 ;  /* 0x00000004fb007c0c */ /* 0x000fe2000f701270 */
[----:B------:R-:W-:Y:S02]  /*73d40*/  ULDC UR4, c[0x0][0x22c] ;  /* 0x00008b0000047ab9 */ /* 0x000fe40000000800 */
[----:B------:R-:W4:Y:S01]  /*73d50*/  LDL.LU R251, [R1+0x30] ;  /* 0x0000300001fb7983 */ /* 0x000f220000300800 */
[----:B------:R-:W-:-:S03]  /*73d60*/  LOP3.LUT R246, R246, 0xff7fffff, RZ, 0xc0, !PT ;  /* 0xff7ffffff6f67812 */ /* 0x000fc600078ec0ff */
[----:B------:R-:W4:Y:S01]  /*73d70*/  LDL.LU R0, [R1+0x2c] ;  /* 0x00002c0001007983 */ /* 0x000f220000300800 */
        /* <DEDUP_REMOVED lines=9> */
[----:B---3--:R-:W-:Y:S01]  /*73e10*/  ISETP.LT.AND P2, PT, R11, UR6, !P6 ;  /* 0x000000060b007c0c */ /* 0x008fe2000f741270 */
[----:B------:R-:W-:Y:S02]  /*73e20*/  ULDC UR6, c[0x0][0x22c] ;  /* 0x00008b0000067ab9 */ /* 0x000fe40000000800 */
[----:B------:R-:W3:Y:S01]  /*73e30*/  LDL.LU R11, [R1+0x28] ;  /* 0x00002800010b7983 */ /* 0x000ee20000300800 */
[----:B------:R-:W-:Y:S01]  /*73e40*/  ISETP.LT.AND P1, PT, R9, UR7, !P6 ;  /* 0x0000000709007c0c */ /* 0x000fe2000f721270 */
[----:B------:R-:W-:-:S02]  /*73e50*/  ULDC UR7, c[0x0][0x22c] ;  /* 0x00008b0000077ab9 */ /* 0x000fc40000000800 */
[----:B------:R-:W2:Y:S03]  /*73e60*/  LDL.LU R9, [R1+0x1dac] ;  /* 0x001dac0001097983 */ /* 0x000ea60000300800 */
        /* <DEDUP_REMOVED lines=12> */
[----:B------:R-:W2:Y:S01]  /*73f30*/  LDL.LU R16, [R1+0x1da4] ;  /* 0x001da40001107983 */ /* 0x000ea20000300800 */
[----:B------:R-:W-:Y:S01]  /*73f40*/  ISETP.LT.AND P2, PT, R13, UR6, !P6 ;  /* 0x000000060d007c0c */ /* 0x000fe2000f741270 */
[----:B------:R-:W-:Y:S02]  /*73f50*/  ULDC UR6, c[0x0][0x22c] ;  /* 0x00008b0000067ab9 */ /* 0x000fe40000000800 */
[----:B------:R-:W4:Y:S01]  /*73f60*/  LDL.LU R13, [R1+0x1da0] ;  /* 0x001da000010d7983 */ /* 0x000f220000300800 */
[----:B------:R-:W-:Y:S01]  /*73f70*/  ISETP.LT.AND P1, PT, R251, UR7, !P6 ;  /* 0x00000007fb007c0c */ /* 0x000fe2000f721270 */
[----:B------:R-:W-:Y:S02]  /*73f80*/  ULDC UR7, c[0x0][0x22c] ;  /* 0x00008b0000077ab9 */ /* 0x000fe40000000800 */
[----:B------:R-:W2:Y:S01]  /*73f90*/  LDL.LU R251, [R1+0x1d9c] ;  /* 0x001d9c0001fb7983 */ /* 0x000ea20000300800 */
[----:B------:R-:W-:-:S04]  /*73fa0*/  LOP3.LUT R246, R246, 0xfffeffff, RZ, 0xc0, !PT ;  /* 0xfffefffff6f67812 */ /* 0x000fc800078ec0ff */
[----:B------:R-:W-:-:S04]  /*73fb0*/  @P0 LOP3.LUT R246, R246, 0x10000, RZ, 0xfc, !PT ;  /* 0x00010000f6f60812 */ /* 0x000fc800078efcff */
[----:B------:R-:W-:-:S04]  /*73fc0*/  LOP3.LUT R246, R246, 0xffff7fff, RZ, 0xc0, !PT ;  /* 0xffff7ffff6f67812 */ /* 0x000fc800078ec0ff */
[----:B------:R-:W-:Y:S02]  /*73fd0*/  @P2 LOP3.LUT R246, R246, 0x8000, RZ, 0xfc, !PT ;  /* 0x00008000f6f62812 */ /* 0x000fe400078efcff */
[----:B------:R-:W-:Y:S01]  /*73fe0*/  ISETP.LT.AND P0, PT, R0, UR4, !P6 ;  /* 0x0000000400007c0c */ /* 0x000fe2000f701270 */
[----:B------:R-:W-:Y:S01]  /*73ff0*/  ULDC UR4, c[0x0][0x22c] ;  /* 0x00008b0000047ab9 */ /* 0x000fe20000000800 */
[----:B------:R-:W-:-:S04]  /*74000*/  LOP3.LUT R246, R246, 0xffffbfff, RZ, 0xc0, !PT ;  /* 0xffffbffff6f67812 */ /* 0x000fc800078ec0ff */
[----:B------:R-:W-:-:S04]  /*74010*/  @P1 LOP3.LUT R246, R246, 0x4000, RZ, 0xfc, !PT ;  /* 0x00004000f6f61812 */ /* 0x000fc800078efcff */
[----:B------:R-:W-:-:S04]  /*74020*/  LOP3.LUT R246, R246, 0xffffdfff, RZ, 0xc0, !PT ;  /* 0xffffdffff6f67812 */ /* 0x000fc800078ec0ff */
[----:B------:R-:W-:-:S04]  /*74030*/  @P0 LOP3.LUT R246, R246, 0x2000, RZ, 0xfc, !PT ;  /* 0x00002000f6f60812 */ /* 0x000fc800078efcff */
[----:B------:R-:W-:Y:S02]  /*74040*/  LOP3.LUT R246, R246, 0xffffefff, RZ, 0xc0, !PT ;  /* 0xffffeffff6f67812 */ /* 0x000fe400078ec0ff */
[----:B---3--:R-:W-:Y:S01]  /*74050*/  ISETP.LT.AND P0, PT, R11, UR61, !P6 ;  /* 0x0000003d0b007c0c */ /* 0x008fe2000f701270 */
[----:B------:R-:W-:-:S12]  /*74060*/  ULDC UR61, c[0x0][0x22c] ;  /* 0x00008b00003d7ab9 */ /* 0x000fd80000000800 */
[----:B------:R-:W-:-:S04]  /*74070*/  @P0 LOP3.LUT R246, R246, 0x1000, RZ, 0xfc, !PT ;  /* 0x00001000f6f60812 */ /* 0x000fc800078efcff */
[----:B------:R-:W-:Y:S02]  /*74080*/  LOP3.LUT R246, R246, 0xfffff7ff, RZ, 0xc0, !PT ;  /* 0xfffff7fff6f67812 */ /* 0x000fe400078ec0ff */
[----:B--2---:R-:W-:Y:S01]  /*74090*/  ISETP.LT.AND P2, PT, R251, UR6, !P6 ;  /* 0x00000006fb007c0c */ /* 0x004fe2000f741270 */
[----:B------:R-:W-:Y:S01]  /*740a0*/  ULDC UR6, c[0x0][0x22c] ;  /* 0x00008b0000067ab9 */ /* 0x000fe20000000800 */
[----:B----4-:R-:W-:Y:S01]  /*740b0*/  ISETP.LT.AND P1, PT, R13, UR7, !P6 ;  /* 0x000000070d007c0c */ /* 0x010fe2000f721270 */
[----:B------:R-:W2:Y:S01]  /*740c0*/  LDL.LU R251, [R1+0x1d98] ;  /* 0x001d980001fb7983 */ /* 0x000ea20000300800 */
[----:B------:R-:W-:Y:S01]  /*740d0*/  ISETP.LT.AND P0, PT, R16, UR4, !P6 ;  /* 0x0000000410007c0c */ /* 0x000fe2000f701270 */
[----:B------:R-:W-:Y:S01]  /*740e0*/  ULDC UR7, c[0x0][0x22c] ;  /* 0x00008b0000077ab9 */ /* 0x000fe20000000800 */
[----:B------:R-:W-:Y:S01]  /*740f0*/  ULDC UR4, c[0x0][0x22c] ;  /* 0x00008b0000047ab9 */ /* 0x000fe20000000800 */
[----:B------:R-:W3:Y:S04]  /*74100*/  LDL.LU R13, [R1+0x1d94] ;  /* 0x001d9400010d7983 */ /* 0x000ee80000300800 */
[----:B------:R-:W4:Y:S02]  /*74110*/  LDL.LU R16, [R1+0x1d90] ;  /* 0x001d900001107983 */ /* 0x000f240000300800 */
[----:B------:R-:W-:-:S04]  /*74120*/  @P2 LOP3.LUT R246, R246, 0x800, RZ, 0xfc, !PT ;  /* 0x00000800f6f62812 */ /* 0x000fc800078efcff */
[----:B------:R-:W-:-:S04]  /*74130*/  LOP3.LUT R246, R246, 0xfffffbff, RZ, 0xc0, !PT ;  /* 0xfffffbfff6f67812 */ /* 0x000fc800078ec0ff */
[----:B------:R-:W-:-:S04]  /*74140*/  @P1 LOP3.LUT R246, R246, 0x400, RZ, 0xfc, !PT ;  /* 0x00000400f6f61812 */ /* 0x000fc800078efcff */
[----:B------:R-:W-:-:S04]  /*74150*/  LOP3.LUT R246, R246, 0xfffffdff, RZ, 0xc0, !PT ;  /* 0xfffffdfff6f67812 */ /* 0x000fc800078ec0ff */
[----:B------:R-:W-:Y:S02]  /*74160*/  @P0 LOP3.LUT R246, R246, 0x200, RZ, 0xfc, !PT ;  /* 0x00000200f6f60812 */ /* 0x000fe400078efcff */
[----:B------:R-:W-:Y:S01]  /*74170*/  ISETP.LT.AND P0, PT, R17, UR61, !P6 ;  /* 0x0000003d11007c0c */ /* 0x000fe2000f701270 */
[----:B------:R-:W-:Y:S01]  /*74180*/  ULDC UR61, c[0x0][0x22c] ;  /* 0x00008b00003d7ab9 */ /* 0x000fe20000000800 */
[----:B------:R-:W-:Y:S01]  /*74190*/  LOP3.LUT R246, R246, 0xfffffeff, RZ, 0xc0, !PT ;  /* 0xfffffefff6f67812 */ /* 0x000fe200078ec0ff */
[----:B------:R-:W4:Y:S01]  /*741a0*/  LDL.LU R17, [R1+0x1d8c] ;  /* 0x001d8c0001117983 */ /* 0x000f220000300800 */
[----:B------:R-:W-:Y:S01]  /*741b0*/  ISETP.LT.AND P2, PT, R9, UR6, !P6 ;  /* 0x0000000609007c0c */ /* 0x000fe2000f741270 */
[----:B------:R-:W-:Y:S01]  /*741c0*/  ULDC UR6, c[0x0][0x22c] ;  /* 0x00008b0000067ab9 */ /* 0x000fe20000000800 */
[----:B------:R-:W-:Y:S01]  /*741d0*/  ISETP.LT.AND P1, PT, R10, UR7, !P6 ;  /* 0x000000070a007c0c */ /* 0x000fe2000f721270 */
[----:B------:R-:W4:Y:S01]  /*741e0*/  LDL.LU R9, [R1+0x1d88] ;  /* 0x001d880001097983 */ /* 0x000f220000300800 */
[----:B------:R-:W-:-:S03]  /*741f0*/  ULDC UR7, c[0x0][0x22c] ;  /* 0x00008b0000077ab9 */ /* 0x000fc60000000800 */
[----:B------:R-:W4:Y:S02]  /*74200*/  LDL.LU R10, [R1+0x1d84] ;  /* 0x001d8400010a7983 */ /* 0x000f240000300800 */
[----:B------:R-:W-:Y:S02]  /*74210*/  @P0 LOP3.LUT R246, R246, 0x100, RZ, 0xfc, !PT ;  /* 0x00000100f6f60812 */ /* 0x000fe400078efcff */
[----:B------:R-:W-:Y:S01]  /*74220*/  ISETP.LT.AND P0, PT, R247, UR4, !P6 ;  /* 0x00000004f7007c0c */ /* 0x000fe2000f701270 */
[----:B------:R-:W-:Y:S01]  /*74230*/  ULDC UR4, c[0x0][0x22c] ;  /* 0x00008b0000047ab9 */ /* 0x000fe20000000800 */
[----:B------:R-:W2:Y:S01]  /*74240*/  LDL.LU R247, [R1+0x1d80] ;  /* 0x001d800001f77983 */ /* 0x000ea20000300800 */
        /* <DEDUP_REMOVED lines=8> */
[----:B------:R-:W-:Y:S01]  /*742d0*/  ISETP.LT.AND P2, PT, R249, UR6, !P6 ;  /* 0x00000006f9007c0c */ /* 0x000fe2000f741270 */
[----:B------:R-:W-:Y:S01]  /*742e0*/  ULDC UR6, c[0x0][0x22c] ;  /* 0x00008b0000067ab9 */ /* 0x000fe20000000800 */
[----:B------:R-:W-:Y:S01]  /*742f0*/  LOP3.LUT R246, R246, 0xffffffef, RZ, 0xc0, !PT ;  /* 0xffffffeff6f67812 */ /* 0x000fe200078ec0ff */
[----:B------:R-:W3:Y:S01]  /*74300*/  LDL.LU R248, [R1+0x1d7c] ;  /* 0x001d7c0001f87983 */ /* 0x000ee20000300800 */
[----:B------:R-:W-:Y:S01]  /*74310*/  ISETP.LT.AND P1, PT, R250, UR7, !P6 ;  /* 0x00000007fa007c0c */ /* 0x000fe2000f721270 */
[----:B------:R-:W-:Y:S02]  /*74320*/  ULDC UR7, c[0x0][0x22c] ;  /* 0x00008b0000077ab9 */ /* 0x000fe40000000800 */
[----:B------:R-:W4:Y:S04]  /*74330*/  LDL.LU R249, [R1+0x1d78] ;  /* 0x001d780001f97983 */ /* 0x000f280000300800 */
[----:B------:R-:W-:Y:S01]  /*74340*/  @P0 LOP3.LUT R246, R246, 0x10, RZ, 0xfc, !PT ;  /* 0x00000010f6f60812 */ /* 0x000fe200078efcff */
[----:B------:R-:W4:Y:S03]  /*74350*/  LDL.LU R250, [R1+0x1d74] ;  /* 0x001d740001fa7983 */ /* 0x000f260000300800 */
[----:B------:R-:W-:Y:S01]  /*74360*/  LOP3.LUT R246, R246, 0xfffffff7, RZ, 0xc0, !PT ;  /* 0xfffffff7f6f67812 */ /* 0x000fe200078ec0ff */
[----:B------:R-:W4:Y:S03]  /*74370*/  LDL.LU R11, [R1+0x848] ;  /* 0x00084800010b7983 */ /* 0x000f260000300800 */
[----:B------:R-:W-:-:S02]  /*74380*/  @P2 LOP3.LUT R246, R246, 0x8, RZ, 0xfc, !PT ;  /* 0x00000008f6f62812 */ /* 0x000fc400078efcff */
[----:B------:R-:W-:Y:S01]  /*74390*/  ISETP.LT.AND P0, PT, R18, UR4, !P6 ;  /* 0x0000000412007c0c */ /* 0x000fe2000f701270 */
[----:B------:R-:W-:Y:S01]  /*743a0*/  ULDC UR4, c[0x0][0x22c] ;  /* 0x00008b0000047ab9 */ /* 0x000fe20000000800 */
        /* <DEDUP_REMOVED lines=8> */
[----:B------:R-:W-:Y:S01]  /*74430*/  ISETP.LT.AND P1, PT, R21, UR7, !P6 ;  /* 0x0000000715007c0c */ /* 0x000fe2000f721270 */
[----:B------:R-:W-:Y:S01]  /*74440*/  ULDC UR7, c[0x0][0x22c] ;  /* 0x00008b0000077ab9 */ /* 0x000fe20000000800 */
[----:B------:R-:W-:-:S09]  /*74450*/  LOP3.LUT R246, R246, 0xfffffffe, RZ, 0xc0, !PT ;  /* 0xfffffffef6f67812 */ /* 0x000fd200078ec0ff */
[----:B------:R-:W-:Y:S02]  /*74460*/  @P0 LOP3.LUT R246, R246, 0x1, RZ, 0xfc, !PT ;  /* 0x00000001f6f60812 */ /* 0x000fe400078efcff */
[----:B------:R-:W-:Y:S01]  /*74470*/  ISETP.LT.AND P0, PT, R22, UR4, !P6 ;  /* 0x0000000416007c0c */ /* 0x000fe2000f701270 */
[----:B------:R-:W-:Y:S01]  /*74480*/  ULDC UR4, c[0x0][0x22c] ;  /* 0x00008b0000047ab9 */ /* 0x000fe20000000800 */
        /* <DEDUP_REMOVED lines=10> */
[----:B------:R-:W-:Y:S02]  /*74530*/  LOP3.LUT R247, R247, 0xefffffff, RZ, 0xc0, !PT ;  /* 0xeffffffff7f77812 */ /* 0x000fe400078ec0ff */
[----:B------:R-:W-:Y:S01]  /*74540*/  ISETP.LT.AND P1, PT, R25, UR7, !P6 ;  /* 0x0000000719007c0c */ /* 0x000fe2000f721270 */
[----:B------:R-:W-:-:S06]  /*74550*/  ULDC UR7, c[0x0][0x22c] ;  /* 0x00008b0000077ab9 */ /* 0x000fcc0000000800 */
        /* <DEDUP_REMOVED lines=111> */
[----:B---3--:R-:W-:-:S02]  /*74c50*/  LOP3.LUT R248, R248, 0x7fffffff, RZ, 0xc0, !PT ;  /* 0x7ffffffff8f87812 */ /* 0x008fc400078ec0ff */
[----:B------:R-:W-:-:S03]  /*74c60*/  LOP3.LUT R247, R247, 0xfffffffe, RZ, 0xc0, !PT ;  /* 0xfffffffef7f77812 */ /* 0x000fc600078ec0ff */
[----:B------:R-:W-:-:S04]  /*74c70*/  @P2 LOP3.LUT R248, R248, 0x80000000, RZ, 0xfc, !PT ;  /* 0x80000000f8f82812 */ /* 0x000fc800078efcff */
        /* <DEDUP_REMOVED lines=125> */
[----:B----4-:R-:W-:-:S02]  /*75450*/  LOP3.LUT R249, R249, 0x7fffffff, RZ, 0xc0, !PT ;  /* 0x7ffffffff9f97812 */ /* 0x010fc400078ec0ff */
        /* <DEDUP_REMOVED lines=127> */
[----:B------:R-:W-:-:S02]  /*75c50*/  LOP3.LUT R250, R250, 0x7fffffff, RZ, 0xc0, !PT ;  /* 0x7ffffffffafa7812 */ /* 0x000fc400078ec0ff */
        /* <DEDUP_REMOVED lines=38> */
[----:B------:R-:W-:Y:S02]  /*75ec0*/  @P1 LOP3.LUT R250, R250, 0x400000, RZ, 0xfc, !PT ;  /* 0x00400000fafa1812 */ /* 0x000fe400078efcff */
[----:B------:R-:W-:Y:S02]  /*75ed0*/  ISETP.LT.AND P1, PT, R127, UR61, !P6 ;  /* 0x0000003d7f007c0c */ /* 0x000fe4000f721270 */
[----:B------:R-:W-:-:S04]  /*75ee0*/  LOP3.LUT R250, R250, 0xffdfffff, RZ, 0xc0, !PT ;  /* 0xffdffffffafa7812 */ /* 0x000fc800078ec0ff */
[----:B------:R-:W-:Y:S02]  /*75ef0*/  @P0 LOP3.LUT R250, R250, 0x200000, RZ, 0xfc, !PT ;  /* 0x00200000fafa0812 */ /* 0x000fe400078efcff */
[----:B------:R-:W-:Y:S02]  /*75f00*/  ISETP.LT.AND P0, PT, R128, UR6, !P6 ;  /* 0x0000000680007c0c */ /* 0x000fe4000f701270 */
[----:B------:R-:W-:-:S04]  /*75f10*/  LOP3.LUT R250, R250, 0xffefffff, RZ, 0xc0, !PT ;  /* 0xffeffffffafa7812 */ /* 0x000fc800078ec0ff */
[----:B------:R-:W-:-:S04]  /*75f20*/  @P1 LOP3.LUT R250, R250, 0x100000, RZ, 0xfc, !PT ;  /* 0x00100000fafa1812 */ /* 0x000fc800078efcff */
[----:B------:R-:W-:Y:S02]  /*75f30*/  LOP3.LUT R250, R250, 0xfff7ffff, RZ, 0xc0, !PT ;  /* 0xfff7fffffafa7812 */ /* 0x000fe400078ec0ff */
[----:B------:R-:W-:Y:S02]  /*75f40*/  R2UR UR61, R14 ;  /* 0x000000000e3d72ca */ /* 0x000fe400000e0000 */
[----:B------:R-:W2:Y:S01]  /*75f50*/  LDL.LU R14, [R1+0x1d70] ;  /* 0x001d7000010e7983 */ /* 0x000ea20000300800 */
[----:B------:R-:W-:Y:S02]  /*75f60*/  R2UR UR6, R15 ;  /* 0x000000000f0672ca */ /* 0x000fe400000e0000 */
[----:B------:R-:W-:Y:S01]  /*75f70*/  ISETP.LT.AND P1, PT, R129, UR7, !P6 ;  /* 0x0000000781007c0c */ /* 0x000fe2000f721270 */
[----:B------:R-:W2:Y:S01]  /*75f80*/  LDL.LU R15, [R1+0x1d6c] ;  /* 0x001d6c00010f7983 */ /* 0x000ea20000300800 */
[----:B------:R-:W-:Y:S02]  /*75f90*/  @P0 LOP3.LUT R250, R250, 0x80000, RZ, 0xfc, !PT ;  /* 0x00080000fafa0812 */ /* 0x000fe400078efcff */
[----:B------:R-:W-:-:S02]  /*75fa0*/  R2UR UR7, R12 ;  /* 0x000000000c0772ca */ /* 0x000fc400000e0000 */
[----:B------:R-:W-:Y:S01]  /*75fb0*/  ISETP.LT.AND P0, PT, R130, UR4, !P6 ;  /* 0x0000000482007c0c */ /* 0x000fe2000f701270 */
[----:B------:R-:W3:Y:S01]  /*75fc0*/  LDL.LU R12, [R1+0x1d68] ;  /* 0x001d6800010c7983 */ /* 0x000ee20000300800 */
[----:B------:R-:W-:-:S03]  /*75fd0*/  R2UR UR4, R252 ;  /* 0x00000000fc0472ca */ /* 0x000fc600000e0000 */
[----:B------:R-:W4:Y:S01]  /*75fe0*/  LDL.LU R252, [R1+0x1d64] ;  /* 0x001d640001fc7983 */ /* 0x000f220000300800 */
[----:B------:R-:W-:-:S04]  /*75ff0*/  LOP3.LUT R250, R250, 0xfffbffff, RZ, 0xc0, !PT ;  /* 0xfffbfffffafa7812 */ /* 0x000fc800078ec0ff */
[----:B------:R-:W-:-:S05]  /*76000*/  @P1 LOP3.LUT R250, R250, 0x40000, RZ, 0xfc, !PT ;  /* 0x00040000fafa1812 */ /* 0x000fca00078efcff */
[----:B------:R-:W-:Y:S02]  /*76010*/  ISETP.LT.AND P1, PT, R131, UR4, !P6 ;  /* 0x0000000483007c0c */ /* 0x000fe4000f721270 */
[----:B------:R-:W-:Y:S02]  /*76020*/  R2UR UR4, R251 ;  /* 0x00000000fb0472ca */ /* 0x000fe400000e0000 */
[----:B------:R-:W2:Y:S01]  /*76030*/  LDL.LU R251, [R1+0x1d60] ;  /* 0x001d600001fb7983 */ /* 0x000ea20000300800 */
[----:B------:R-:W-:-:S04]  /*76040*/  LOP3.LUT R250, R250, 0xfffdffff, RZ, 0xc0, !PT ;  /* 0xfffdfffffafa7812 */ /* 0x000fc800078ec0ff */
[----:B------:R-:W-:Y:S02]  /*76050*/  @P0 LOP3.LUT R250, R250, 0x20000, RZ, 0xfc, !PT ;  /* 0x00020000fafa0812 */ /* 0x000fe400078efcff */
[----:B------:R-:W-:Y:S02]  /*76060*/  ISETP.LT.AND P0, PT, R132, UR7, !P6 ;  /* 0x0000000784007c0c */ /* 0x000fe4000f701270 */
[----:B------:R-:W-:-:S04]  /*76070*/  LOP3.LUT R250, R250, 0xfffeffff, RZ, 0xc0, !PT ;  /* 0xfffefffffafa7812 */ /* 0x000fc800078ec0ff */
[----:B------:R-:W-:Y:S02]  /*76080*/  @P1 LOP3.LUT R250, R250, 0x10000, RZ, 0xfc, !PT ;  /* 0x00010000fafa1812 */ /* 0x000fe400078efcff */
[----:B------:R-:W-:Y:S02]  /*76090*/  ISETP.LT.AND P1, PT, R133, UR6, !P6 ;  /* 0x0000000685007c0c */ /* 0x000fe4000f721270 */
[----:B------:R-:W-:-:S04]  /*760a0*/  LOP3.LUT R250, R250, 0xffff7fff, RZ, 0xc0, !PT ;  /* 0xffff7ffffafa7812 */ /* 0x000fc800078ec0ff */
[----:B------:R-:W-:Y:S02]  /*760b0*/  @P0 LOP3.LUT R250, R250, 0x8000, RZ, 0xfc, !PT ;  /* 0x00008000fafa0812 */ /* 0x000fe400078efcff */
[----:B------:R-:W-:Y:S01]  /*760c0*/  ISETP.LT.AND P0, PT, R134, UR61, !P6 ;  /* 0x0000003d86007c0c */ /* 0x000fe2000f701270 */
[----:B------:R-:W-:Y:S01]  /*760d0*/  ULDC UR61, c[0x0][0x22c] ;  /* 0x00008b00003d7ab9 */ /* 0x000fe20000000800 */
        /* <DEDUP_REMOVED lines=60> */
[----:B----4-:R-:W-:Y:S02]  /*764a0*/  R2UR UR6, R252 ;  /* 0x00000000fc0672ca */ /* 0x010fe400000e0000 */
[----:B------:R-:W4:Y:S04]  /*764b0*/  LDL.LU R252, [R1+0x1d5c] ;  /* 0x001d5c0001fc7983 */ /* 0x000f280000300800 */
[----:B------:R-:W3:Y:S04]  /*764c0*/  LDL.LU R32, [R1+0x82c] ;  /* 0x00082c0001207983 */ /* 0x000ee80000300800 */
[----:B------:R-:W3:Y:S01]  /*764d0*/  LDL.LU R20, [R1+0x840] ;  /* 0x0008400001147983 */ /* 0x000ee20000300800 */
[----:B--2---:R-:W-:-:S03]  /*764e0*/  LOP3.LUT R251, R251, 0x7fffffff, RZ, 0xc0, !PT ;  /* 0x7ffffffffbfb7812 */ /* 0x004fc600078ec0ff */
[----:B------:R-:W2:Y:S01]  /*764f0*/  LDL.LU R21, [R1+0x828] ;  /* 0x0008280001157983 */ /* 0x000ea20000300800 */
[----:B------:R-:W-:-:S03]  /*76500*/  @P0 LOP3.LUT R251, R251, 0x80000000, RZ, 0xfc, !PT ;  /* 0x80000000fbfb0812 */ /* 0x000fc600078efcff */
[----:B------:R-:W2:Y:S01]  /*76510*/  LDL.LU R18, [R1+0x838] ;  /* 0x0008380001127983 */ /* 0x000ea20000300800 */
[----:B------:R-:W-:Y:S01]  /*76520*/  ISETP.LT.AND P0, PT, R150, UR45, !P6 ;  /* 0x0000002d96007c0c */ /* 0x000fe2000f701270 */
[----:B------:R-:W-:Y:S01]  /*76530*/  ULDC UR45, c[0x0][0x22c] ;  /* 0x00008b00002d7ab9 */ /* 0x000fe20000000800 */
[----:B------:R-:W-:Y:S01]  /*76540*/  LOP3.LUT R251, R251, 0xbfffffff, RZ, 0xc0, !PT ;  /* 0xbffffffffbfb7812 */ /* 0x000fe200078ec0ff */
[----:B------:R-:W2:Y:S03]  /*76550*/  LDL.LU R24, [R1+0x478] ;  /* 0x0004780001187983 */ /* 0x000ea60000300800 */
[----:B------:R-:W-:Y:S01]  /*76560*/  @P1 LOP3.LUT R251, R251, 0x40000000, RZ, 0xfc, !PT ;  /* 0x40000000fbfb1812 */ /* 0x000fe200078efcff */
        /* <DEDUP_REMOVED lines=133> */
[----:B----4-:R-:W-:-:S04]  /*76dc0*/  LOP3.LUT R252, R252, 0x7fffffff, RZ, 0xc0, !PT ;  /* 0x7ffffffffcfc7812 */ /* 0x010fc800078ec0ff */
        /* <DEDUP_REMOVED lines=85> */
[----:B------:R-:W-:Y:S02]  /*77320*/  LOP3.LUT R252, R252, 0xffffffdf, RZ, 0xc0, !PT ;  /* 0xffffffdffcfc7812 */ /* 0x000fe400078ec0ff */
[----:B------:R-:W-:Y:S02]  /*77330*/  R2UR UR7, R11 ;  /* 0x000000000b0772ca */ /* 0x000fe400000e0000 */
[----:B------:R-:W0:Y:S01]  /*77340*/  S2R R11, SR_TID.X ;  /* 0x00000000000b7919 */ /* 0x000e220000002100 */
[----:B------:R-:W-:Y:S02]  /*77350*/  @P0 LOP3.LUT R252, R252, 0x20, RZ, 0xfc, !PT ;  /* 0x00000020fcfc0812 */ /* 0x000fe400078efcff */
[----:B------:R-:W-:-:S02]  /*77360*/  ISETP.LT.AND P2, PT, R208, UR26, !P6 ;  /* 0x0000001ad0007c0c */ /* 0x000fc4000f741270 */
        /* <DEDUP_REMOVED lines=9> */
[----:B------:R-:W-:Y:S01]  /*77400*/  LOP3.LUT R252, R252, 0xfffffffd, RZ, 0xc0, !PT ;  /* 0xfffffffdfcfc7812 */ /* 0x000fe200078ec0ff */
[----:B0-----:R-:W-:-:S03]  /*77410*/  IMAD.SHL.U32 R11, R11, 0x8, RZ ;  /* 0x000000080b0b7824 */ /* 0x001fc600078e00ff */
[----:B------:R-:W-:Y:S02]  /*77420*/  @P1 LOP3.LUT R252, R252, 0x2, RZ, 0xfc, !PT ;  /* 0x00000002fcfc1812 */ /* 0x000fe400078efcff */
[----:B------:R-:W-:Y:S02]  /*77430*/  LOP3.LUT R11, R11, 0x300, RZ, 0xc0, !PT ;  /* 0x000003000b0b7812 */ /* 0x000fe400078ec0ff */
[----:B------:R-:W-:Y:S02]  /*77440*/  LOP3.LUT R252, R252, 0xfffffffe, RZ, 0xc0, !PT ;  /* 0xfffffffefcfc7812 */ /* 0x000fe400078ec0ff */
[----:B---3--:R-:W-:Y:S01]  /*77450*/  PRMT R20, R20, 0x5410, R32 ;  /* 0x0000541014147816 */ /* 0x008fe20000000020 */
[----:B------:R-:W-:Y:S01]  /*77460*/  IMAD.IADD R47, R13, 0x1, R11 ;  /* 0x000000010d2f7824 */ /* 0x000fe200078e020b */
[----:B------:R-:W-:Y:S02]  /*77470*/  @P2 LOP3.LUT R252, R252, 0x1, RZ, 0xfc, !PT ;  /* 0x00000001fcfc2812 */ /* 0x000fe400078efcff */
[----:B--2---:R-:W-:-:S02]  /*77480*/  PRMT R21, R18, 0x5410, R21 ;  /* 0x0000541012157816 */ /* 0x004fc40000000015 */
[----:B------:R-:W-:Y:S02]  /*77490*/  PRMT R22, R22, 0x5410, R24 ;  /* 0x0000541016167816 */ /* 0x000fe40000000018 */
[----:B------:R-:W-:Y:S02]  /*774a0*/  PRMT R23, R19, 0x5410, R23 ;  /* 0x0000541013177816 */ /* 0x000fe40000000017 */
[----:B------:R-:W-:Y:S02]  /*774b0*/  ISETP.LT.AND P2, PT, R214, UR32, !P6 ;  /* 0x00000020d6007c0c */ /* 0x000fe4000f741270 */
[----:B------:R-:W2:Y:S04]  /*774c0*/  LDL R214, [R1+0xe80] ;  /* 0x000e800001d67983 */ /* 0x000ea80000100800 */
[----:B------:R-:W3:Y:S04]  /*774d0*/  LDL.LU R13, [R1+0x1d58] ;  /* 0x001d5800010d7983 */ /* 0x000ee80000300800 */
[----:B------:R-:W4:Y:S04]  /*774e0*/  LDL.LU R41, [R1+0x84c] ;  /* 0x00084c0001297983 */ /* 0x000f280000300800 */
[----:B------:R0:W-:Y:S04]  /*774f0*/  STSM.16.M88.4 [R47], R20 ;  /* 0x000000142f007844 */ /* 0x0001e80000000200 */
[----:B------:R-:W4:Y:S04]  /*77500*/  LDL.LU R40, [R1+0x85c] ;  /* 0x00085c0001287983 */ /* 0x000f280000300800 */
[----:B------:R-:W2:Y:S01]  /*77510*/  LDL.LU R39, [R1+0x83c] ;  /* 0x00083c0001277983 */ /* 0x000ea20000300800 */
[----:B0-----:R-:W-:-:S03]  /*77520*/  PRMT R20, R30, 0x5410, R31 ;  /* 0x000054101e147816 */ /* 0x001fc6000000001f */
[----:B------:R-:W2:Y:S04]  /*77530*/  LDL.LU R30, [R1+0x854] ;  /* 0x00085400011e7983 */ /* 0x000ea80000300800 */
[----:B------:R-:W3:Y:S04]  /*77540*/  LDL.LU R38, [R1+0x490] ;  /* 0x0004900001267983 */ /* 0x000ee80000300800 */
[----:B------:R-:W3:Y:S01]  /*77550*/  LDL.LU R33, [R1+0x4a0] ;  /* 0x0004a00001217983 */ /* 0x000ee20000300800 */
[----:B------:R-:W-:Y:S02]  /*77560*/  PRMT R21, R0, 0x5410, R25 ;  /* 0x0000541000157816 */ /* 0x000fe40000000019 */
[----:B------:R-:W0:Y:S01]  /*77570*/  S2R R0, SR_TID.X ;  /* 0x0000000000007919 */ /* 0x000e220000002100 */
[----:B------:R-:W2:Y:S04]  /*77580*/  LDL.LU R32, [R1+0x488] ;  /* 0x0004880001207983 */ /* 0x000ea80000300800 */
[----:B------:R-:W2:Y:S04]  /*77590*/  LDL.LU R31, [R1+0x498] ;  /* 0x00049800011f7983 */ /* 0x000ea80000300800 */
[----:B------:R-:W2:Y:S04]  /*775a0*/  LDL.LU R45, [R1+0x858] ;  /* 0x00085800012d7983 */ /* 0x000ea80000300800 */
[----:B------:R-:W2:Y:S04]  /*775b0*/  LDL.LU R44, [R1+0x86c] ;  /* 0x00086c00012c7983 */ /* 0x000ea80000300800 */
[----:B------:R-:W2:Y:S04]  /*775c0*/  LDL.LU R43, [R1+0x850] ;  /* 0x00085000012b7983 */ /* 0x000ea80000300800 */
[----:B------:R-:W2:Y:S01]  /*775d0*/  LDL.LU R34, [R1+0x864] ;  /* 0x0008640001227983 */ /* 0x000ea20000300800 */
[----:B------:R-:W-:-:S03]  /*775e0*/  PRMT R22, R26, 0x5410, R29 ;  /* 0x000054101a167816 */ /* 0x000fc6000000001d */
[----:B------:R-:W2:Y:S01]  /*775f0*/  LDL.LU R42, [R1+0x49c] ;  /* 0x00049c00012a7983 */ /* 0x000ea20000300800 */
[----:B0-----:R-:W-:-:S03]  /*77600*/  LOP3.LUT R0, R0, 0x7f, RZ, 0xc0, !PT ;  /* 0x0000007f00007812 */ /* 0x001fc600078ec0ff */
[----:B------:R-:W2:Y:S01]  /*77610*/  LDL.LU R37, [R1+0x4b0] ;  /* 0x0004b00001257983 */ /* 0x000ea20000300800 */
[----:B------:R-:W-:Y:S01]  /*77620*/  LEA R0, R0, UR4, 0x4 ;  /* 0x0000000400007c11 */ /* 0x000fe2000f8e20ff */
[----:B------:R-:W-:Y:S01]  /*77630*/  BAR.SYNC.DEFER_BLOCKING 0x0 ;  /* 0x0000000000007b1d */ /* 0x000fe20000010000 */
[----:B------:R-:W-:-:S05]  /*77640*/  PRMT R23, R27, 0x5410, R28 ;  /* 0x000054101b177816 */ /* 0x000fca000000001c */
[----:B------:R-:W-:Y:S01]  /*77650*/  ULDC UR4, c[0x0][0x248] ;  /* 0x0000920000047ab9 */ /* 0x000fe20000000800 */
[----:B------:R-:W2:Y:S04]  /*77660*/  LDL.LU R36, [R1+0x494] ;  /* 0x0004940001247983 */ /* 0x000ea80000300800 */
[----:B------:R-:W2:Y:S04]  /*77670*/  LDL.LU R35, [R1+0x4a8] ;  /* 0x0004a80001237983 */ /* 0x000ea80000300800 */
[----:B------:R-:W2:Y:S04]  /*77680*/  LDL.LU R50, [R1+0x868] ;  /* 0x0008680001327983 */ /* 0x000ea80000300800 */
[----:B------:R-:W2:Y:S04]  /*77690*/  LDL.LU R49, [R1+0x87c] ;  /* 0x00087c0001317983 */ /* 0x000ea80000300800 */
[----:B------:R-:W-:Y:S01]  /*776a0*/  LDS.128 R176, [R0] ;  /* 0x0000000000b07984 */ /* 0x000fe20000000c00 */
[----:B------:R-:W-:Y:S06]  /*776b0*/  BAR.SYNC.DEFER_BLOCKING 0x0 ;  /* 0x0000000000007b1d */ /* 0x000fec0000010000 */
[----:B------:R-:W2:Y:S04]  /*776c0*/  LDL.LU R48, [R1+0x860] ;  /* 0x0008600001307983 */ /* 0x000ea80000300800 */
[----:B------:R4:W-:Y:S01]  /*776d0*/  STSM.16.M88.4 [R47], R20 ;  /* 0x000000142f007844 */ /* 0x0009e20000000200 */
[----:B------:R-:W-:Y:S06]  /*776e0*/  BAR.SYNC.DEFER_BLOCKING 0x0 ;  /* 0x0000000000007b1d */ /* 0x000fec0000010000 */
[----:B------:R-:W0:Y:S01]  /*776f0*/  LDS.128 R172, [R0] ;  /* 0x0000000000ac7984 */ /* 0x000e220000000c00 */
[----:B----4-:R-:W-:-:S02]  /*77700*/  PRMT R20, R40, 0x5410, R41 ;  /* 0x0000541028147816 */ /* 0x010fc40000000029 */
[----:B---3--:R-:W-:Y:S02]  /*77710*/  PRMT R22, R33, 0x5410, R38 ;  /* 0x0000541021167816 */ /* 0x008fe40000000026 */
[----:B------:R-:W3:Y:S04]  /*77720*/  LDL.LU R38, [R1+0x874] ;  /* 0x0008740001267983 */ /* 0x000ee80000300800 */
[----:B------:R-:W4:Y:S04]  /*77730*/  LDL.LU R46, [R1+0x4ac] ;  /* 0x0004ac00012e7983 */ /* 0x000f280000300800 */
[----:B------:R-:W4:Y:S01]  /*77740*/  LDL.LU R41, [R1+0x4c0] ;  /* 0x0004c00001297983 */ /* 0x000f220000300800 */
[----:B--2---:R-:W-:-:S02]  /*77750*/  PRMT R21, R30, 0x5410, R39 ;  /* 0x000054101e157816 */ /* 0x004fc40000000027 */
[----:B------:R-:W-:Y:S01]  /*77760*/  PRMT R23, R31, 0x5410, R32 ;  /* 0x000054101f177816 */ /* 0x000fe20000000020 */
[----:B------:R-:W-:Y:S06]  /*77770*/  BAR.SYNC.DEFER_BLOCKING 0x0 ;  /* 0x0000000000007b1d */ /* 0x000fec0000010000 */
[----:B------:R-:W2:Y:S04]  /*77780*/  LDL.LU R40, [R1+0x4a4] ;  /* 0x0004a40001287983 */ /* 0x000ea80000300800 */
[----:B------:R-:W2:Y:S04]  /*77790*/  LDL.LU R39, [R1+0x4b8] ;  /* 0x0004b80001277983 */ /* 0x000ea80000300800 */
[----:B------:R-:W2:Y:S04]  /*777a0*/  LDL.LU R55, [R1+0x878] ;  /* 0x0008780001377983 */ /* 0x000ea80000300800 */
[----:B------:R-:W2:Y:S04]  /*777b0*/  LDL.LU R53, [R1+0x88c] ;  /* 0x00088c0001357983 */ /* 0x000ea80000300800 */
[----:B------:R1:W-:Y:S01]  /*777c0*/  STSM.16.M88.4 [R47], R20 ;  /* 0x000000142f007844 */ /* 0x0003e20000000200 */
[----:B------:R-:W-:Y:S06]  /*777d0*/  BAR.SYNC.DEFER_BLOCKING 0x0 ;  /* 0x0000000000007b1d */ /* 0x000fec0000010000 */
[----:B------:R-:W2:Y:S04]  /*777e0*/  LDL.LU R52, [R1+0x870] ;  /* 0x0008700001347983 */ /* 0x000ea80000300800 */
[----:B------:R-:W0:Y:S01]  /*777f0*/  LDS.128 R168, [R0] ;  /* 0x0000000000a87984 */ /* 0x000e220000000c00 */
[----:B-1----:R-:W-:-:S02]  /*77800*/  PRMT R22, R37, 0x5410, R42 ;  /* 0x0000541025167816 */ /* 0x002fc4000000002a */
[----:B------:R-:W-:Y:S01]  /*77810*/  PRMT R20, R44, 0x5410, R45 ;  /* 0x000054102c147816 */ /* 0x000fe2000000002d */
[----:B------:R-:W2:Y:S01]  /*77820*/  LDL.LU R42, [R1+0x884] ;  /* 0x00088400012a7983 */ /* 0x000ea20000300800 */
[----:B------:R-:W-:-:S03]  /*77830*/  PRMT R21, R34, 0x5410, R43 ;  /* 0x0000541022157816 */ /* 0x000fc6000000002b */
[----:B------:R-:W2:Y:S01]  /*77840*/  LDL.LU R51, [R1+0x4bc] ;  /* 0x0004bc0001337983 */ /* 0x000ea20000300800 */
[----:B------:R-:W-:Y:S01]  /*77850*/  PRMT R23, R35, 0x5410, R36 ;  /* 0x0000541023177816 */ /* 0x000fe20000000024 */
[----:B------:R-:W-:Y:S06]  /*77860*/  BAR.SYNC.DEFER_BLOCKING 0x0 ;  /* 0x0000000000007b1d */ /* 0x000fec0000010000 */
[----:B------:R-:W2:Y:S04]  /*77870*/  LDL.LU R45, [R1+0x4d0] ;  /* 0x0004d000012d7983 */ /* 0x000ea80000300800 */
[----:B------:R-:W2:Y:S04]  /*77880*/  LDL.LU R44, [R1+0x4b4] ;  /* 0x0004b400012c7983 */ /* 0x000ea80000300800 */
[----:B------:R-:W2:Y:S04]  /*77890*/  LDL.LU R43, [R1+0x4c8] ;  /* 0x0004c800012b7983 */ /* 0x000ea80000300800 */
[----:B------:R-:W2:Y:S04]  /*778a0*/  LDL.LU R58, [R1+0x888] ;  /* 0x00088800013a7983 */ /* 0x000ea80000300800 */
[----:B------:R1:W-:Y:S04]  /*778b0*/  STSM.16.M88.4 [R47], R20 ;  /* 0x000000142f007844 */ /* 0x0003e80000000200 */
[----:B------:R-:W2:Y:S04]  /*778c0*/  LDL.LU R57, [R1+0x89c] ;  /* 0x00089c0001397983 */ /* 0x000ea80000300800 */
[----:B------:R-:W2:Y:S01]  /*778d0*/  LDL.LU R56, [R1+0x880] ;  /* 0x0008800001387983 */ /* 0x000ea20000300800 */
[----:B------:R-:W-:Y:S01]  /*778e0*/  BAR.SYNC.DEFER_BLOCKING 0x0 ;  /* 0x0000000000007b1d */ /* 0x000fe20000010000 */
[----:B-1----:R-:W-:-:S05]  /*778f0*/  PRMT R20, R49, 0x5410, R50 ;  /* 0x0000541031147816 */ /* 0x002fca0000000032 */
[----:B------:R-:W1:Y:S01]  /*77900*/  LDS.128 R164, [R0] ;  /* 0x0000000000a47984 */ /* 0x000e620000000c00 */
[----:B----4-:R-:W-:-:S03]  /*77910*/  PRMT R22, R41, 0x5410, R46 ;  /* 0x0000541029167816 */ /* 0x010fc6000000002e */
[----:B------:R-:W4:Y:S04]  /*77920*/  LDL.LU R46, [R1+0x894] ;  /* 0x00089400012e7983 */ /* 0x000f280000300800 */
[----:B------:R-:W4:Y:S04]  /*77930*/  LDL.LU R54, [R1+0x4cc] ;  /* 0x0004cc0001367983 */ /* 0x000f280000300800 */
[----:B------:R-:W4:Y:S01]  /*77940*/  LDL.LU R50, [R1+0x4e0] ;  /* 0x0004e00001327983 */ /* 0x000f220000300800 */
[----:B---3--:R-:W-:-:S03]  /*77950*/  PRMT R21, R38, 0x5410, R48 ;  /* 0x0000541026157816 */ /* 0x008fc60000000030 */
[----:B------:R-:W3:Y:S01]  /*77960*/  LDL.LU R49, [R1+0x4c4] ;  /* 0x0004c40001317983 */ /* 0x000ee20000300800 */
[----:B--2---:R-:W-:Y:S01]  /*77970*/  PRMT R23, R39, 0x5410, R40 ;  /* 0x0000541027177816 */ /* 0x004fe20000000028 */
[----:B------:R-:W-:Y:S06]  /*77980*/  BAR.SYNC.DEFER_BLOCKING 0x0 ;  /* 0x0000000000007b1d */ /* 0x000fec0000010000 */
[----:B------:R-:W3:Y:S04]  /*77990*/  LDL.LU R48, [R1+0x4d8] ;  /* 0x0004d80001307983 */ /* 0x000ee80000300800 */
[----:B------:R-:W2:Y:S04]  /*779a0*/  LDL.LU R66, [R1+0x898] ;  /* 0x0008980001427983 */ /* 0x000ea80000300800 */
[----:B------:R-:W2:Y:S04]  /*779b0*/  LDL.LU R65, [R1+0x8ac] ;  /* 0x0008ac0001417983 */ /* 0x000ea80000300800 */
[----:B------:R-:W2:Y:S04]  /*779c0*/  LDL.LU R64, [R1+0x890] ;  /* 0x0008900001407983 */ /* 0x000ea80000300800 */
[----:B------:R0:W-:Y:S01]  /*779d0*/  STSM.16.M88.4 [R47], R20 ;  /* 0x000000142f007844 */ /* 0x0001e20000000200 */
[----:B------:R-:W-:Y:S06]  /*779e0*/  BAR.SYNC.DEFER_BLOCKING 0x0 ;  /* 0x0000000000007b1d */ /* 0x000fec0000010000 */
[----:B------:R-:W1:Y:S01]  /*779f0*/  LDS.128 R160, [R0] ;  /* 0x0000000000a07984 */ /* 0x000e620000000c00 */
[----:B0-----:R-:W-:-:S02]  /*77a00*/  PRMT R20, R53, 0x5410, R55 ;  /* 0x0000541035147816 */ /* 0x001fc40000000037 */
[----:B------:R-:W-:Y:S02]  /*77a10*/  PRMT R22, R45, 0x5410, R51 ;  /* 0x000054102d167816 */ /* 0x000fe40000000033 */
        /* <DEDUP_REMOVED lines=13> */
[----:B0-----:R-:W-:-:S05]  /*77af0*/  PRMT R20, R57, 0x5410, R58 ;  /* 0x0000541039147816 */ /* 0x001fca000000003a */
[----:B------:R-:W0:Y:S01]  /*77b00*/  LDS.128 R156, [R0] ;  /* 0x00000000009c7984 */ /* 0x000e220000000c00 */
[----:B----4-:R-:W-:Y:S02]  /*77b10*/  PRMT R21, R46, 0x5410, R56 ;  /* 0x000054102e157816 */ /* 0x010fe40000000038 */
[----:B------:R-:W-:Y:S02]  /*77b20*/  PRMT R22, R50, 0x5410, R54 ;  /* 0x0000541032167816 */ /* 0x000fe40000000036 */
[----:B------:R-:W4:Y:S04]  /*77b30*/  LDL.LU R54, [R1+0x8b4] ;  /* 0x0008b40001367983 */ /* 0x000f280000300800 */
[----:B------:R-:W4:Y:S04]  /*77b40*/  LDL.LU R59, [R1+0x4ec] ;  /* 0x0004ec00013b7983 */ /* 0x000f280000300800 */
[----:B------:R-:W4:Y:S04]  /*77b50*/  LDL.LU R58, [R1+0x500] ;  /* 0x00050000013a7983 */ /* 0x000f280000300800 */
[----:B------:R-:W4:Y:S04]  /*77b60*/  LDL.LU R57, [R1+0x4e4] ;  /* 0x0004e40001397983 */ /* 0x000f280000300800 */
[----:B------:R-:W4:Y:S01]  /*77b70*/  LDL.LU R56, [R1+0x4f8] ;  /* 0x0004f80001387983 */ /* 0x000f220000300800 */
[----:B---3--:R-:W-:Y:S01]  /*77b80*/  PRMT R23, R48, 0x5410, R49 ;  /* 0x0000541030177816 */ /* 0x008fe20000000031 */
[----:B------:R-:W-:Y:S06]  /*77b90*/  BAR.SYNC.DEFER_BLOCKING 0x0 ;  /* 0x0000000000007b1d */ /* 0x000fec0000010000 */
[----:B------:R-:W3:Y:S04]  /*77ba0*/  LDL.LU R71, [R1+0x8b8] ;  /* 0x0008b80001477983 */ /* 0x000ee80000300800 */
[----:B------:R-:W3:Y:S04]  /*77bb0*/  LDL.LU R70, [R1+0x8cc] ;  /* 0x0008cc0001467983 */ /* 0x000ee80000300800 */
[----:B------:R-:W3:Y:S04]  /*77bc0*/  LDL.LU R69, [R1+0x8b0] ;  /* 0x0008b00001457983 */ /* 0x000ee80000300800 */
[----:B------:R-:W3:Y:S04]  /*77bd0*/  LDL.LU R68, [R1+0x8c4] ;  /* 0x0008c40001447983 */ /* 0x000ee80000300800 */
[----:B------:R2:W-:Y:S01]  /*77be0*/  STSM.16.M88.4 [R47], R20 ;  /* 0x000000142f007844 */ /* 0x0005e20000000200 */
[----:B------:R-:W-:Y:S06]  /*77bf0*/  BAR.SYNC.DEFER_BLOCKING 0x0 ;  /* 0x0000000000007b1d */ /* 0x000fec0000010000 */
[----:B------:R-:W3:Y:S04]  /*77c00*/  LDL.LU R67, [R1+0x4fc] ;  /* 0x0004fc0001437983 */ /* 0x000ee80000300800 */
[----:B------:R-:W0:Y:S01]  /*77c10*/  LDS.128 R152, [R0] ;  /* 0x0000000000987984 */ /* 0x000e220000000c00 */
[----:B--2---:R-:W-:-:S02]  /*77c20*/  PRMT R20, R65, 0x5410, R66 ;  /* 0x0000541041147816 */ /* 0x004fc40000000042 */
[----:B------:R-:W-:Y:S01]  /*77c30*/  PRMT R21, R51, 0x5410, R64 ;  /* 0x0000541033157816 */ /* 0x000fe20000000040 */
[----:B------:R-:W2:Y:S04]  /*77c40*/  LDL.LU R66, [R1+0x510] ;  /* 0x0005100001427983 */ /* 0x000ea80000300800 */
[----:B------:R-:W2:Y:S01]  /*77c50*/  LDL.LU R65, [R1+0x4f4] ;  /* 0x0004f40001417983 */ /* 0x000ea20000300800 */
[----:B------:R-:W-:-:S03]  /*77c60*/  PRMT R22, R55, 0x5410, R63 ;  /* 0x0000541037167816 */ /* 0x000fc6000000003f */
[----:B------:R-:W2:Y:S04]  /*77c70*/  LDL.LU R64, [R1+0x508] ;  /* 0x0005080001407983 */ /* 0x000ea80000300800 */
[----:B------:R-:W2:Y:S01]  /*77c80*/  LDL.LU R63, [R1+0x8c8] ;  /* 0x0008c800013f7983 */ /* 0x000ea20000300800 */
[----:B------:R-:W-:Y:S01]  /*77c90*/  PRMT R23, R52, 0x5410, R53 ;  /* 0x0000541034177816 */ /* 0x000fe20000000035 */
[----:B------:R-:W-:Y:S06]  /*77ca0*/  BAR.SYNC.DEFER_BLOCKING 0x0 ;  /* 0x0000000000007b1d */ /* 0x000fec0000010000 */
[----:B------:R1:W-:Y:S02]  /*77cb0*/  STSM.16.M88.4 [R47], R20 ;  /* 0x000000142f007844 */ /* 0x0003e40000000200 */
[----:B------:R-:W-:Y:S01]  /*77cc0*/  BAR.SYNC.DEFER_BLOCKING 0x0 ;  /* 0x0000000000007b1d */ /* 0x000fe20000010000 */
[----:B-1----:R-:W-:-:S05]  /*77cd0*/  PRMT R20, R61, 0x5410, R62 ;  /* 0x000054103d147816 */ /* 0x002fca000000003e */
[----:B------:R-:W2:Y:S04]  /*77ce0*/  LDL.LU R62, [R1+0x8dc] ;  /* 0x0008dc00013e7983 */ /* 0x000ea80000300800 */
[----:B------:R-:W2:Y:S04]  /*77cf0*/  LDL.LU R61, [R1+0x8c0] ;  /* 0x0008c000013d7983 */ /* 0x000ea80000300800 */
[----:B------:R-:W1:Y:S01]  /*77d00*/  LDS.128 R148, [R0] ;  /* 0x0000000000947984 */ /* 0x000e620000000c00 */
[----:B----4-:R-:W-:-:S03]  /*77d10*/  PRMT R21, R54, 0x5410, R60 ;  /* 0x0000541036157816 */ /* 0x010fc6000000003c */
[----:B------:R-:W4:Y:S01]  /*77d20*/  LDL.LU R60, [R1+0x8d4] ;  /* 0x0008d400013c7983 */ /* 0x000f220000300800 */
[----:B------:R-:W-:-:S03]  /*77d30*/  PRMT R22, R58, 0x5410, R59 ;  /* 0x000054103a167816 */ /* 0x000fc6000000003b */
[----:B------:R-:W4:Y:S04]  /*77d40*/  LDL.LU R59, [R1+0x50c] ;  /* 0x00050c00013b7983 */ /* 0x000f280000300800 */
[----:B------:R-:W4:Y:S01]  /*77d50*/  LDL.LU R58, [R1+0x520] ;  /* 0x00052000013a7983 */ /* 0x000f220000300800 */
[----:B------:R-:W-:-:S03]  /*77d60*/  PRMT R23, R56, 0x5410, R57 ;  /* 0x0000541038177816 */ /* 0x000fc60000000039 */
[----:B------:R-:W4:Y:S04]  /*77d70*/  LDL.LU R57, [R1+0x504] ;  /* 0x0005040001397983 */ /* 0x000f280000300800 */
[----:B------:R-:W4:Y:S01]  /*77d80*/  LDL.LU R56, [R1+0x518] ;  /* 0x0005180001387983 */ /* 0x000f220000300800 */
[----:B------:R-:W-:Y:S06]  /*77d90*/  BAR.SYNC.DEFER_BLOCKING 0x0 ;  /* 0x0000000000007b1d */ /* 0x000fec0000010000 */
[----:B------:R3:W-:Y:S02]  /*77da0*/  STSM.16.M88.4 [R47], R20 ;  /* 0x000000142f007844 */ /* 0x0007e40000000200 */
[----:B------:R-:W-:Y:S06]  /*77db0*/  BAR.SYNC.DEFER_BLOCKING 0x0 ;  /* 0x0000000000007b1d */ /* 0x000fec0000010000 */
[----:B------:R-:W1:Y:S01]  /*77dc0*/  LDS.128 R144, [R0] ;  /* 0x0000000000907984 */ /* 0x000e620000000c00 */
[----:B---3--:R-:W-:-:S02]  /*77dd0*/  PRMT R20, R70, 0x5410, R71 ;  /* 0x0000541046147816 */ /* 0x008fc40000000047 */
[----:B------:R-:W-:Y:S01]  /*77de0*/  PRMT R21, R68, 0x5410, R69 ;  /* 0x0000541044157816 */ /* 0x000fe20000000045 */
[----:B------:R-:W3:Y:S01]  /*77df0*/  LDL.LU R71, [R1+0x8d8] ;  /* 0x0008d80001477983 */ /* 0x000ee20000300800 */
[----:B--2---:R-:W-:-:S03]  /*77e00*/  PRMT R22, R66, 0x5410, R67 ;  /* 0x0000541042167816 */ /* 0x004fc60000000043 */
[----:B------:R-:W3:Y:S01]  /*77e10*/  LDL.LU R70, [R1+0x8ec] ;  /* 0x0008ec0001467983 */ /* 0x000ee20000300800 */
[----:B------:R-:W-:Y:S01]  /*77e20*/  PRMT R23, R64, 0x5410, R65 ;  /* 0x0000541040177816 */ /* 0x000fe20000000041 */
[----:B------:R-:W-:Y:S06]  /*77e30*/  BAR.SYNC.DEFER_BLOCKING 0x0 ;  /* 0x0000000000007b1d */ /* 0x000fec0000010000 */
[----:B------:R-:W2:Y:S04]  /*77e40*/  LDL.LU R69, [R1+0x8d0] ;  /* 0x0008d00001457983 */ /* 0x000ea80000300800 */
[----:B------:R-:W2:Y:S04]  /*77e50*/  LDL.LU R68, [R1+0x8e4] ;  /* 0x0008e40001447983 */ /* 0x000ea80000300800 */
[----:B------:R-:W2:Y:S04]  /*77e60*/  LDL.LU R67, [R1+0x51c] ;  /* 0x00051c0001437983 */ /* 0x000ea80000300800 */
[----:B------:R-:W2:Y:S04]  /*77e70*/  LDL.LU R66, [R1+0x534] ;  /* 0x0005340001427983 */ /* 0x000ea80000300800 */
[----:B------:R-:W2:Y:S04]  /*77e80*/  LDL.LU R65, [R1+0x514] ;  /* 0x0005140001417983 */ /* 0x000ea80000300800 */
[----:B------:R-:W2:Y:S04]  /*77e90*/  LDL.LU R64, [R1+0x52c] ;  /* 0x00052c0001407983 */ /* 0x000ea80000300800 */
[----:B------:R0:W-:Y:S01]  /*77ea0*/  STSM.16.M88.4 [R47], R20 ;  /* 0x000000142f007844 */ /* 0x0001e20000000200 */
[----:B------:R-:W-:Y:S01]  /*77eb0*/  BAR.SYNC.DEFER_BLOCKING 0x0 ;  /* 0x0000000000007b1d */ /* 0x000fe20000010000 */
[----:B0-----:R-:W-:-:S05]  /*77ec0*/  PRMT R20, R62, 0x5410, R63 ;  /* 0x000054103e147816 */ /* 0x001fca000000003f */
[----:B------:R-:W2:Y:S04]  /*77ed0*/  LDL.LU R63, [R1+0x8e8] ;  /* 0x0008e800013f7983 */ /* 0x000ea80000300800 */
[----:B------:R-:W2:Y:S04]  /*77ee0*/  LDL.LU R62, [R1+0x8fc] ;  /* 0x0008fc00013e7983 */ /* 0x000ea80000300800 */
[----:B------:R-:W0:Y:S01]  /*77ef0*/  LDS.128 R140, [R0] ;  /* 0x00000000008c7984 */ /* 0x000e220000000c00 */
[----:B----4-:R-:W-:-:S03]  /*77f00*/  PRMT R21, R60, 0x5410, R61 ;  /* 0x000054103c157816 */ /* 0x010fc6000000003d */
[----:B------:R-:W4:Y:S04]  /*77f10*/  LDL.LU R61, [R1+0x8e0] ;  /* 0x0008e000013d7983 */ /* 0x000f280000300800 */
        /* <DEDUP_REMOVED lines=10> */
[----:B------:R-:W0:Y:S01]  /*77fc0*/  LDS.128 R136, [R0] ;  /* 0x0000000000887984 */ /* 0x000e220000000c00 */
[----:B---3--:R-:W-:-:S03]  /*77fd0*/  PRMT R20, R70, 0x5410, R71 ;  /* 0x0000541046147816 */ /* 0x008fc60000000047 */
[----:B------:R-:W3:Y:S04]  /*77fe0*/  LDL.LU R71, [R1+0x8f8] ;  /* 0x0008f80001477983 */ /* 0x000ee80000300800 */
[----:B------:R-:W3:Y:S01]  /*77ff0*/  LDL.LU R70, [R1+0x90c] ;  /* 0x00090c0001467983 */ /* 0x000ee20000300800 */
[----:B--2---:R-:W-:-:S03]  /*78000*/  PRMT R21, R68, 0x5410, R69 ;  /* 0x0000541044157816 */ /* 0x004fc60000000045 */
[----:B------:R-:W2:Y:S04]  /*78010*/  LDL.LU R69, [R1+0x8f0] ;  /* 0x0008f00001457983 */ /* 0x000ea80000300800 */
[----:B------:R-:W2:Y:S01]  /*78020*/  LDL.LU R68, [R1+0x904] ;  /* 0x0009040001447983 */ /* 0x000ea20000300800 */
[----:B------:R-:W-:-:S03]  /*78030*/  PRMT R22, R66, 0x5410, R67 ;  /* 0x0000541042167816 */ /* 0x000fc60000000043 */
[----:B------:R-:W2:Y:S04]  /*78040*/  LDL.LU R67, [R1+0x540] ;  /* 0x0005400001437983 */ /* 0x000ea80000300800 */
[----:B------:R-:W2:Y:S01]  /*78050*/  LDL.LU R66, [R1+0x554] ;  /* 0x0005540001427983 */ /* 0x000ea20000300800 */
[----:B------:R-:W-:Y:S01]  /*78060*/  PRMT R23, R64, 0x5410, R65 ;  /* 0x0000541040177816 */ /* 0x000fe20000000041 */
[----:B------:R-:W-:Y:S06]  /*78070*/  BAR.SYNC.DEFER_BLOCKING 0x0 ;  /* 0x0000000000007b1d */ /* 0x000fec0000010000 */
[----:B------:R-:W2:Y:S04]  /*78080*/  LDL.LU R65, [R1+0x538] ;  /* 0x0005380001417983 */ /* 0x000ea80000300800 */
[----:B------:R-:W2:Y:S04]  /*78090*/  LDL.LU R64, [R1+0x54c] ;  /* 0x00054c0001407983 */ /* 0x000ea80000300800 */
[----:B------:R1:W-:Y:S01]  /*780a0*/  STSM.16.M88.4 [R47], R20 ;  /* 0x000000142f007844 */ /* 0x0003e20000000200 */
[----:B------:R-:W-:Y:S01]  /*780b0*/  BAR.SYNC.DEFER_BLOCKING 0x0 ;  /* 0x0000000000007b1d */ /* 0x000fe20000010000 */
[----:B-1----:R-:W-:-:S05]  /*780c0*/  PRMT R20, R62, 0x5410, R63 ;  /* 0x000054103e147816 */ /* 0x002fca000000003f */
[----:B------:R-:W2:Y:S04]  /*780d0*/  LDL.LU R63, [R1+0x908] ;  /* 0x00090800013f7983 */ /* 0x000ea80000300800 */
[----:B------:R-:W2:Y:S04]  /*780e0*/  LDL.LU R62, [R1+0x91c] ;  /* 0x00091c00013e7983 */ /* 0x000ea80000300800 */
[----:B------:R-:W1:Y:S01]  /*780f0*/  LDS.128 R132, [R0] ;  /* 0x0000000000847984 */ /* 0x000e620000000c00 */
        /* <DEDUP_REMOVED lines=75> */
[----:B------:R-:W-:Y:S01]  /*785b0*/  BAR.SYNC.DEFER_BLOCKING 0x0 ;  /* 0x0000000000007b1d */ /* 0x000fe20000010000 */
[----:B------:R-:W-:-:S05]  /*785c0*/  VIADD R11, R214, UR5 ;  /* 0x00000005d60b7c36 */ /* 0x000fca0008000000 */
[----:B------:R-:W-:Y:S02]  /*785d0*/  ULDC UR5, c[0x0][0x248] ;  /* 0x0000920000057ab9 */ /* 0x000fe40000000800 */
[----:B------:R-:W-:Y:S01]  /*785e0*/  VIADD R18, R11, UR5 ;  /* 0x000000050b127c36 */ /* 0x000fe20008000000 */
[----:B------:R-:W-:Y:S01]  /*785f0*/  ULDC UR5, c[0x0][0x248] ;  /* 0x0000920000057ab9 */ /* 0x000fe20000000800 */
[----:B------:R-:W1:Y:S02]  /*78600*/  LDS.128 R112, [R0] ;  /* 0x0000000000707984 */ /* 0x000e640000000c00 */
[----:B------:R-:W-:Y:S01]  /*78610*/  VIADD R19, R18, UR5 ;  /* 0x0000000512137c36 */ /* 0x000fe20008000000 */
[----:B------:R-:W-:Y:S01]  /*78620*/  ULDC UR5, c[0x0][0x248] ;  /* 0x0000920000057ab9 */ /* 0x000fe20000000800 */
[----:B---3--:R-:W-:Y:S02]  /*78630*/  PRMT R20, R70, 0x5410, R71 ;  /* 0x0000541046147816 */ /* 0x008fe40000000047 */
[----:B------:R-:W-:Y:S01]  /*78640*/  VIADD R24, R19, UR5 ;  /* 0x0000000513187c36 */ /* 0x000fe20008000000 */
[----:B------:R-:W3:Y:S01]  /*78650*/  LDL.LU R71, [R1+0x958] ;  /* 0x0009580001477983 */ /* 0x000ee20000300800 */
[----:B------:R-:W-:-:S03]  /*78660*/  ULDC UR5, c[0x0][0x248] ;  /* 0x0000920000057ab9 */ /* 0x000fc60000000800 */
[----:B------:R-:W3:Y:S01]  /*78670*/  LDL.LU R70, [R1+0x96c] ;  /* 0x00096c0001467983 */ /* 0x000ee20000300800 */
[----:B------:R-:W-:Y:S01]  /*78680*/  VIADD R25, R24, UR5 ;  /* 0x0000000518197c36 */ /* 0x000fe20008000000 */
[----:B------:R-:W-:Y:S01]  /*78690*/  ULDC UR5, c[0x0][0x248] ;  /* 0x0000920000057ab9 */ /* 0x000fe20000000800 */
[----:B--2---:R-:W-:Y:S02]  /*786a0*/  PRMT R21, R68, 0x5410, R69 ;  /* 0x0000541044157816 */ /* 0x004fe40000000045 */
[----:B------:R-:W2:Y:S04]  /*786b0*/  LDL.LU R69, [R1+0x950] ;  /* 0x0009500001457983 */ /* 0x000ea80000300800 */
[----:B------:R-:W2:Y:S01]  /*786c0*/  LDL.LU R68, [R1+0x964] ;  /* 0x0009640001447983 */ /* 0x000ea20000300800 */
[----:B------:R-:W-:-:S03]  /*786d0*/  PRMT R22, R66, 0x5410, R67 ;  /* 0x0000541042167816 */ /* 0x000fc60000000043 */
[----:B------:R-:W2:Y:S01]  /*786e0*/  LDL.LU R67, [R1+0x5a0] ;  /* 0x0005a00001437983 */ /* 0x000ea20000300800 */
[----:B------:R-:W-:Y:S01]  /*786f0*/  VIADD R26, R25, UR5 ;  /* 0x00000005191a7c36 */ /* 0x000fe20008000000 */
[----:B------:R-:W-:Y:S02]  /*78700*/  ULDC UR5, c[0x0][0x248] ;  /* 0x0000920000057ab9 */ /* 0x000fe40000000800 */
[----:B------:R-:W2:Y:S01]  /*78710*/  LDL.LU R66, [R1+0x5e0] ;  /* 0x0005e00001427983 */ /* 0x000ea20000300800 */
[----:B------:R-:W-:Y:S01]  /*78720*/  VIADD R27, R26, UR5 ;  /* 0x000000051a1b7c36 */ /* 0x000fe20008000000 */
[----:B------:R-:W-:-:S03]  /*78730*/  ULDC UR5, c[0x0][0x248] ;  /* 0x0000920000057ab9 */ /* 0x000fc60000000800 */
[----:B------:R-:W-:Y:S01]  /*78740*/  VIADD R28, R27, UR4 ;  /* 0x000000041b1c7c36 */ /* 0x000fe20008000000 */
[----:B------:R-:W-:Y:S01]  /*78750*/  ULDC UR4, c[0x0][0x248] ;  /* 0x0000920000047ab9 */ /* 0x000fe20000000800 */
[----:B------:R-:W-:Y:S01]  /*78760*/  PRMT R23, R64, 0x5410, R65 ;  /* 0x0000541040177816 */ /* 0x000fe20000000041 */
[----:B------:R-:W-:Y:S06]  /*78770*/  BAR.SYNC.DEFER_BLOCKING 0x0 ;  /* 0x0000000000007b1d */ /* 0x000fec0000010000 */
[----:B------:R-:W2:Y:S04]  /*78780*/  LDL.LU R65, [R1+0x598] ;  /* 0x0005980001417983 */ /* 0x000ea80000300800 */
[----:B------:R-:W2:Y:S04]  /*78790*/  LDL.LU R64, [R1+0x5ac] ;  /* 0x0005ac0001407983 */ /* 0x000ea80000300800 */
[----:B------:R0:W-:Y:S01]  /*787a0*/  STSM.16.M88.4 [R47], R20 ;  /* 0x000000142f007844 */ /* 0x0001e20000000200 */
[----:B------:R-:W-:Y:S01]  /*787b0*/  VIADD R29, R28, UR5 ;  /* 0x000000051c1d7c36 */ /* 0x000fe20008000000 */
[----:B------:R-:W-:Y:S01]  /*787c0*/  ULDC UR5, c[0x0][0x248] ;  /* 0x0000920000057ab9 */ /* 0x000fe20000000800 */
[----:B------:R-:W-:Y:S01]  /*787d0*/  ISETP.LT.AND P0, PT, R212, UR30, !P6 ;  /* 0x0000001ed4007c0c */ /* 0x000fe2000f701270 */
[----:B------:R-:W-:Y:S01]  /*787e0*/  BAR.SYNC.DEFER_BLOCKING 0x0 ;  /* 0x0000000000007b1d */ /* 0x000fe20000010000 */
[----:B0-----:R-:W-:-:S05]  /*787f0*/  PRMT R20, R62, 0x5410, R63 ;  /* 0x000054103e147816 */ /* 0x001fca000000003f */
[----:B------:R-:W2:Y:S04]  /*78800*/  LDL.LU R63, [R1+0x968] ;  /* 0x00096800013f7983 */ /* 0x000ea80000300800 */
[----:B------:R-:W2:Y:S01]  /*78810*/  LDL.LU R62, [R1+0x9cc] ;  /* 0x0009cc00013e7983 */ /* 0x000ea20000300800 */
[----:B------:R-:W-:Y:S01]  /*78820*/  VIADD R30, R29, UR4 ;  /* 0x000000041d1e7c36 */ /* 0x000fe20008000000 */
[----:B------:R-:W-:-:S03]  /*78830*/  ULDC UR4, c[0x0][0x248] ;  /* 0x0000920000047ab9 */ /* 0x000fc60000000800 */
[----:B------:R-:W-:Y:S01]  /*78840*/  VIADD R31, R30, UR4 ;  /* 0x000000041e1f7c36 */ /* 0x000fe20008000000 */
[----:B------:R-:W-:Y:S01]  /*78850*/  ULDC UR4, c[0x0][0x248] ;  /* 0x0000920000047ab9 */ /* 0x000fe20000000800 */
[----:B------:R-:W-:Y:S01]  /*78860*/  ISETP.LT.AND P1, PT, R213, UR31, !P6 ;  /* 0x0000001fd5007c0c */ /* 0x000fe2000f721270 */
[----:B------:R-:W0:Y:S01]  /*78870*/  LDS.128 R108, [R0] ;  /* 0x00000000006c7984 */ /* 0x000e220000000c00 */
[----:B------:R-:W-:Y:S01]  /*78880*/  VIADD R32, R31, UR4 ;  /* 0x000000041f207c36 */ /* 0x000fe20008000000 */
[----:B------:R-:W-:-:S03]  /*78890*/  ULDC UR4, c[0x0][0x248] ;  /* 0x0000920000047ab9 */ /* 0x000fc60000000800 */
        /* <DEDUP_REMOVED lines=21> */
[----:B------:R-:W-:Y:S01]  /*789f0*/  ULDC UR4, c[0x0][0x248] ;  /* 0x0000920000047ab9 */ /* 0x000fe20000000800 */
[----:B----4-:R-:W-:Y:S02]  /*78a00*/  PRMT R21, R60, 0x5410, R61 ;  /* 0x000054103c157816 */ /* 0x010fe4000000003d */
        /* <DEDUP_REMOVED lines=8> */
[----:B------:R-:W-:Y:S01]  /*78a90*/  VIADD R44, R43, UR4 ;  /* 0x000000042b2c7c36 */ /* 0x000fe20008000000 */
[----:B------:R-:W-:Y:S01]  /*78aa0*/  ULDC UR4, c[0x0][0x248] ;  /* 0x0000920000047ab9 */ /* 0x000fe20000000800 */
[----:B------:R-:W-:Y:S01]  /*78ab0*/  LOP3.LUT R7, R7, 0x7fffffff, RZ, 0xc0, !PT ;  /* 0x7fffffff07077812 */ /* 0x000fe200078ec0ff */
[----:B------:R-:W-:Y:S01]  /*78ac0*/  BAR.SYNC.DEFER_BLOCKING 0x0 ;  /* 0x0000000000007b1d */ /* 0x000fe20000010000 */
[----:B------:R-:W-:-:S04]  /*78ad0*/  VIADD R45, R44, UR5 ;  /* 0x000000052c2d7c36 */ /* 0x000fc80008000000 */
[----:B------:R-:W-:Y:S01]  /*78ae0*/  VIADD R46, R45, UR4 ;  /* 0x000000042d2e7c36 */ /* 0x000fe20008000000 */
[----:B------:R-:W-:Y:S01]  /*78af0*/  ULDC UR4, c[0x0][0x248] ;  /* 0x0000920000047ab9 */ /* 0x000fe20000000800 */
[----:B------:R-:W-:Y:S02]  /*78b00*/  ULDC UR5, c[0x0][0x248] ;  /* 0x0000920000057ab9 */ /* 0x000fe40000000800 */
[----:B------:R-:W-:Y:S01]  /*78b10*/  VIADD R48, R46, UR4 ;  /* 0x000000042e307c36 */ /* 0x000fe20008000000 */
[----:B------:R-:W-:-:S03]  /*78b20*/  ULDC UR4, c[0x0][0x248] ;  /* 0x0000920000047ab9 */ /* 0x000fc60000000800 */
[----:B------:R-:W-:Y:S01]  /*78b30*/  VIADD R49, R48, UR4 ;  /* 0x0000000430317c36 */ /* 0x000fe20008000000 */
[----:B------:R-:W-:Y:S01]  /*78b40*/  @P0 LOP3.LUT R7, R7, 0x80000000, RZ, 0xfc, !PT ;  /* 0x8000000007070812 */ /* 0x000fe200078efcff */
[----:B------:R-:W-:Y:S02]  /*78b50*/  ULDC UR4, c[0x0][0x248] ;  /* 0x0000920000047ab9 */ /* 0x000fe40000000800 */
[----:B------:R-:W-:Y:S01]  /*78b60*/  VIADD R50, R49, UR5 ;  /* 0x0000000531327c36 */ /* 0x000fe20008000000 */
[----:B------:R-:W-:Y:S01]  /*78b70*/  LOP3.LUT R7, R7, 0xbfffffff, RZ, 0xc0, !PT ;  /* 0xbfffffff07077812 */ /* 0x000fe200078ec0ff */
[----:B------:R-:W-:Y:S02]  /*78b80*/  ULDC UR5, c[0x0][0x248] ;  /* 0x0000920000057ab9 */ /* 0x000fe40000000800 */
[----:B------:R-:W-:Y:S01]  /*78b90*/  VIADD R51, R50, UR4 ;  /* 0x0000000432337c36 */ /* 0x000fe20008000000 */
[----:B------:R-:W-:Y:S01]  /*78ba0*/  ULDC UR4, c[0x0][0x248] ;  /* 0x0000920000047ab9 */ /* 0x000fe20000000800 */
[----:B------:R-:W-:-:S02]  /*78bb0*/  @P1 LOP3.LUT R7, R7, 0x40000000, RZ, 0xfc, !PT ;  /* 0x4000000007071812 */ /* 0x000fc400078efcff */
[----:B------:R-:W-:Y:S01]  /*78bc0*/  VIADD R52, R51, UR4 ;  /* 0x0000000433347c36 */ /* 0x000fe20008000000 */
[----:B------:R-:W-:Y:S01]  /*78bd0*/  ULDC UR4, c[0x0][0x248] ;  /* 0x0000920000047ab9 */ /* 0x000fe20000000800 */
[----:B------:R-:W-:Y:S02]  /*78be0*/  LOP3.LUT R7, R7, 0xdfffffff, RZ, 0xc0, !PT ;  /* 0xdfffffff07077812 */ /* 0x000fe400078ec0ff */
[----:B------:R-:W-:Y:S01]  /*78bf0*/  VIADD R55, R52, UR4 ;  /* 0x0000000434377c36 */ /* 0x000fe20008000000 */
[----:B------:R-:W-:Y:S01]  /*78c00*/  ISETP.LT.AND P0, PT, R215, UR33, !P6 ;  /* 0x00000021d7007c0c */ /* 0x000fe2000f701270 */
[----:B------:R-:W-:Y:S01]  /*78c10*/  ULDC UR4, c[0x0][0x248] ;  /* 0x0000920000047ab9 */ /* 0x000fe20000000800 */
[----:B------:R-:W-:Y:S01]  /*78c20*/  @P2 LOP3.LUT R7, R7, 0x20000000, RZ, 0xfc, !PT ;  /* 0x2000000007072812 */ /* 0x000fe200078efcff */
[----:B------:R-:W-:Y:S01]  /*78c30*/  VIADD R53, R55, UR5 ;  /* 0x0000000537357c36 */ /* 0x000fe20008000000 */
[----:B------:R-:W-:Y:S01]  /*78c40*/  ISETP.LT.AND P1, PT, R216, UR34, !P6 ;  /* 0x00000022d8007c0c */ /* 0x000fe2000f721270 */
[----:B------:R-:W-:Y:S01]  /*78c50*/  ULDC UR5, c[0x0][0x248] ;  /* 0x0000920000057ab9 */ /* 0x000fe20000000800 */
[----:B------:R-:W-:Y:S01]  /*78c60*/  LOP3.LUT R7, R7, 0xf7ffffff, RZ, 0xc0, !PT ;  /* 0xf7ffffff07077812 */ /* 0x000fe200078ec0ff */
[----:B------:R-:W-:Y:S01]  /*78c70*/  VIADD R54, R53, UR4 ;  /* 0x0000000435367c36 */ /* 0x000fe20008000000 */
[----:B------:R-:W-:-:S02]  /*78c80*/  ULDC UR4, c[0x0][0x248] ;  /* 0x0000920000047ab9 */ /* 0x000fc40000000800 */
[----:B------:R-:W-:Y:S01]  /*78c90*/  LOP3.LUT R7, R7, 0xefffffff, RZ, 0xc0, !PT ;  /* 0xefffffff07077812 */ /* 0x000fe200078ec0ff */
[----:B------:R-:W-:Y:S01]  /*78ca0*/  VIADD R181, R54, UR4 ;  /* 0x0000000436b57c36 */ /* 0x000fe20008000000 */
[----:B------:R-:W-:Y:S02]  /*78cb0*/  ULDC UR4, c[0x0][0x248] ;  /* 0x0000920000047ab9 */ /* 0x000fe40000000800 */
[----:B------:R-:W-:Y:S01]  /*78cc0*/  @P0 LOP3.LUT R7, R7, 0x10000000, RZ, 0xfc, !PT ;  /* 0x1000000007070812 */ /* 0x000fe200078efcff */
        /* <DEDUP_REMOVED lines=9> */
[----:B------:R-:W-:-:S03]  /*78d60*/  ULDC UR4, c[0x0][0x248] ;  /* 0x0000920000047ab9 */ /* 0x000fc60000000800 */
[----:B------:R-:W-:Y:S01]  /*78d70*/  VIADD R185, R182, UR4 ;  /* 0x00000004b6b97c36 */ /* 0x000fe20008000000 */
[----:B------:R-:W-:Y:S01]  /*78d80*/  ULDC UR4, c[0x0][0x248] ;  /* 0x0000920000047ab9 */ /* 0x000fe20000000800 */
[----:B------:R-:W-:Y:S02]  /*78d90*/  @P0 LOP3.LUT R7, R7, 0x4000000, RZ, 0xfc, !PT ;  /* 0x0400000007070812 */ /* 0x000fe400078efcff */
[----:B------:R-:W-:Y:S01]  /*78da0*/  ISETP.LT.AND P1, PT, R219, UR37, !P6 ;  /* 0x00000025db007c0c */ /* 0x000fe2000f721270 */
[----:B------:R-:W-:Y:S01]  /*78db0*/  VIADD R187, R185, UR4 ;  /* 0x00000004b9bb7c36 */ /* 0x000fe20008000000 */
[----:B------:R-:W-:Y:S01]  /*78dc0*/  LOP3.LUT R7, R7, 0xfdffffff, RZ, 0xc0, !PT ;  /* 0xfdffffff07077812 */ /* 0x000fe200078ec0ff */
[----:B------:R-:W-:Y:S02]  /*78dd0*/  ULDC UR4, c[0x0][0x248] ;  /* 0x0000920000047ab9 */ /* 0x000fe40000000800 */
[----:B------:R-:W-:Y:S01]  /*78de0*/  VIADD R184, R187, UR5 ;  /* 0x00000005bbb87c36 */ /* 0x000fe20008000000 */
[----:B------:R-:W-:Y:S01]  /*78df0*/  @P2 LOP3.LUT R7, R7, 0x2000000, RZ, 0xfc, !PT ;  /* 0x0200000007072812 */ /* 0x000fe200078efcff */
[----:B------:R-:W-:Y:S01]  /*78e00*/  ULDC UR5, c[0x0][0x248] ;  /* 0x0000920000057ab9 */ /* 0x000fe20000000800 */
[----:B------:R-:W-:Y:S01]  /*78e10*/  ISETP.LT.AND P0, PT, R220, UR38, !P6 ;  /* 0x00000026dc007c0c */ /* 0x000fe2000f701270 */
[----:B------:R-:W-:Y:S01]  /*78e20*/  VIADD R186, R184, UR4 ;  /* 0x00000004b8ba7c36 */ /* 0x000fe20008000000 */
[----:B------:R-:W-:Y:S01]  /*78e30*/  LOP3.LUT R7, R7, 0xfeffffff, RZ, 0xc0, !PT ;  /* 0xfeffffff07077812 */ /* 0x000fe200078ec0ff */
[----:B------:R-:W-:-:S02]  /*78e40*/  ULDC UR4, c[0x0][0x248] ;  /* 0x0000920000047ab9 */ /* 0x000fc40000000800 */
[----:B------:R-:W-:Y:S01]  /*78e50*/  VIADD R189, R186, UR4 ;  /* 0x00000004babd7c36 */ /* 0x000fe20008000000 */
[----:B------:R-:W-:Y:S01]  /*78e60*/  @P1 LOP3.LUT R7, R7, 0x1000000, RZ, 0xfc, !PT ;  /* 0x0100000007071812 */ /* 0x000fe200078efcff */
[----:B------:R-:W-:Y:S01]  /*78e70*/  ULDC UR4, c[0x0][0x248] ;  /* 0x0000920000047ab9 */ /* 0x000fe20000000800 */
        /* <DEDUP_REMOVED lines=90> */
[----:B------:R3:W-:Y:S01]  /*79420*/  STSM.16.M88.4 [R47], R20 ;  /* 0x000000142f007844 */ /* 0x0007e20000000200 */
[----:B------:R-:W-:Y:S01]  /*79430*/  ISETP.LT.AND P1, PT, R234, UR52, !P6 ;  /* 0x00000034ea007c0c */ /* 0x000fe2000f721270 */
[----:B------:R-:W-:Y:S01]  /*79440*/  VIADD R219, R217, UR4 ;  /* 0x00000004d9db7c36 */ /* 0x000fe20008000000 */
[----:B------:R-:W-:Y:S01]  /*79450*/  LOP3.LUT R7, R7, 0xfffffbff, RZ, 0xc0, !PT ;  /* 0xfffffbff07077812 */ /* 0x000fe200078ec0ff */
[----:B------:R-:W-:Y:S03]  /*79460*/  BAR.SYNC.DEFER_BLOCKING 0x0 ;  /* 0x0000000000007b1d */ /* 0x000fe60000010000 */
[----:B------:R-:W-:-:S03]  /*79470*/  @P2 LOP3.LUT R7, R7, 0x400, RZ, 0xfc, !PT ;  /* 0x0000040007072812 */ /* 0x000fc600078efcff */
[----:B------:R-:W-:Y:S01]  /*79480*/  ULDC UR4, c[0x0][0x248] ;  /* 0x0000920000047ab9 */ /* 0x000fe20000000800 */
[----:B------:R-:W-:Y:S01]  /*79490*/  ULDC UR5, c[0x0][0x248] ;  /* 0x0000920000057ab9 */ /* 0x000fe20000000800 */
[----:B------:R-:W-:Y:S01]  /*794a0*/  VIADD R221, R219, UR4 ;  /* 0x00000004dbdd7c36 */ /* 0x000fe20008000000 */
[----:B------:R-:W-:Y:S01]  /*794b0*/  ULDC UR4, c[0x0][0x248] ;  /* 0x0000920000047ab9 */ /* 0x000fe20000000800 */
[----:B------:R-:W-:Y:S02]  /*794c0*/  ISETP.LT.AND P0, PT, R235, UR53, !P6 ;  /* 0x00000035eb007c0c */ /* 0x000fe4000f701270 */
        /* <DEDUP_REMOVED lines=16> */
[----:B------:R-:W0:Y:S01]  /*795d0*/  LDS.128 R104, [R0] ;  /* 0x0000000000687984 */ /* 0x000e220000000c00 */
[----:B------:R-:W-:Y:S01]  /*795e0*/  ULDC UR4, c[0x0][0x248] ;  /* 0x0000920000047ab9 */ /* 0x000fe20000000800 */
        /* <DEDUP_REMOVED lines=13> */
[----:B------:R-:W-:Y:S01]  /*796c0*/  ULDC UR4, c[0x0][0x248] ;  /* 0x0000920000047ab9 */ /* 0x000fe20000000800 */
[----:B------:R-:W-:Y:S01]  /*796d0*/  BAR.SYNC.DEFER_BLOCKING 0x0 ;  /* 0x0000000000007b1d */ /* 0x000fe20000010000 */
[----:B------:R-:W-:Y:S01]  /*796e0*/  ISETP.LT.AND P1, PT, R241, UR59, !P6 ;  /* 0x0000003bf1007c0c */ /* 0x000fe2000f721270 */
[----:B------:R-:W-:Y:S01]  /*796f0*/  VIADD R241, R239, UR5 ;  /* 0x00000005eff17c36 */ /* 0x000fe20008000000 */
[----:B------:R-:W-:-:S02]  /*79700*/  @P0 LOP3.LUT R7, R7, 0x20, RZ, 0xfc, !PT ;  /* 0x0000002007070812 */ /* 0x000fc400078efcff */
[----:B---3--:R-:W-:Y:S02]  /*79710*/  PRMT R20, R70, 0x5410, R71 ;  /* 0x0000541046147816 */ /* 0x008fe40000000047 */
[----:B--2---:R-:W-:Y:S02]  /*79720*/  PRMT R21, R68, 0x5410, R69 ;  /* 0x0000541044157816 */ /* 0x004fe40000000045 */
[----:B------:R-:W-:Y:S02]  /*79730*/  PRMT R22, R66, 0x5410, R67 ;  /* 0x0000541042167816 */ /* 0x000fe40000000043 */
[----:B------:R-:W-:Y:S02]  /*79740*/  PRMT R23, R64, 0x5410, R65 ;  /* 0x0000541040177816 */ /* 0x000fe40000000041 */
[----:B------:R-:W-:Y:S02]  /*79750*/  ISETP.LT.AND P2, PT, R240, UR58, !P6 ;  /* 0x0000003af0007c0c */ /* 0x000fe4000f741270 */
[----:B------:R-:W-:-:S02]  /*79760*/  ISETP.LT.AND P0, PT, R242, UR60, !P6 ;  /* 0x0000003cf2007c0c */ /* 0x000fc4000f701270 */
[----:B------:R-:W-:Y:S01]  /*79770*/  ISETP.LT.AND P6, PT, R243, UR61, !P6 ;  /* 0x0000003df3007c0c */ /* 0x000fe2000f7c1270 */
[----:B------:R-:W-:Y:S01]  /*79780*/  VIADD R243, R241, UR4 ;  /* 0x00000004f1f37c36 */ /* 0x000fe20008000000 */
[----:B------:R-:W-:Y:S01]  /*79790*/  ULDC UR4, c[0x0][0x248] ;  /* 0x0000920000047ab9 */ /* 0x000fe20000000800 */
[----:B------:R4:W-:Y:S02]  /*797a0*/  STSM.16.M88.4 [R47], R20 ;  /* 0x000000142f007844 */ /* 0x0009e40000000200 */
[----:B----4-:R-:W-:Y:S01]  /*797b0*/  PRMT R23, R56, 0x5410, R57 ;  /* 0x0000541038177816 */ /* 0x010fe20000000039 */
[----:B------:R-:W-:-:S05]  /*797c0*/  VIADD R56, R243, UR4 ;  /* 0x00000004f3387c36 */ /* 0x000fca0008000000 */
[----:B------:R2:W-:Y:S01]  /*797d0*/  STL [R1+0xf4c], R56 ;  /* 0x000f4c3801007387 */ /* 0x0005e20000100800 */
[----:B------:R-:W-:Y:S02]  /*797e0*/  PRMT R20, R62, 0x5410, R63 ;  /* 0x000054103e147816 */ /* 0x000fe4000000003f */
[----:B------:R-:W-:Y:S02]  /*797f0*/  PRMT R21, R60, 0x5410, R61 ;  /* 0x000054103c157816 */ /* 0x000fe4000000003d */
[----:B------:R-:W-:Y:S01]  /*79800*/  PRMT R22, R58, 0x5410, R59 ;  /* 0x000054103a167816 */ /* 0x000fe2000000003b */
        /* <DEDUP_REMOVED lines=10> */
[----:B------:R-:W-:Y:S06]  /*798b0*/  BAR.SYNC.DEFER_BLOCKING 0x0 ;  /* 0x0000000000007b1d */ /* 0x000fec0000010000 */
[----:B------:R-:W4:Y:S04]  /*798c0*/  LDL.LU R59, [R1+0x994] ;  /* 0x00099400013b7983 */ /* 0x000f280000300800 */
[----:B------:R-:W4:Y:S04]  /*798d0*/  LDL.LU R58, [R1+0x9f4] ;  /* 0x0009f400013a7983 */ /* 0x000f280000300800 */
[----:B------:R-:W4:Y:S04]  /*798e0*/  LDL.LU R73, [R1+0x7b8] ;  /* 0x0007b80001497983 */ /* 0x000f280000300800 */
[----:B------:R-:W4:Y:S04]  /*798f0*/  LDL.LU R72, [R1+0x818] ;  /* 0x0008180001487983 */ /* 0x000f280000300800 */
[----:B------:R-:W4:Y:S04]  /*79900*/  LDL.LU R57, [R1+0x5d4] ;  /* 0x0005d40001397983 */ /* 0x000f280000300800 */
[----:B--2---:R-:W2:Y:S01]  /*79910*/  LDL.LU R56, [R1+0x7e8] ;  /* 0x0007e80001387983 */ /* 0x004ea20000300800 */
[----:B------:R-:W-:-:S03]  /*79920*/  LOP3.LUT R8, R8, 0xbfffffff, RZ, 0xc0, !PT ;  /* 0xbfffffff08087812 */ /* 0x000fc600078ec0ff */
[----:B------:R-:W-:Y:S01]  /*79930*/  STL.64 [R1+0x1fa0], R174 ;  /* 0x001fa0ae01007387 */ /* 0x000fe20000100a00 */
[----:B------:R-:W-:Y:S02]  /*79940*/  @P3 LOP3.LUT R8, R8, 0x40000000, RZ, 0xfc, !PT ;  /* 0x4000000008083812 */ /* 0x000fe400078efcff */
[----:B------:R-:W-:Y:S01]  /*79950*/  LOP3.LUT P3, RZ, R7, 0x10, RZ, 0xc0, !PT ;  /* 0x0000001007ff7812 */ /* 0x000fe2000786c0ff */
[----:B------:R-:W0:Y:S01]  /*79960*/  LDS.128 R100, [R0] ;  /* 0x0000000000647984 */ /* 0x000e220000000c00 */
[----:B------:R-:W-:-:S03]  /*79970*/  LOP3.LUT R8, R8, 0xdfffffff, RZ, 0xc0, !PT ;  /* 0xdfffffff08087812 */ /* 0x000fc600078ec0ff */
[----:B------:R-:W-:Y:S01]  /*79980*/  STL.64 [R1+0x1f80], R168 ;  /* 0x001f80a801007387 */ /* 0x000fe20000100a00 */
[----:B------:R-:W-:Y:S01]  /*79990*/  @P2 LOP3.LUT R8, R8, 0x20000000, RZ, 0xfc, !PT ;  /* 0x2000000008082812 */ /* 0x000fe200078efcff */
[----:B------:R-:W-:Y:S03]  /*799a0*/  BAR.SYNC.DEFER_BLOCKING 0x0 ;  /* 0x0000000000007b1d */ /* 0x000fe60000010000 */
[----:B------:R-:W-:Y:S02]  /*799b0*/  LOP3.LUT R8, R8, 0xefffffff, RZ, 0xc0, !PT ;  /* 0xefffffff08087812 */ /* 0x000fe400078ec0ff */
[C---:B------:R-:W-:Y:S02]  /*799c0*/  LOP3.LUT P2, RZ, R7.reuse, 0x8, RZ, 0xc0, !PT ;  /* 0x0000000807ff7812 */ /* 0x040fe4000784c0ff */
[----:B------:R-:W-:Y:S02]  /*799d0*/  @P1 LOP3.LUT R8, R8, 0x10000000, RZ, 0xfc, !PT ;  /* 0x1000000008081812 */ /* 0x000fe400078efcff */
[----:B------:R-:W-:Y:S01]  /*799e0*/  LOP3.LUT P1, RZ, R7, 0x4, RZ, 0xc0, !PT ;  /* 0x0000000407ff7812 */ /* 0x000fe2000782c0ff */
[----:B------:R-:W-:Y:S01]  /*799f0*/  STL.64 [R1+0x1f78], R170 ;  /* 0x001f78aa01007387 */ /* 0x000fe20000100a00 */
[----:B------:R-:W-:-:S03]  /*79a00*/  LOP3.LUT R8, R8, 0xf7ffffff, RZ, 0xc0, !PT ;  /* 0xf7ffffff08087812 */ /* 0x000fc600078ec0ff */
[----:B------:R-:W-:Y:S01]  /*79a10*/  STL.64 [R1+0x1f50], R164 ;  /* 0x001f50a401007387 */ /* 0x000fe20000100a00 */
        /* <DEDUP_REMOVED lines=10> */
[----:B------:R-:W-:-:S03]  /*79ac0*/  @P5 LOP3.LUT R8, R8, 0x2000000, RZ, 0xfc, !PT ;  /* 0x0200000008085812 */ /* 0x000fc600078efcff */
        /* <DEDUP_REMOVED lines=20> */
[----:B------:R3:W-:Y:S04]  /*79c10*/  STSM.16.M88.4 [R47], R20 ;  /* 0x000000142f007844 */ /* 0x0007e80000000200 */
[----:B------:R-:W-:Y:S01]  /*79c20*/  STL.64 [R1+0x1e70], R122 ;  /* 0x001e707a01007387 */ /* 0x000fe20000100a00 */
[----:B------:R-:W-:Y:S06]  /*79c30*/  BAR.SYNC.DEFER_BLOCKING 0x0 ;  /* 0x0000000000007b1d */ /* 0x000fec0000010000 */
[----:B-1----:R-:W-:Y:S04]  /*79c40*/  STL.64 [R1+0x1e68], R116 ;  /* 0x001e687401007387 */ /* 0x002fe80000100a00 */
[----:B------:R-:W-:Y:S04]  /*79c50*/  STL.64 [R1+0x1e60], R246 ;  /* 0x001e60f601007387 */ /* 0x000fe80000100a00 */
[----:B------:R-:W-:Y:S04]  /*79c60*/  STL.64 [R1+0x1e58], R118 ;  /* 0x001e587601007387 */ /* 0x000fe80000100a00 */
[----:B------:R-:W-:Y:S04]  /*79c70*/  STL.64 [R1+0x1e50], R112 ;  /* 0x001e507001007387 */ /* 0x000fe80000100a00 */
[----:B------:R-:W-:Y:S04]  /*79c80*/  STL.64 [R1+0x1e48], R114 ;  /* 0x001e487201007387 */ /* 0x000fe80000100a00 */
[----:B0-----:R-:W-:Y:S04]  /*79c90*/  STL.64 [R1+0x1e40], R108 ;  /* 0x001e406c01007387 */ /* 0x001fe80000100a00 */
[----:B------:R-:W-:Y:S04]  /*79ca0*/  STL.64 [R1+0x1e38], R110 ;  /* 0x001e386e01007387 */ /* 0x000fe80000100a00 */
[----:B------:R-:W-:Y:S04]  /*79cb0*/  STL.64 [R1+0x1e30], R104 ;  /* 0x001e306801007387 */ /* 0x000fe80000100a00 */
[----:B------:R-:W-:Y:S04]  /*79cc0*/  STL.64 [R1+0x1e28], R106 ;  /* 0x001e286a01007387 */ /* 0x000fe80000100a00 */
[----:B------:R-:W-:Y:S04]  /*79cd0*/  STL.64 [R1+0x1e10], R248 ;  /* 0x001e10f801007387 */ /* 0x000fe80000100a00 */
[----:B------:R-:W-:Y:S04]  /*79ce0*/  STL.64 [R1+0x1dc8], R250 ;  /* 0x001dc8fa01007387 */ /* 0x000fe80000100a00 */
[----:B------:R-:W-:Y:S04]  /*79cf0*/  STL.64 [R1+0x1e20], R100 ;  /* 0x001e206401007387 */ /* 0x000fe80000100a00 */
[----:B------:R-:W-:Y:S04]  /*79d00*/  STL.64 [R1+0x1e18], R102 ;  /* 0x001e186601007387 */ /* 0x000fe80000100a00 */
[----:B------:R-:W2:Y:S04]  /*79d10*/  LDL.LU R71, [R1+0x9bc] ;  /* 0x0009bc0001477983 */ /* 0x000ea80000300800 */
[----:B------:R-:W2:Y:S04]  /*79d20*/  LDL.LU R70, [R1+0xa1c] ;  /* 0x000a1c0001467983 */ /* 0x000ea80000300800 */
[----:B------:R-:W2:Y:S04]  /*79d30*/  LDL.LU R69, [R1+0x990] ;  /* 0x0009900001457983 */ /* 0x000ea80000300800 */
[----:B------:R-:W2:Y:S04]  /*79d40*/  LDL.LU R68, [R1+0x9f0] ;  /* 0x0009f00001447983 */ /* 0x000ea80000300800 */
[----:B------:R-:W2:Y:S04]  /*79d50*/  LDL.LU R65, [R1+0x7b4] ;  /* 0x0007b40001417983 */ /* 0x000ea80000300800 */
[----:B------:R-:W2:Y:S04]  /*79d60*/  LDL.LU R64, [R1+0x814] ;  /* 0x0008140001407983 */ /* 0x000ea80000300800 */
[----:B------:R-:W0:Y:S01]  /*79d70*/  LDS.128 R96, [R0] ;  /* 0x0000000000607984 */ /* 0x000e220000000c00 */
[----:B---3--:R-:W-:-:S03]  /*79d80*/  PRMT R20, R62, 0x5410, R63 ;  /* 0x000054103e147816 */ /* 0x008fc6000000003f */
[----:B------:R-:W3:Y:S04]  /*79d90*/  LDL.LU R63, [R1+0x5d0] ;  /* 0x0005d000013f7983 */ /* 0x000ee80000300800 */
[----:B------:R-:W3:Y:S01]  /*79da0*/  LDL.LU R62, [R1+0x7e4] ;  /* 0x0007e400013e7983 */ /* 0x000ee20000300800 */
[----:B----4-:R-:W-:Y:S02]  /*79db0*/  PRMT R21, R76, 0x5410, R77 ;  /* 0x000054104c157816 */ /* 0x010fe4000000004d */
[----:B------:R-:W-:Y:S02]  /*79dc0*/  PRMT R22, R74, 0x5410, R75 ;  /* 0x000054104a167816 */ /* 0x000fe4000000004b */
[----:B------:R-:W-:Y:S01]  /*79dd0*/  PRMT R23, R66, 0x5410, R67 ;  /* 0x0000541042177816 */ /* 0x000fe20000000043 */
[----:B------:R-:W-:Y:S06]  /*79de0*/  BAR.SYNC.DEFER_BLOCKING 0x0 ;  /* 0x0000000000007b1d */ /* 0x000fec0000010000 */
[----:B0-----:R-:W-:Y:S04]  /*79df0*/  STL.64 [R1+0x1e08], R96 ;  /* 0x001e086001007387 */ /* 0x001fe80000100a00 */
[----:B------:R-:W-:Y:S04]  /*79e00*/  STL.64 [R1+0x1e00], R98 ;  /* 0x001e006201007387 */ /* 0x000fe80000100a00 */
[----:B------:R-:W4:Y:S04]  /*79e10*/  LDL.LU R67, [R1+0x9b8] ;  /* 0x0009b80001437983 */ /* 0x000f280000300800 */
[----:B------:R-:W4:Y:S04]  /*79e20*/  LDL.LU R66, [R1+0xa18] ;  /* 0x000a180001427983 */ /* 0x000f280000300800 */
[----:B------:R0:W-:Y:S01]  /*79e30*/  STSM.16.M88.4 [R47], R20 ;  /* 0x000000142f007844 */ /* 0x0001e20000000200 */
[----:B------:R-:W-:Y:S01]  /*79e40*/  BAR.SYNC.DEFER_BLOCKING 0x0 ;  /* 0x0000000000007b1d */ /* 0x000fe20000010000 */
[----:B0-----:R-:W-:-:S05]  /*79e50*/  PRMT R20, R60, 0x5410, R61 ;  /* 0x000054103c147816 */ /* 0x001fca000000003d */
[----:B------:R-:W4:Y:S04]  /*79e60*/  LDL.LU R61, [R1+0x98c] ;  /* 0x00098c00013d7983 */ /* 0x000f280000300800 */
[----:B------:R-:W4:Y:S01]  /*79e70*/  LDL.LU R60, [R1+0x9ec] ;  /* 0x0009ec00013c7983 */ /* 0x000f220000300800 */
[----:B------:R-:W-:-:S03]  /*79e80*/  PRMT R21, R58, 0x5410, R59 ;  /* 0x000054103a157816 */ /* 0x000fc6000000003b */
[----:B------:R-:W4:Y:S01]  /*79e90*/  LDL.LU R59, [R1+0x7b0] ;  /* 0x0007b000013b7983 */ /* 0x000f220000300800 */
[----:B--2---:R-:W-:-:S03]  /*79ea0*/  PRMT R23, R56, 0x5410, R57 ;  /* 0x0000541038177816 */ /* 0x004fc60000000039 */
[----:B------:R-:W2:Y:S04]  /*79eb0*/  LDL.LU R58, [R1+0x810] ;  /* 0x00081000013a7983 */ /* 0x000ea80000300800 */
[----:B------:R-:W2:Y:S04]  /*79ec0*/  LDL.LU R57, [R1+0x5cc] ;  /* 0x0005cc0001397983 */ /* 0x000ea80000300800 */
[----:B------:R-:W2:Y:S04]  /*79ed0*/  LDL.LU R56, [R1+0x7e0] ;  /* 0x0007e00001387983 */ /* 0x000ea80000300800 */
[----:B------:R-:W0:Y:S01]  /*79ee0*/  LDS.128 R92, [R0] ;  /* 0x00000000005c7984 */ /* 0x000e220000000c00 */
[----:B------:R-:W-:Y:S01]  /*79ef0*/  PRMT R22, R72, 0x5410, R73 ;  /* 0x0000541048167816 */ /* 0x000fe20000000049 */
[----:B------:R-:W-:Y:S06]  /*79f00*/  BAR.SYNC.DEFER_BLOCKING 0x0 ;  /* 0x0000000000007b1d */ /* 0x000fec0000010000 */
[----:B------:R1:W-:Y:S02]  /*79f10*/  STSM.16.M88.4 [R47], R20 ;  /* 0x000000142f007844 */ /* 0x0003e40000000200 */
[----:B------:R-:W-:Y:S06]  /*79f20*/  BAR.SYNC.DEFER_BLOCKING 0x0 ;  /* 0x0000000000007b1d */ /* 0x000fec0000010000 */
[----:B0-----:R-:W-:Y:S04]  /*79f30*/  STL.64 [R1+0x1df8], R92 ;  /* 0x001df85c01007387 */ /* 0x001fe80000100a00 */
[----:B------:R-:W-:Y:S04]  /*79f40*/  STL.64 [R1+0x1df0], R94 ;  /* 0x001df05e01007387 */ /* 0x000fe80000100a00 */
[----:B------:R-:W0:Y:S01]  /*79f50*/  LDS.128 R88, [R0] ;  /* 0x0000000000587984 */ /* 0x000e220000000c00 */
[----:B-1----:R-:W-:-:S03]  /*79f60*/  PRMT R22, R64, 0x5410, R65 ;  /* 0x0000541040167816 */ /* 0x002fc60000000041 */
[----:B------:R-:W2:Y:S04]  /*79f70*/  LDL.LU R65, [R1+0x9b4] ;  /* 0x0009b40001417983 */ /* 0x000ea80000300800 */
[----:B------:R-:W2:Y:S01]  /*79f80*/  LDL.LU R64, [R1+0xa14] ;  /* 0x000a140001407983 */ /* 0x000ea20000300800 */
[----:B------:R-:W-:-:S03]  /*79f90*/  PRMT R20, R70, 0x5410, R71 ;  /* 0x0000541046147816 */ /* 0x000fc60000000047 */
[----:B------:R-:W2:Y:S01]  /*79fa0*/  LDL.LU R77, [R1+0x988] ;  /* 0x00098800014d7983 */ /* 0x000ea20000300800 */
[----:B------:R-:W-:-:S03]  /*79fb0*/  PRMT R21, R68, 0x5410, R69 ;  /* 0x0000541044157816 */ /* 0x000fc60000000045 */
[----:B------:R-:W2:Y:S04]  /*79fc0*/  LDL.LU R76, [R1+0x9e8] ;  /* 0x0009e800014c7983 */ /* 0x000ea80000300800 */
[----:B------:R-:W2:Y:S04]  /*79fd0*/  LDL.LU R75, [R1+0x5fc] ;  /* 0x0005fc00014b7983 */ /* 0x000ea80000300800 */
[----:B------:R-:W2:Y:S01]  /*79fe0*/  LDL.LU R74, [R1+0x80c] ;  /* 0x00080c00014a7983 */ /* 0x000ea20000300800 */
[----:B---3--:R-:W-:Y:S01]  /*79ff0*/  PRMT R23, R62, 0x5410, R63 ;  /* 0x000054103e177816 */ /* 0x008fe2000000003f */
[----:B------:R-:W-:Y:S06]  /*7a000*/  BAR.SYNC.DEFER_BLOCKING 0x0 ;  /* 0x0000000000007b1d */ /* 0x000fec0000010000 */
[----:B------:R-:W3:Y:S04]  /*7a010*/  LDL.LU R63, [R1+0x5c8] ;  /* 0x0005c800013f7983 */ /* 0x000ee80000300800 */
[----:B------:R-:W3:Y:S04]  /*7a020*/  LDL.LU R62, [R1+0x7dc] ;  /* 0x0007dc00013e7983 */ /* 0x000ee80000300800 */
[----:B0-----:R-:W-:Y:S04]  /*7a030*/  STL.64 [R1+0x1de8], R88 ;  /* 0x001de85801007387 */ /* 0x001fe80000100a00 */
[----:B------:R-:W-:Y:S04]  /*7a040*/  STL.64 [R1+0x1de0], R90 ;  /* 0x001de05a01007387 */ /* 0x000fe80000100a00 */
[----:B------:R4:W-:Y:S01]  /*7a050*/  STSM.16.M88.4 [R47], R20 ;  /* 0x000000142f007844 */ /* 0x0009e20000000200 */
[----:B------:R-:W-:Y:S06]  /*7a060*/  BAR.SYNC.DEFER_BLOCKING 0x0 ;  /* 0x0000000000007b1d */ /* 0x000fec0000010000 */
[----:B------:R-:W0:Y:S01]  /*7a070*/  LDS.128 R84, [R0] ;  /* 0x0000000000547984 */ /* 0x000e220000000c00 */
[----:B----4-:R-:W-:-:S03]  /*7a080*/  PRMT R21, R60, 0x5410, R61 ;  /* 0x000054103c157816 */ /* 0x010fc6000000003d */
[----:B------:R-:W4:Y:S04]  /*7a090*/  LDL.LU R61, [R1+0x9b0] ;  /* 0x0009b000013d7983 */ /* 0x000f280000300800 */
[----:B------:R-:W4:Y:S01]  /*7a0a0*/  LDL.LU R60, [R1+0xa10] ;  /* 0x000a1000013c7983 */ /* 0x000f220000300800 */
[----:B--2---:R-:W-:-:S03]  /*7a0b0*/  PRMT R22, R58, 0x5410, R59 ;  /* 0x000054103a167816 */ /* 0x004fc6000000003b */
[----:B------:R-:W2:Y:S04]  /*7a0c0*/  LDL.LU R59, [R1+0x984] ;  /* 0x00098400013b7983 */ /* 0x000ea80000300800 */
[----:B------:R-:W2:Y:S01]  /*7a0d0*/  LDL.LU R58, [R1+0x9e4] ;  /* 0x0009e400013a7983 */ /* 0x000ea20000300800 */
[----:B------:R-:W-:-:S03]  /*7a0e0*/  PRMT R23, R56, 0x5410, R57 ;  /* 0x0000541038177816 */ /* 0x000fc60000000039 */
[----:B------:R-:W2:Y:S04]  /*7a0f0*/  LDL.LU R73, [R1+0x5f8] ;  /* 0x0005f80001497983 */ /* 0x000ea80000300800 */
[----:B------:R-:W2:Y:S04]  /*7a100*/  LDL.LU R72, [R1+0x808] ;  /* 0x0008080001487983 */ /* 0x000ea80000300800 */
[----:B------:R-:W2:Y:S04]  /*7a110*/  LDL.LU R57, [R1+0x5c4] ;  /* 0x0005c40001397983 */ /* 0x000ea80000300800 */
[----:B------:R-:W2:Y:S01]  /*7a120*/  LDL.LU R56, [R1+0x7d8] ;  /* 0x0007d80001387983 */ /* 0x000ea20000300800 */
[----:B------:R-:W-:Y:S01]  /*7a130*/  PRMT R20, R66, 0x5410, R67 ;  /* 0x0000541042147816 */ /* 0x000fe20000000043 */
[----:B------:R-:W-:Y:S06]  /*7a140*/  BAR.SYNC.DEFER_BLOCKING 0x0 ;  /* 0x0000000000007b1d */ /* 0x000fec0000010000 */
[----:B0-----:R-:W-:Y:S04]  /*7a150*/  STL.64 [R1+0x1dd8], R84 ;  /* 0x001dd85401007387 */ /* 0x001fe80000100a00 */
[----:B------:R-:W-:Y:S04]  /*7a160*/  STL.64 [R1+0x1dd0], R86 ;  /* 0x001dd05601007387 */ /* 0x000fe80000100a00 */
[----:B------:R-:W2:Y:S04]  /*7a170*/  LDL.LU R71, [R1+0x9ac] ;  /* 0x0009ac0001477983 */ /* 0x000ea80000300800 */
[----:B------:R-:W2:Y:S04]  /*7a180*/  LDL.LU R70, [R1+0xa0c] ;  /* 0x000a0c0001467983 */ /* 0x000ea80000300800 */
[----:B------:R0:W-:Y:S01]  /*7a190*/  STSM.16.M88.4 [R47], R20 ;  /* 0x000000142f007844 */ /* 0x0001e20000000200 */
[----:B------:R-:W-:Y:S06]  /*7a1a0*/  BAR.SYNC.DEFER_BLOCKING 0x0 ;  /* 0x0000000000007b1d */ /* 0x000fec0000010000 */
[----:B------:R-:W2:Y:S04]  /*7a1b0*/  LDL.LU R69, [R1+0x980] ;  /* 0x0009800001457983 */ /* 0x000ea80000300800 */
[----:B------:R-:W2:Y:S04]  /*7a1c0*/  LDL.LU R68, [R1+0x9e0] ;  /* 0x0009e00001447983 */ /* 0x000ea80000300800 */
[----:B------:R-:W2:Y:S04]  /*7a1d0*/  LDL.LU R67, [R1+0x5f4] ;  /* 0x0005f40001437983 */ /* 0x000ea80000300800 */
[----:B------:R-:W2:Y:S04]  /*7a1e0*/  LDL.LU R66, [R1+0x804] ;  /* 0x0008040001427983 */ /* 0x000ea80000300800 */
[----:B------:R-:W1:Y:S01]  /*7a1f0*/  LDS.128 R80, [R0] ;  /* 0x0000000000507984 */ /* 0x000e620000000c00 */
[----:B0-----:R-:W-:-:S03]  /*7a200*/  PRMT R20, R64, 0x5410, R65 ;  /* 0x0000541040147816 */ /* 0x001fc60000000041 */
[----:B------:R-:W2:Y:S04]  /*7a210*/  LDL.LU R65, [R1+0x5c0] ;  /* 0x0005c00001417983 */ /* 0x000ea80000300800 */
[----:B------:R-:W2:Y:S01]  /*7a220*/  LDL.LU R64, [R1+0x7d4] ;  /* 0x0007d40001407983 */ /* 0x000ea20000300800 */
[----:B------:R-:W-:Y:S01]  /*7a230*/  PRMT R21, R76, 0x5410, R77 ;  /* 0x000054104c157816 */ /* 0x000fe2000000004d */
[----:B------:R-:W-:Y:S01]  /*7a240*/  BAR.SYNC.DEFER_BLOCKING 0x0 ;  /* 0x0000000000007b1d */ /* 0x000fe20000010000 */
[----:B------:R-:W-:-:S05]  /*7a250*/  PRMT R22, R74, 0x5410, R75 ;  /* 0x000054104a167816 */ /* 0x000fca000000004b */
[----:B-1----:R-:W-:Y:S04]  /*7a260*/  STL.64 [R1+0x1dc0], R80 ;  /* 0x001dc05001007387 */ /* 0x002fe80000100a00 */
[----:B------:R-:W-:Y:S01]  /*7a270*/  STL.64 [R1+0x1db8], R82 ;  /* 0x001db85201007387 */ /* 0x000fe20000100a00 */
[----:B---3--:R-:W-:-:S03]  /*7a280*/  PRMT R23, R62, 0x5410, R63 ;  /* 0x000054103e177816 */ /* 0x008fc6000000003f */
[----:B------:R-:W3:Y:S04]  /*7a290*/  LDL.LU R63, [R1+0x9a8] ;  /* 0x0009a800013f7983 */ /* 0x000ee80000300800 */
[----:B------:R4:W-:Y:S04]  /*7a2a0*/  STSM.16.M88.4 [R47], R20 ;  /* 0x000000142f007844 */ /* 0x0009e80000000200 */
[----:B------:R-:W3:Y:S01]  /*7a2b0*/  LDL.LU R62, [R1+0xa08] ;  /* 0x000a0800013e7983 */ /* 0x000ee20000300800 */
        /* <DEDUP_REMOVED lines=13> */
[----:B0-----:R-:W-:Y:S04]  /*7a390*/  STL.64 [R1+0x1db0], R76 ;  /* 0x001db04c01007387 */ /* 0x001fe80000100a00 */
[----:B------:R0:W-:Y:S01]  /*7a3a0*/  STSM.16.M88.4 [R47], R20 ;  /* 0x000000142f007844 */ /* 0x0001e20000000200 */
[----:B------:R-:W-:Y:S06]  /*7a3b0*/  BAR.SYNC.DEFER_BLOCKING 0x0 ;  /* 0x0000000000007b1d */ /* 0x000fec0000010000 */
[----:B------:R-:W-:Y:S04]  /*7a3c0*/  STL.64 [R1+0x1da8], R78 ;  /* 0x001da84e01007387 */ /* 0x000fe80000100a00 */
[----:B------:R-:W2:Y:S01]  /*7a3d0*/  LDL.LU R236, [R1+0x9a4] ;  /* 0x0009a40001ec7983 */ /* 0x000ea20000300800 */
[----:B0-----:R-:W-:-:S03]  /*7a3e0*/  PRMT R22, R66, 0x5410, R67 ;  /* 0x0000541042167816 */ /* 0x001fc60000000043 */
[----:B------:R-:W2:Y:S04]  /*7a3f0*/  LDL.LU R234, [R1+0xa04] ;  /* 0x000a040001ea7983 */ /* 0x000ea80000300800 */
[----:B------:R-:W2:Y:S04]  /*7a400*/  LDL.LU R224, [R1+0x978] ;  /* 0x0009780001e07983 */ /* 0x000ea80000300800 */
[----:B------:R-:W2:Y:S04]  /*7a410*/  LDL.LU R222, [R1+0x9d8] ;  /* 0x0009d80001de7983 */ /* 0x000ea80000300800 */
[----:B------:R-:W2:Y:S04]  /*7a420*/  LDL.LU R67, [R1+0x5ec] ;  /* 0x0005ec0001437983 */ /* 0x000ea80000300800 */
[----:B------:R-:W2:Y:S04]  /*7a430*/  LDL.LU R66, [R1+0x7fc] ;  /* 0x0007fc0001427983 */ /* 0x000ea80000300800 */
[----:B------:R-:W0:Y:S01]  /*7a440*/  LDS.128 R72, [R0] ;  /* 0x0000000000487984 */ /* 0x000e220000000c00 */
[----:B------:R-:W-:-:S02]  /*7a450*/  PRMT R20, R70, 0x5410, R71 ;  /* 0x0000541046147816 */ /* 0x000fc40000000047 */
[----:B------:R-:W-:Y:S01]  /*7a460*/  PRMT R21, R68, 0x5410, R69 ;  /* 0x0000541044157816 */ /* 0x000fe20000000045 */
[----:B------:R-:W-:Y:S01]  /*7a470*/  BAR.SYNC.DEFER_BLOCKING 0x0 ;  /* 0x0000000000007b1d */ /* 0x000fe20000010000 */
[----:B------:R-:W-:-:S05]  /*7a480*/  PRMT R23, R64, 0x5410, R65 ;  /* 0x0000541040177816 */ /* 0x000fca0000000041 */
[----:B------:R-:W2:Y:S04]  /*7a490*/  LDL.LU R65, [R1+0x5b8] ;  /* 0x0005b80001417983 */ /* 0x000ea80000300800 */
[----:B------:R-:W2:Y:S04]  /*7a4a0*/  LDL.LU R64, [R1+0x7cc] ;  /* 0x0007cc0001407983 */ /* 0x000ea80000300800 */
[----:B0-----:R-:W-:Y:S04]  /*7a4b0*/  STL.64 [R1+0x1da0], R72 ;  /* 0x001da04801007387 */ /* 0x001fe80000100a00 */
[----:B------:R-:W-:Y:S04]  /*7a4c0*/  STL.64 [R1+0x1d98], R74 ;  /* 0x001d984a01007387 */ /* 0x000fe80000100a00 */
[----:B------:R-:W2:Y:S04]  /*7a4d0*/  LDL.LU R232, [R1+0x9a0] ;  /* 0x0009a00001e87983 */ /* 0x000ea80000300800 */
[----:B------:R-:W2:Y:S04]  /*7a4e0*/  LDL.LU R230, [R1+0xa00] ;  /* 0x000a000001e67983 */ /* 0x000ea80000300800 */
[----:B------:R3:W-:Y:S04]  /*7a4f0*/  STSM.16.M88.4 [R47], R20 ;  /* 0x000000142f007844 */ /* 0x0007e80000000200 */
[----:B------:R-:W2:Y:S04]  /*7a500*/  LDL.LU R220, [R1+0x974] ;  /* 0x0009740001dc7983 */ /* 0x000ea80000300800 */
[----:B------:R-:W2:Y:S01]  /*7a510*/  LDL.LU R218, [R1+0x9d4] ;  /* 0x0009d40001da7983 */ /* 0x000ea20000300800 */
[----:B------:R-:W-:Y:S01]  /*7a520*/  BAR.SYNC.DEFER_BLOCKING 0x0 ;  /* 0x0000000000007b1d */ /* 0x000fe20000010000 */
[----:B---3--:R-:W-:-:S05]  /*7a530*/  PRMT R20, R62, 0x5410, R63 ;  /* 0x000054103e147816 */ /* 0x008fca000000003f */
[----:B------:R-:W3:Y:S04]  /*7a540*/  LDL.LU R63, [R1+0x5e8] ;  /* 0x0005e800013f7983 */ /* 0x000ee80000300800 */
[----:B------:R-:W3:Y:S04]  /*7a550*/  LDL.LU R62, [R1+0x7f8] ;  /* 0x0007f800013e7983 */ /* 0x000ee80000300800 */
[----:B------:R-:W0:Y:S01]  /*7a560*/  LDS.128 R68, [R0] ;  /* 0x0000000000447984 */ /* 0x000e220000000c00 */
[----:B----4-:R-:W-:-:S03]  /*7a570*/  PRMT R21, R60, 0x5410, R61 ;  /* 0x000054103c157816 */ /* 0x010fc6000000003d */
[----:B------:R-:W4:Y:S04]  /*7a580*/  LDL.LU R61, [R1+0x5b4] ;  /* 0x0005b400013d7983 */ /* 0x000f280000300800 */
[----:B------:R-:W4:Y:S04]  /*7a590*/  LDL.LU R60, [R1+0x7c8] ;  /* 0x0007c800013c7983 */ /* 0x000f280000300800 */
[----:B------:R-:W4:Y:S04]  /*7a5a0*/  LDL.LU R228, [R1+0x99c] ;  /* 0x00099c0001e47983 */ /* 0x000f280000300800 */
[----:B------:R-:W4:Y:S04]  /*7a5b0*/  LDL.LU R226, [R1+0x9fc] ;  /* 0x0009fc0001e27983 */ /* 0x000f280000300800 */
[----:B------:R-:W4:Y:S04]  /*7a5c0*/  LDL.LU R216, [R1+0x970] ;  /* 0x0009700001d87983 */ /* 0x000f280000300800 */
[----:B------:R-:W4:Y:S01]  /*7a5d0*/  LDL.LU R212, [R1+0x9d0] ;  /* 0x0009d00001d47983 */ /* 0x000f220000300800 */
[----:B--2---:R-:W-:-:S02]  /*7a5e0*/  PRMT R22, R58, 0x5410, R59 ;  /* 0x000054103a167816 */ /* 0x004fc4000000003b */
[----:B------:R-:W-:Y:S01]  /*7a5f0*/  PRMT R23, R56, 0x5410, R57 ;  /* 0x0000541038177816 */ /* 0x000fe20000000039 */
[----:B------:R-:W2:Y:S04]  /*7a600*/  LDL.LU R59, [R1+0x5e4] ;  /* 0x0005e400013b7983 */ /* 0x000ea80000300800 */
[----:B------:R-:W2:Y:S04]  /*7a610*/  LDL.LU R58, [R1+0x7f4] ;  /* 0x0007f400013a7983 */ /* 0x000ea80000300800 */
[----:B------:R-:W2:Y:S04]  /*7a620*/  LDL.LU R57, [R1+0x5b0] ;  /* 0x0005b00001397983 */ /* 0x000ea80000300800 */
[----:B------:R-:W2:Y:S01]  /*7a630*/  LDL.LU R56, [R1+0x7c4] ;  /* 0x0007c40001387983 */ /* 0x000ea20000300800 */
[----:B------:R-:W-:Y:S06]  /*7a640*/  BAR.SYNC.DEFER_BLOCKING 0x0 ;  /* 0x0000000000007b1d */ /* 0x000fec0000010000 */
[----:B------:R1:W-:Y:S04]  /*7a650*/  STSM.16.M88.4 [R47], R20 ;  /* 0x000000142f007844 */ /* 0x0003e80000000200 */
[----:B0-----:R-:W-:Y:S04]  /*7a660*/  STL.64 [R1+0x1d90], R68 ;  /* 0x001d904401007387 */ /* 0x001fe80000100a00 */
[----:B------:R-:W-:Y:S01]  /*7a670*/  STL.64 [R1+0x1d88], R70 ;  /* 0x001d884601007387 */ /* 0x000fe20000100a00 */
[----:B-1----:R-:W-:-:S02]  /*7a680*/  PRMT R22, R66, 0x5410, R67 ;  /* 0x0000541042167816 */ /* 0x002fc40000000043 */
[----:B------:R-:W-:Y:S02]  /*7a690*/  PRMT R21, R222, 0x5410, R224 ;  /* 0x00005410de157816 */ /* 0x000fe400000000e0 */
[----:B------:R-:W2:Y:S01]  /*7a6a0*/  LDL.LU R224, [R1+0x600] ;  /* 0x0006000001e07983 */ /* 0x000ea20000300800 */
[----:B------:R-:W-:-:S03]  /*7a6b0*/  PRMT R20, R234, 0x5410, R236 ;  /* 0x00005410ea147816 */ /* 0x000fc600000000ec */
[----:B------:R-:W2:Y:S01]  /*7a6c0*/  LDL.LU R222, [R1+0x604] ;  /* 0x0006040001de7983 */ /* 0x000ea20000300800 */
[----:B------:R-:W-:Y:S01]  /*7a6d0*/  PRMT R23, R64, 0x5410, R65 ;  /* 0x0000541040177816 */ /* 0x000fe20000000041 */
[----:B------:R-:W-:Y:S06]  /*7a6e0*/  BAR.SYNC.DEFER_BLOCKING 0x0 ;  /* 0x0000000000007b1d */ /* 0x000fec0000010000 */
[----:B------:R-:W0:Y:S02]  /*7a6f0*/  LDS.128 R64, [R0] ;  /* 0x0000000000407984 */ /* 0x000e240000000c00 */
[----:B------:R-:W-:Y:S06]  /*7a700*/  BAR.SYNC.DEFER_BLOCKING 0x0 ;  /* 0x0000000000007b1d */ /* 0x000fec0000010000 */
[----:B------:R3:W-:Y:S04]  /*7a710*/  STSM.16.M88.4 [R47], R20 ;  /* 0x000000142f007844 */ /* 0x0007e80000000200 */
[----:B0-----:R-:W-:Y:S01]  /*7a720*/  STL.64 [R1+0x1d80], R64 ;  /* 0x001d804001007387 */ /* 0x001fe20000100a00 */
[----:B---3--:R-:W-:-:S03]  /*7a730*/  PRMT R22, R62, 0x5410, R63 ;  /* 0x000054103e167816 */ /* 0x008fc6000000003f */
[----:B------:R-:W-:Y:S01]  /*7a740*/  STL.64 [R1+0x1d78], R66 ;  /* 0x001d784201007387 */ /* 0x000fe20000100a00 */
[----:B------:R-:W-:-:S03]  /*7a750*/  PRMT R21, R218, 0x5410, R220 ;  /* 0x00005410da157816 */ /* 0x000fc600000000dc */
[----:B------:R-:W3:Y:S01]  /*7a760*/  LDL.LU R220, [R1+0x608] ;  /* 0x0006080001dc7983 */ /* 0x000ee20000300800 */
[----:B------:R-:W-:-:S03]  /*7a770*/  PRMT R20, R230, 0x5410, R232 ;  /* 0x00005410e6147816 */ /* 0x000fc600000000e8 */
[----:B------:R-:W3:Y:S01]  /*7a780*/  LDL.LU R218, [R1+0x60c] ;  /* 0x00060c0001da7983 */ /* 0x000ee20000300800 */
[----:B----4-:R-:W-:Y:S01]  /*7a790*/  PRMT R23, R60, 0x5410, R61 ;  /* 0x000054103c177816 */ /* 0x010fe2000000003d */
[----:B------:R-:W-:Y:S06]  /*7a7a0*/  BAR.SYNC.DEFER_BLOCKING 0x0 ;  /* 0x0000000000007b1d */ /* 0x000fec0000010000 */
[----:B------:R-:W0:Y:S02]  /*7a7b0*/  LDS.128 R60, [R0] ;  /* 0x00000000003c7984 */ /* 0x000e240000000c00 */
[----:B------:R-:W-:Y:S06]  /*7a7c0*/  BAR.SYNC.DEFER_BLOCKING 0x0 ;  /* 0x0000000000007b1d */ /* 0x000fec0000010000 */
[----:B------:R1:W-:Y:S04]  /*7a7d0*/  STSM.16.M88.4 [R47], R20 ;  /* 0x000000142f007844 */ /* 0x0003e80000000200 */
[----:B0-----:R-:W-:Y:S04]  /*7a7e0*/  STL.64 [R1+0x1d60], R60 ;  /* 0x001d603c01007387 */ /* 0x001fe80000100a00 */
[----:B------:R-:W-:Y:S01]  /*7a7f0*/  STL.64 [R1+0x1d58], R62 ;  /* 0x001d583e01007387 */ /* 0x000fe20000100a00 */
[----:B-1----:R-:W-:-:S03]  /*7a800*/  PRMT R21, R212, 0x5410, R216 ;  /* 0x00005410d4157816 */ /* 0x002fc600000000d8 */
[----:B------:R-:W4:Y:S01]  /*7a810*/  LDL.LU R216, [R1+0x610] ;  /* 0x0006100001d87983 */ /* 0x000f220000300800 */
[----:B--2---:R-:W-:Y:S02]  /*7a820*/  PRMT R22, R58, 0x5410, R59 ;  /* 0x000054103a167816 */ /* 0x004fe4000000003b */
[----:B------:R-:W-:Y:S01]  /*7a830*/  PRMT R23, R56, 0x5410, R57 ;  /* 0x0000541038177816 */ /* 0x000fe20000000039 */
[----:B------:R-:W-:Y:S06]  /*7a840*/  BAR.SYNC.DEFER_BLOCKING 0x0 ;  /* 0x0000000000007b1d */ /* 0x000fec0000010000 */
[----:B------:R-:W0:Y:S01]  /*7a850*/  LDS.128 R56, [R0] ;  /* 0x0000000000387984 */ /* 0x000e220000000c00 */
[----:B------:R-:W-:Y:S01]  /*7a860*/  PRMT R20, R226, 0x5410, R228 ;  /* 0x00005410e2147816 */ /* 0x000fe200000000e4 */
[----:B------:R-:W-:Y:S01]  /*7a870*/  BAR.SYNC.DEFER_BLOCKING 0x0 ;  /* 0x0000000000007b1d */ /* 0x000fe20000010000 */
[----:B------:R-:W-:-:S05]  /*7a880*/  PRMT R212, R176, 0x7770, RZ ;  /* 0x00007770b0d47816 */ /* 0x000fca00000000ff */
[----:B------:R-:W-:Y:S02]  /*7a890*/  STSM.16.M88.4 [R47], R20 ;  /* 0x000000142f007844 */ /* 0x000fe40000000200 */
[----:B------:R-:W-:Y:S06]  /*7a8a0*/  BAR.SYNC.DEFER_BLOCKING 0x0 ;  /* 0x0000000000007b1d */ /* 0x000fec0000010000 */
[----:B0-----:R-:W-:Y:S04]  /*7a8b0*/  STL.64 [R1+0x1d70], R56 ;  /* 0x001d703801007387 */ /* 0x001fe80000100a00 */
[----:B------:R-:W-:Y:S04]  /*7a8c0*/  STL.64 [R1+0x1d68], R58 ;  /* 0x001d683a01007387 */ /* 0x000fe80000100a00 */
[----:B------:R-:W2:Y:S04]  /*7a8d0*/  LDL.LU R236, [R1+0x614] ;  /* 0x0006140001ec7983 */ /* 0x000ea80000300800 */
[----:B------:R-:W2:Y:S04]  /*7a8e0*/  LDL.LU R228, [R1+0x618] ;  /* 0x0006180001e47983 */ /* 0x000ea80000300800 */
[----:B------:R-:W2:Y:S04]  /*7a8f0*/  LDL.LU R226, [R1+0x61c] ;  /* 0x00061c0001e27983 */ /* 0x000ea80000300800 */
[----:B------:R0:W-:Y:S02]  /*7a900*/  @P4 STG.E.U8 desc[UR6][R12.64], R212 ;  /* 0x000000d40c004986 */ /* 0x0001e4000c101106 */
[----:B0-----:R-:W-:-:S04]  /*7a910*/  IADD3 R12, P4, R224, R10, RZ ;  /* 0x0000000ae00c7210 */ /* 0x001fc80007f9e0ff */
[----:B------:R-:W-:Y:S02]  /*7a920*/  LEA.HI.X.SX32 R13, R224, R9, 0x1, P4 ;  /* 0x00000009e00d7211 */ /* 0x000fe400020f0eff */
[----:B------:R-:W2:Y:S01]  /*7a930*/  LDL.LU R224, [R1+0x620] ;  /* 0x0006200001e07983 */ /* 0x000ea20000300800 */
[----:B------:R-:W-:-:S05]  /*7a940*/  PRMT R20, R176, 0x7771, RZ ;  /* 0x00007771b0147816 */ /* 0x000fca00000000ff */
[----:B------:R0:W-:Y:S02]  /*7a950*/  @P6 STG.E.U8 desc[UR6][R14.64], R20 ;  /* 0x000000140e006986 */ /* 0x0001e4000c101106 */
[----:B0-----:R-:W-:-:S04]  /*7a960*/  IADD3 R14, P4, R222, R10, RZ ;  /* 0x0000000ade0e7210 */ /* 0x001fc80007f9e0ff */
[----:B------:R-:W-:Y:S02]  /*7a970*/  LEA.HI.X.SX32 R15, R222, R9, 0x1, P4 ;  /* 0x00000009de0f7211 */ /* 0x000fe400020f0eff */
[----:B------:R-:W2:Y:S01]  /*7a980*/  LDL.LU R222, [R1+0x624] ;  /* 0x0006240001de7983 */ /* 0x000ea20000300800 */
[----:B------:R-:W-:-:S03]  /*7a990*/  PRMT R20, R177, 0x7770, RZ ;  /* 0x00007770b1147816 */ /* 0x000fc600000000ff */
[----:B------:R-:W2:Y:S04]  /*7a9a0*/  LDL.LU R234, [R1+0x628] ;  /* 0x0006280001ea7983 */ /* 0x000ea80000300800 */
[----:B------:R0:W-:Y:S02]  /*7a9b0*/  @P0 STG.E.U8 desc[UR6][R16.64], R20 ;  /* 0x0000001410000986 */ /* 0x0001e4000c101106 */
[----:B0-----:R-:W-:-:S05]  /*7a9c0*/  PRMT R20, R177, 0x7771, RZ ;  /* 0x00007771b1147816 */ /* 0x001fca00000000ff */
[----:B------:R4:W-:Y:S01]  /*7a9d0*/  @P1 STG.E.U8 desc[UR6][R12.64], R20 ;  /* 0x000000140c001986 */ /* 0x0009e2000c101106 */
[----:B---3--:R-:W-:-:S04]  /*7a9e0*/  IADD3 R16, P4, R220, R10, RZ ;  /* 0x0000000adc107210 */ /* 0x008fc80007f9e0ff */
[----:B------:R-:W-:Y:S02]  /*7a9f0*/  LEA.HI.X.SX32 R17, R220, R9, 0x1, P4 ;  /* 0x00000009dc117211 */ /* 0x000fe400020f0eff */
[----:B------:R-:W3:Y:S04]  /*7aa00*/  LDL.LU R220, [R1+0x62c] ;  /* 0x00062c0001dc7983 */ /* 0x000ee80000300800 */
[----:B------:R-:W3:Y:S01]  /*7aa10*/  LDL.LU R232, [R1+0x630] ;  /* 0x0006300001e87983 */ /* 0x000ee20000300800 */
[----:B------:R-:W-:-:S04]  /*7aa20*/  IADD3 R22, P4, R218, R10, RZ ;  /* 0x0000000ada167210 */ /* 0x000fc80007f9e0ff */
[----:B------:R-:W-:Y:S02]  /*7aa30*/  LEA.HI.X.SX32 R23, R218, R9, 0x1, P4 ;  /* 0x00000009da177211 */ /* 0x000fe400020f0eff */
[----:B------:R-:W3:Y:S01]  /*7aa40*/  LDL.LU R218, [R1+0x634] ;  /* 0x0006340001da7983 */ /* 0x000ee20000300800 */
[----:B----4-:R-:W-:-:S04]  /*7aa50*/  IADD3 R20, P4, R216, R10, RZ ;  /* 0x0000000ad8147210 */ /* 0x010fc80007f9e0ff */
[----:B------:R-:W-:Y:S02]  /*7aa60*/  LEA.HI.X.SX32 R21, R216, R9, 0x1, P4 ;  /* 0x00000009d8157211 */ /* 0x000fe400020f0eff */
[----:B------:R-:W4:Y:S01]  /*7aa70*/  LDL.LU R216, [R1+0x638] ;  /* 0x0006380001d87983 */ /* 0x000f220000300800 */
[----:B------:R-:W-:-:S03]  /*7aa80*/  PRMT R12, R178, 0x7770, RZ ;  /* 0x00007770b20c7816 */ /* 0x000fc600000000ff */
[----:B------:R-:W4:Y:S04]  /*7aa90*/  LDL.LU R230, [R1+0x63c] ;  /* 0x00063c0001e67983 */ /* 0x000f280000300800 */
[----:B------:R0:W-:Y:S04]  /*7aaa0*/  @P2 STG.E.U8 desc[UR6][R14.64], R12 ;  /* 0x0000000c0e002986 */ /* 0x0001e8000c101106 */
[----:B------:R-:W4:Y:S01]  /*7aab0*/  LDL.LU R238, [R1+0x640] ;  /* 0x0006400001ee7983 */ /* 0x000f220000300800 */
[----:B0-----:R-:W-:-:S05]  /*7aac0*/  PRMT R12, R178, 0x7771, RZ ;  /* 0x00007771b20c7816 */ /* 0x001fca00000000ff */
[----:B------:R0:W-:Y:S01]  /*7aad0*/  @P3 STG.E.U8 desc[UR6][R16.64], R12 ;  /* 0x0000000c10003986 */ /* 0x0001e2000c101106 */
[----:B--2---:R-:W-:-:S04]  /*7aae0*/  IADD3 R14, P4, R236, R10, RZ ;  /* 0x0000000aec0e7210 */ /* 0x004fc80007f9e0ff */
[----:B------:R-:W-:Y:S02]  /*7aaf0*/  LEA.HI.X.SX32 R15, R236, R9, 0x1, P4 ;  /* 0x00000009ec0f7211 */ /* 0x000fe400020f0eff */
[----:B0-----:R-:W-:-:S04]  /*7ab00*/  IADD3 R12, P4, R228, R10, RZ ;  /* 0x0000000ae40c7210 */ /* 0x001fc80007f9e0ff */
[----:B------:R-:W-:Y:S02]  /*7ab10*/  LEA.HI.X.SX32 R13, R228, R9, 0x1, P4 ;  /* 0x00000009e40d7211 */ /* 0x000fe400020f0eff */
[----:B------:R-:W2:Y:S01]  /*7ab20*/  LDL.LU R228, [R1+0x644] ;  /* 0x0006440001e47983 */ /* 0x000ea20000300800 */
[----:B------:R-:W-:-:S04]  /*7ab30*/  IADD3 R16, P4, R226, R10, RZ ;  /* 0x0000000ae2107210 */ /* 0x000fc80007f9e0ff */
[----:B------:R-:W-:Y:S02]  /*7ab40*/  LEA.HI.X.SX32 R17, R226, R9, 0x1, P4 ;  /* 0x00000009e2117211 */ /* 0x000fe400020f0eff */
[----:B------:R-:W2:Y:S01]  /*7ab50*/  LDL.LU R226, [R1+0x648] ;  /* 0x0006480001e27983 */ /* 0x000ea20000300800 */
[----:B------:R-:W-:-:S04]  /*7ab60*/  IADD3 R56, P4, R224, R10, RZ ;  /* 0x0000000ae0387210 */ /* 0x000fc80007f9e0ff */
[----:B------:R-:W-:Y:S02]  /*7ab70*/  LEA.HI.X.SX32 R57, R224, R9, 0x1, P4 ;  /* 0x00000009e0397211 */ /* 0x000fe400020f0eff */
[----:B------:R-:W2:Y:S04]  /*7ab80*/  LDL.LU R224, [R1+0x64c] ;  /* 0x00064c0001e07983 */ /* 0x000ea80000300800 */
[----:B------:R-:W2:Y:S01]  /*7ab90*/  LDL.LU R236, [R1+0x650] ;  /* 0x0006500001ec7983 */ /* 0x000ea20000300800 */
[----:B------:R-:W-:-:S04]  /*7aba0*/  IADD3 R58, P4, R222, R10, RZ ;  /* 0x0000000ade3a7210 */ /* 0x000fc80007f9e0ff */
[----:B------:R-:W-:Y:S02]  /*7abb0*/  LEA.HI.X.SX32 R59, R222, R9, 0x1, P4 ;  /* 0x00000009de3b7211 */ /* 0x000fe400020f0eff */
[----:B------:R-:W2:Y:S01]  /*7abc0*/  LDL.LU R222, [R1+0x654] ;  /* 0x0006540001de7983 */ /* 0x000ea20000300800 */
[----:B------:R-:W-:-:S04]  /*7abd0*/  IADD3 R60, P4, R234, R10, RZ ;  /* 0x0000000aea3c7210 */ /* 0x000fc80007f9e0ff */
[----:B------:R-:W-:Y:S02]  /*7abe0*/  LEA.HI.X.SX32 R61, R234, R9, 0x1, P4 ;  /* 0x00000009ea3d7211 */ /* 0x000fe400020f0eff */
[----:B------:R-:W2:Y:S01]  /*7abf0*/  LDL.LU R234, [R1+0x658] ;  /* 0x0006580001ea7983 */ /* 0x000ea20000300800 */
[----:B---3--:R-:W-:-:S04]  /*7ac00*/  IADD3 R2, P4, R220, R10, RZ ;  /* 0x0000000adc027210 */ /* 0x008fc80007f9e0ff */
[----:B------:R-:W-:Y:S02]  /*7ac10*/  LEA.HI.X.SX32 R3, R220, R9, 0x1, P4 ;  /* 0x00000009dc037211 */ /* 0x000fe400020f0eff */
[----:B------:R-:W3:Y:S04]  /*7ac20*/  LDL.LU R220, [R1+0x65c] ;  /* 0x00065c0001dc7983 */ /* 0x000ee80000300800 */
[----:B------:R0:W-:Y:S02]  /*7ac30*/  STL.64 [R1+0xab0], R2 ;  /* 0x000ab00201007387 */ /* 0x0001e40000100a00 */
[----:B0-----:R-:W-:-:S04]  /*7ac40*/  IADD3 R2, P4, R232, R10, RZ ;  /* 0x0000000ae8027210 */ /* 0x001fc80007f9e0ff */
[----:B------:R-:W-:Y:S02]  /*7ac50*/  LEA.HI.X.SX32 R3, R232, R9, 0x1, P4 ;  /* 0x00000009e8037211 */ /* 0x000fe400020f0eff */
[----:B------:R-:W3:Y:S04]  /*7ac60*/  LDL.LU R232, [R1+0x660] ;  /* 0x0006600001e87983 */ /* 0x000ee80000300800 */
[----:B------:R0:W-:Y:S02]  /*7ac70*/  STL.64 [R1+0xaa8], R2 ;  /* 0x000aa80201007387 */ /* 0x0001e40000100a00 */
[----:B0-----:R-:W-:-:S04]  /*7ac80*/  IADD3 R2, P4, R218, R10, RZ ;  /* 0x0000000ada027210 */ /* 0x001fc80007f9e0ff */
[----:B------:R-:W-:Y:S02]  /*7ac90*/  LEA.HI.X.SX32 R3, R218, R9, 0x1, P4 ;  /* 0x00000009da037211 */ /* 0x000fe400020f0eff */
[----:B------:R-:W3:Y:S04]  /*7aca0*/  LDL.LU R218, [R1+0x664] ;  /* 0x0006640001da7983 */ /* 0x000ee80000300800 */
[----:B------:R4:W-:Y:S02]  /*7acb0*/  STL.64 [R1+0xaa0], R2 ;  /* 0x000aa00201007387 */ /* 0x0009e40000100a00 */
[----:B----4-:R-:W-:-:S04]  /*7acc0*/  IADD3 R2, P4, R216, R10, RZ ;  /* 0x0000000ad8027210 */ /* 0x010fc80007f9e0ff */
[----:B------:R-:W-:Y:S02]  /*7acd0*/  LEA.HI.X.SX32 R3, R216, R9, 0x1, P4 ;  /* 0x00000009d8037211 */ /* 0x000fe400020f0eff */
[----:B------:R-:W4:Y:S04]  /*7ace0*/  LDL.LU R216, [R1+0x668] ;  /* 0x0006680001d87983 */ /* 0x000f280000300800 */
[----:B------:R0:W-:Y:S02]  /*7acf0*/  STL.64 [R1+0xa98], R2 ;  /* 0x000a980201007387 */ /* 0x0001e40000100a00 */
[----:B0-----:R-:W-:-:S04]  /*7ad00*/  IADD3 R2, P4, R230, R10, RZ ;  /* 0x0000000ae6027210 */ /* 0x001fc80007f9e0ff */
[----:B------:R-:W-:Y:S02]  /*7ad10*/  LEA.HI.X.SX32 R3, R230, R9, 0x1, P4 ;  /* 0x00000009e6037211 */ /* 0x000fe400020f0eff */
[----:B------:R-:W4:Y:S01]  /*7ad20*/  LDL.LU R230, [R1+0x66c] ;  /* 0x00066c0001e67983 */ /* 0x000f220000300800 */
[----:B------:R-:W-:-:S03]  /*7ad30*/  IADD3 R174, P4, R238, R10, RZ ;  /* 0x0000000aeeae7210 */ /* 0x000fc60007f9e0ff */
[----:B------:R2:W-:Y:S01]  /*7ad40*/  STL.64 [R1+0xa90], R2 ;  /* 0x000a900201007387 */ /* 0x0005e20000100a00 */
[----:B------:R-:W-:Y:S02]  /*7ad50*/  LEA.HI.X.SX32 R175, R238, R9, 0x1, P4 ;  /* 0x00000009eeaf7211 */ /* 0x000fe400020f0eff */
[----:B--2---:R-:W-:-:S04]  /*7ad60*/  IADD3 R2, P4, R228, R10, RZ ;  /* 0x0000000ae4027210 */ /* 0x004fc80007f9e0ff */
[----:B------:R-:W-:Y:S02]  /*7ad70*/  LEA.HI.X.SX32 R3, R228, R9, 0x1, P4 ;  /* 0x00000009e4037211 */ /* 0x000fe400020f0eff */
[----:B------:R-:W2:Y:S04]  /*7ad80*/  LDL.LU R228, [R1+0x670] ;  /* 0x0006700001e47983 */ /* 0x000ea80000300800 */
[----:B------:R0:W-:Y:S02]  /*7ad90*/  STL.64 [R1+0xa80], R2 ;  /* 0x000a800201007387 */ /* 0x0001e40000100a00 */
[----:B0-----:R-:W-:-:S04]  /*7ada0*/  IADD3 R2, P4, R226, R10, RZ ;  /* 0x0000000ae2027210 */ /* 0x001fc80007f9e0ff */
        /* <DEDUP_REMOVED lines=8> */
[----:B------:R-:W-:-:S05]  /*7ae30*/  LEA.HI.X.SX32 R3, R236, R9, 0x1, P4 ;  /* 0x00000009ec037211 */ /* 0x000fca00020f0eff */
        /* <DEDUP_REMOVED lines=24> */
[----:B------:R0:W-:Y:S04]  /*7afc0*/  STL.64 [R1+0xa38], R2 ;  /* 0x000a380201007387 */ /* 0x0001e80000100a00 */
[----:B------:R-:W4:Y:S01]  /*7afd0*/  LDL.LU R236, [R1+0x694] ;  /* 0x0006940001ec7983 */ /* 0x000f220000300800 */
[----:B0-----:R-:W-:-:S04]  /*7afe0*/  IADD3 R2, P4, R230, R10, RZ ;  /* 0x0000000ae6027210 */ /* 0x001fc80007f9e0ff */
[----:B------:R-:W-:Y:S02]  /*7aff0*/  LEA.HI.X.SX32 R3, R230, R9, 0x1, P4 ;  /* 0x00000009e6037211 */ /* 0x000fe400020f0eff */
[----:B------:R-:W4:Y:S04]  /*7b000*/  LDL.LU R230, [R1+0x698] ;  /* 0x0006980001e67983 */ /* 0x000f280000300800 */
[----:B------:R0:W-:Y:S01]  /*7b010*/  STL.64 [R1+0xa30], R2 ;  /* 0x000a300201007387 */ /* 0x0001e20000100a00 */
[----:B--2---:R-:W-:-:S04]  /*7b020*/  IADD3 R168, P4, R228, R10, RZ ;  /* 0x0000000ae4a87210 */ /* 0x004fc80007f9e0ff */
[----:B------:R-:W-:Y:S02]  /*7b030*/  LEA.HI.X.SX32 R169, R228, R9, 0x1, P4 ;  /* 0x00000009e4a97211 */ /* 0x000fe400020f0eff */
[----:B------:R-:W2:Y:S04]  /*7b040*/  LDL.LU R228, [R1+0x69c] ;  /* 0x00069c0001e47983 */ /* 0x000ea80000300800 */
[----:B------:R-:W-:Y:S01]  /*7b050*/  STL.64 [R1+0x1f88], R168 ;  /* 0x001f88a801007387 */ /* 0x000fe20000100a00 */
[----:B0-----:R-:W-:-:S04]  /*7b060*/  IADD3 R2, P4, R226, R10, RZ ;  /* 0x0000000ae2027210 */ /* 0x001fc80007f9e0ff */
[----:B------:R-:W-:Y:S02]  /*7b070*/  LEA.HI.X.SX32 R3, R226, R9, 0x1, P4 ;  /* 0x00000009e2037211 */ /* 0x000fe400020f0eff */
[----:B------:R-:W2:Y:S04]  /*7b080*/  LDL.LU R226, [R1+0x6a0] ;  /* 0x0006a00001e27983 */ /* 0x000ea80000300800 */
[----:B------:R0:W-:Y:S01]  /*7b090*/  STL.64 [R1+0xa20], R2 ;  /* 0x000a200201007387 */ /* 0x0001e20000100a00 */
[----:B------:R-:W-:-:S04]  /*7b0a0*/  IADD3 R170, P4, R224, R10, RZ ;  /* 0x0000000ae0aa7210 */ /* 0x000fc80007f9e0ff */
[----:B------:R-:W-:Y:S02]  /*7b0b0*/  LEA.HI.X.SX32 R171, R224, R9, 0x1, P4 ;  /* 0x00000009e0ab7211 */ /* 0x000fe400020f0eff */
[----:B------:R-:W2:Y:S04]  /*7b0c0*/  LDL.LU R224, [R1+0x6a4] ;  /* 0x0006a40001e07983 */ /* 0x000ea80000300800 */
[----:B------:R-:W-:Y:S01]  /*7b0d0*/  STL.64 [R1+0x1f90], R170 ;  /* 0x001f90aa01007387 */ /* 0x000fe20000100a00 */
        /* <DEDUP_REMOVED lines=25> */
[----:B------:R-:W-:-:S05]  /*7b270*/  LEA.HI.X.SX32 R3, R236, R9, 0x1, P4 ;  /* 0x00000009ec037211 */ /* 0x000fca00020f0eff */
[----:B------:R0:W-:Y:S02]  /*7b280*/  STL.64 [R1+0x9e0], R2 ;  /* 0x0009e00201007387 */ /* 0x0001e40000100a00 */
[----:B0-----:R-:W-:-:S04]  /*7b290*/  IADD3 R2, P4, R230, R10, RZ ;  /* 0x0000000ae6027210 */ /* 0x001fc80007f9e0ff */
[----:B------:R-:W-:Y:S02]  /*7b2a0*/  LEA.HI.X.SX32 R3, R230, R9, 0x1, P4 ;  /* 0x00000009e6037211 */ /* 0x000fe400020f0eff */
[----:B------:R-:W4:Y:S04]  /*7b2b0*/  LDL.LU R230, [R1+0x6c0] ;  /* 0x0006c00001e67983 */ /* 0x000f280000300800 */
[----:B------:R0:W-:Y:S04]  /*7b2c0*/  STL.64 [R1+0x9d8], R2 ;  /* 0x0009d80201007387 */ /* 0x0001e80000100a00 */
[----:B------:R-:W4:Y:S01]  /*7b2d0*/  LDL.LU R236, [R1+0x6c4] ;  /* 0x0006c40001ec7983 */ /* 0x000f220000300800 */
[----:B--2---:R-:W-:-:S04]  /*7b2e0*/  IADD3 R164, P4, R228, R10, RZ ;  /* 0x0000000ae4a47210 */ /* 0x004fc80007f9e0ff */
        /* <DEDUP_REMOVED lines=30> */
[----:B------:R0:W-:Y:S01]  /*7b4d0*/  STL.64 [R1+0x998], R2 ;  /* 0x0009980201007387 */ /* 0x0001e20000100a00 */
[----:B----4-:R-:W-:-:S04]  /*7b4e0*/  IADD3 R166, P4, R216, R10, RZ ;  /* 0x0000000ad8a67210 */ /* 0x010fc80007f9e0ff */
[----:B------:R-:W-:Y:S02]  /*7b4f0*/  LEA.HI.X.SX32 R167, R216, R9, 0x1, P4 ;  /* 0x00000009d8a77211 */ /* 0x000fe400020f0eff */
[----:B------:R-:W4:Y:S04]  /*7b500*/  LDL.LU R216, [R1+0x6e8] ;  /* 0x0006e80001d87983 */ /* 0x000f280000300800 */
[----:B------:R-:W-:Y:S01]  /*7b510*/  STL.64 [R1+0x1f60], R166 ;  /* 0x001f60a601007387 */ /* 0x000fe20000100a00 */
[----:B0-----:R-:W-:-:S04]  /*7b520*/  IADD3 R2, P4, R230, R10, RZ ;  /* 0x0000000ae6027210 */ /* 0x001fc80007f9e0ff */
[----:B------:R-:W-:Y:S02]  /*7b530*/  LEA.HI.X.SX32 R3, R230, R9, 0x1, P4 ;  /* 0x00000009e6037211 */ /* 0x000fe400020f0eff */
[----:B------:R-:W4:Y:S04]  /*7b540*/  LDL.LU R230, [R1+0x6ec] ;  /* 0x0006ec0001e67983 */ /* 0x000f280000300800 */
[----:B------:R0:W-:Y:S02]  /*7b550*/  STL.64 [R1+0x988], R2 ;  /* 0x0009880201007387 */ /* 0x0001e40000100a00 */
[----:B0-----:R-:W-:-:S04]  /*7b560*/  IADD3 R2, P4, R236, R10, RZ ;  /* 0x0000000aec027210 */ /* 0x001fc80007f9e0ff */
[----:B------:R-:W-:-:S05]  /*7b570*/  LEA.HI.X.SX32 R3, R236, R9, 0x1, P4 ;  /* 0x00000009ec037211 */ /* 0x000fca00020f0eff */
[----:B------:R2:W-:Y:S02]  /*7b580*/  STL.64 [R1+0x980], R2 ;  /* 0x0009800201007387 */ /* 0x0005e40000100a00 */
        /* <DEDUP_REMOVED lines=15> */
[----:B------:R0:W-:Y:S04]  /*7b680*/  STL.64 [R1+0x960], R2 ;  /* 0x0009600201007387 */ /* 0x0001e80000100a00 */
[----:B------:R-:W2:Y:S01]  /*7b690*/  LDL.LU R238, [R1+0x700] ;  /* 0x0007000001ee7983 */ /* 0x000ea20000300800 */
[----:B0-----:R-:W-:-:S04]  /*7b6a0*/  IADD3 R2, P4, R234, R10, RZ ;  /* 0x0000000aea027210 */ /* 0x001fc80007f9e0ff */
[----:B------:R-:W-:-:S05]  /*7b6b0*/  LEA.HI.X.SX32 R3, R234, R9, 0x1, P4 ;  /* 0x00000009ea037211 */ /* 0x000fca00020f0eff */
[----:B------:R3:W-:Y:S02]  /*7b6c0*/  STL.64 [R1+0x958], R2 ;  /* 0x0009580201007387 */ /* 0x0007e40000100a00 */
[----:B---3--:R-:W-:-:S04]  /*7b6d0*/  IADD3 R2, P4, R220, R10, RZ ;  /* 0x0000000adc027210 */ /* 0x008fc80007f9e0ff */
[----:B------:R-:W-:Y:S02]  /*7b6e0*/  LEA.HI.X.SX32 R3, R220, R9, 0x1, P4 ;  /* 0x00000009dc037211 */ /* 0x000fe400020f0eff */
[----:B------:R-:W3:Y:S04]  /*7b6f0*/  LDL.LU R220, [R1+0x704] ;  /* 0x0007040001dc7983 */ /* 0x000ee80000300800 */
[----:B------:R0:W-:Y:S04]  /*7b700*/  STL.64 [R1+0x950], R2 ;  /* 0x0009500201007387 */ /* 0x0001e80000100a00 */
[----:B------:R-:W3:Y:S04]  /*7b710*/  LDL.LU R236, [R1+0x708] ;  /* 0x0007080001ec7983 */ /* 0x000ee80000300800 */
[----:B------:R-:W3:Y:S01]  /*7b720*/  LDL.LU R234, [R1+0x70c] ;  /* 0x00070c0001ea7983 */ /* 0x000ee20000300800 */
[----:B0-----:R-:W-:-:S04]  /*7b730*/  IADD3 R2, P4, R232, R10, RZ ;  /* 0x0000000ae8027210 */ /* 0x001fc80007f9e0ff */
[----:B------:R-:W-:-:S05]  /*7b740*/  LEA.HI.X.SX32 R3, R232, R9, 0x1, P4 ;  /* 0x00000009e8037211 */ /* 0x000fca00020f0eff */
[----:B------:R4:W-:Y:S01]  /*7b750*/  STL.64 [R1+0x948], R2 ;  /* 0x0009480201007387 */ /* 0x0009e20000100a00 */
[----:B------:R-:W-:-:S04]  /*7b760*/  IADD3 R160, P4, R218, R10, RZ ;  /* 0x0000000adaa07210 */ /* 0x000fc80007f9e0ff */
[----:B------:R-:W-:Y:S02]  /*7b770*/  LEA.HI.X.SX32 R161, R218, R9, 0x1, P4 ;  /* 0x00000009daa17211 */ /* 0x000fe400020f0eff */
[----:B------:R-:W3:Y:S04]  /*7b780*/  LDL.LU R218, [R1+0x710] ;  /* 0x0007100001da7983 */ /* 0x000ee80000300800 */
[----:B------:R-:W-:Y:S01]  /*7b790*/  STL.64 [R1+0x1f30], R160 ;  /* 0x001f30a001007387 */ /* 0x000fe20000100a00 */
[----:B----4-:R-:W-:-:S04]  /*7b7a0*/  IADD3 R2, P4, R216, R10, RZ ;  /* 0x0000000ad8027210 */ /* 0x010fc80007f9e0ff */
[----:B------:R-:W-:Y:S02]  /*7b7b0*/  LEA.HI.X.SX32 R3, R216, R9, 0x1, P4 ;  /* 0x00000009d8037211 */ /* 0x000fe400020f0eff */
[----:B------:R-:W4:Y:S04]  /*7b7c0*/  LDL.LU R216, [R1+0x714] ;  /* 0x0007140001d87983 */ /* 0x000f280000300800 */
[----:B------:R2:W-:Y:S04]  /*7b7d0*/  STL.64 [R1+0x938], R2 ;  /* 0x0009380201007387 */ /* 0x0005e80000100a00 */
[----:B------:R-:W4:Y:S01]  /*7b7e0*/  LDL.LU R232, [R1+0x718] ;  /* 0x0007180001e87983 */ /* 0x000f220000300800 */
[----:B------:R-:W-:-:S04]  /*7b7f0*/  IADD3 R162, P4, R230, R10, RZ ;  /* 0x0000000ae6a27210 */ /* 0x000fc80007f9e0ff */
[----:B------:R-:W-:Y:S02]  /*7b800*/  LEA.HI.X.SX32 R163, R230, R9, 0x1, P4 ;  /* 0x00000009e6a37211 */ /* 0x000fe400020f0eff */
[----:B------:R-:W4:Y:S04]  /*7b810*/  LDL.LU R230, [R1+0x71c] ;  /* 0x00071c0001e67983 */ /* 0x000f280000300800 */
[----:B------:R-:W-:Y:S01]  /*7b820*/  STL.64 [R1+0x1f38], R162 ;  /* 0x001f38a201007387 */ /* 0x000fe20000100a00 */
        /* <DEDUP_REMOVED lines=19> */
[----:B---3--:R-:W-:-:S04]  /*7b960*/  IADD3 R2, P4, R220, R10, RZ ;  /* 0x0000000adc027210 */ /* 0x008fc80007f9e0ff */
[----:B------:R-:W-:Y:S02]  /*7b970*/  LEA.HI.X.SX32 R3, R220, R9, 0x1, P4 ;  /* 0x00000009dc037211 */ /* 0x000fe400020f0eff */
[----:B------:R-:W3:Y:S04]  /*7b980*/  LDL.LU R220, [R1+0x730] ;  /* 0x0007300001dc7983 */ /* 0x000ee80000300800 */
[----:B------:R0:W-:Y:S02]  /*7b990*/  STL.64 [R1+0x900], R2 ;  /* 0x0009000201007387 */ /* 0x0001e40000100a00 */
[----:B0-----:R-:W-:-:S04]  /*7b9a0*/  IADD3 R2, P4, R236, R10, RZ ;  /* 0x0000000aec027210 */ /* 0x001fc80007f9e0ff */
[----:B------:R-:W-:-:S05]  /*7b9b0*/  LEA.HI.X.SX32 R3, R236, R9, 0x1, P4 ;  /* 0x00000009ec037211 */ /* 0x000fca00020f0eff */
        /* <DEDUP_REMOVED lines=15> */
[----:B------:R-:W4:Y:S04]  /*7bab0*/  LDL.LU R232, [R1+0x740] ;  /* 0x0007400001e87983 */ /* 0x000f280000300800 */
[----:B------:R0:W-:Y:S02]  /*7bac0*/  STL.64 [R1+0x8d8], R2 ;  /* 0x0008d80201007387 */ /* 0x0001e40000100a00 */
[----:B0-----:R-:W-:-:S04]  /*7bad0*/  IADD3 R2, P4, R230, R10, RZ ;  /* 0x0000000ae6027210 */ /* 0x001fc80007f9e0ff */
[----:B------:R-:W-:Y:S02]  /*7bae0*/  LEA.HI.X.SX32 R3, R230, R9, 0x1, P4 ;  /* 0x00000009e6037211 */ /* 0x000fe400020f0eff */
[----:B------:R-:W4:Y:S04]  /*7baf0*/  LDL.LU R230, [R1+0x744] ;  /* 0x0007440001e67983 */ /* 0x000f280000300800 */
[----:B------:R2:W-:Y:S02]  /*7bb00*/  STL.64 [R1+0x8d0], R2 ;  /* 0x0008d00201007387 */ /* 0x0005e40000100a00 */
[----:B--2---:R-:W-:-:S04]  /*7bb10*/  IADD3 R2, P4, R228, R10, RZ ;  /* 0x0000000ae4027210 */ /* 0x004fc80007f9e0ff */
[----:B------:R-:W-:Y:S02]  /*7bb20*/  LEA.HI.X.SX32 R3, R228, R9, 0x1, P4 ;  /* 0x00000009e4037211 */ /* 0x000fe400020f0eff */
[----:B------:R-:W2:Y:S04]  /*7bb30*/  LDL.LU R228, [R1+0x748] ;  /* 0x0007480001e47983 */ /* 0x000ea80000300800 */
[----:B------:R0:W-:Y:S04]  /*7bb40*/  STL.64 [R1+0x8c8], R2 ;  /* 0x0008c80201007387 */ /* 0x0001e80000100a00 */
[----:B------:R-:W2:Y:S01]  /*7bb50*/  LDL.LU R236, [R1+0x74c] ;  /* 0x00074c0001ec7983 */ /* 0x000ea20000300800 */
[----:B0-----:R-:W-:-:S04]  /*7bb60*/  IADD3 R2, P4, R226, R10, RZ ;  /* 0x0000000ae2027210 */ /* 0x001fc80007f9e0ff */
[----:B------:R-:W-:-:S05]  /*7bb70*/  LEA.HI.X.SX32 R3, R226, R9, 0x1, P4 ;  /* 0x00000009e2037211 */ /* 0x000fca00020f0eff */
[----:B------:R0:W-:Y:S04]  /*7bb80*/  STL.64 [R1+0x8c0], R2 ;  /* 0x0008c00201007387 */ /* 0x0001e80000100a00 */
[----:B------:R-:W2:Y:S01]  /*7bb90*/  LDL.LU R226, [R1+0x750] ;  /* 0x0007500001e27983 */ /* 0x000ea20000300800 */
[----:B0-----:R-:W-:-:S04]  /*7bba0*/  IADD3 R2, P4, R224, R10, RZ ;  /* 0x0000000ae0027210 */ /* 0x001fc80007f9e0ff */
[----:B------:R-:W-:-:S05]  /*7bbb0*/  LEA.HI.X.SX32 R3, R224, R9, 0x1, P4 ;  /* 0x00000009e0037211 */ /* 0x000fca00020f0eff */
[----:B------:R0:W-:Y:S04]  /*7bbc0*/  STL.64 [R1+0x8b8], R2 ;  /* 0x0008b80201007387 */ /* 0x0001e80000100a00 */
[----:B------:R-:W2:Y:S01]  /*7bbd0*/  LDL.LU R224, [R1+0x754] ;  /* 0x0007540001e07983 */ /* 0x000ea20000300800 */
[----:B------:R-:W-:-:S04]  /*7bbe0*/  IADD3 R156, P4, R222, R10, RZ ;  /* 0x0000000ade9c7210 */ /* 0x000fc80007f9e0ff */
[----:B------:R-:W-:-:S05]  /*7bbf0*/  LEA.HI.X.SX32 R157, R222, R9, 0x1, P4 ;  /* 0x00000009de9d7211 */ /* 0x000fca00020f0eff */
[----:B------:R-:W-:Y:S04]  /*7bc00*/  STL.64 [R1+0x1f40], R156 ;  /* 0x001f409c01007387 */ /* 0x000fe80000100a00 */
[----:B------:R-:W2:Y:S01]  /*7bc10*/  LDL.LU R222, [R1+0x758] ;  /* 0x0007580001de7983 */ /* 0x000ea20000300800 */
[----:B---3--:R-:W-:-:S04]  /*7bc20*/  IADD3 R158, P4, R220, R10, RZ ;  /* 0x0000000adc9e7210 */ /* 0x008fc80007f9e0ff */
[----:B------:R-:W-:Y:S02]  /*7bc30*/  LEA.HI.X.SX32 R159, R220, R9, 0x1, P4 ;  /* 0x00000009dc9f7211 */ /* 0x000fe400020f0eff */
[----:B------:R-:W3:Y:S04]  /*7bc40*/  LDL.LU R220, [R1+0x75c] ;  /* 0x00075c0001dc7983 */ /* 0x000ee80000300800 */
[----:B------:R-:W-:Y:S01]  /*7bc50*/  STL.64 [R1+0x1f68], R158 ;  /* 0x001f689e01007387 */ /* 0x000fe20000100a00 */
        /* <DEDUP_REMOVED lines=11> */
[----:B------:R0:W-:Y:S01]  /*7bd10*/  STL.64 [R1+0x1f70], R2 ;  /* 0x001f700201007387 */ /* 0x0001e20000100a00 */
[----:B------:R-:W-:-:S04]  /*7bd20*/  IADD3 R62, P4, R232, R10, RZ ;  /* 0x0000000ae83e7210 */ /* 0x000fc80007f9e0ff */
[----:B------:R-:W-:Y:S02]  /*7bd30*/  LEA.HI.X.SX32 R63, R232, R9, 0x1, P4 ;  /* 0x00000009e83f7211 */ /* 0x000fe400020f0eff */
[----:B------:R-:W4:Y:S04]  /*7bd40*/  LDL.LU R232, [R1+0x76c] ;  /* 0x00076c0001e87983 */ /* 0x000f280000300800 */
[----:B------:R-:W-:Y:S01]  /*7bd50*/  STL.64 [R1+0x888], R62 ;  /* 0x0008883e01007387 */ /* 0x000fe20000100a00 */
[----:B0-----:R-:W-:-:S04]  /*7bd60*/  IADD3 R2, P4, R230, R10, RZ ;  /* 0x0000000ae6027210 */ /* 0x001fc80007f9e0ff */
[----:B------:R-:W-:Y:S02]  /*7bd70*/  LEA.HI.X.SX32 R3, R230, R9, 0x1, P4 ;  /* 0x00000009e6037211 */ /* 0x000fe400020f0eff */
[----:B------:R-:W4:Y:S04]  /*7bd80*/  LDL.LU R230, [R1+0x770] ;  /* 0x0007700001e67983 */ /* 0x000f280000300800 */
        /* <DEDUP_REMOVED lines=42> */
[----:B------:R-:W-:Y:S02]  /*7c030*/  LEA.HI.X.SX32 R3, R230, R9, 0x1, P4 ;  /* 0x00000009e6037211 */ /* 0x000fe400020f0eff */
[----:B------:R-:W4:Y:S04]  /*7c040*/  LDL.LU R230, [R1+0x79c] ;  /* 0x00079c0001e67983 */ /* 0x000f280000300800 */
[----:B------:R0:W-:Y:S01]  /*7c050*/  STL.64 [R1+0x828], R2 ;  /* 0x0008280201007387 */ /* 0x0001e20000100a00 */
[----:B--2---:R-:W-:-:S04]  /*7c060*/  IADD3 R154, P4, R228, R10, RZ ;  /* 0x0000000ae49a7210 */ /* 0x004fc80007f9e0ff */
[----:B------:R-:W-:Y:S02]  /*7c070*/  LEA.HI.X.SX32 R155, R228, R9, 0x1, P4 ;  /* 0x00000009e49b7211 */ /* 0x000fe400020f0eff */
[----:B------:R-:W2:Y:S01]  /*7c080*/  LDL.LU R228, [R1+0x7a0] ;  /* 0x0007a00001e47983 */ /* 0x000ea20000300800 */
        /* <DEDUP_REMOVED lines=47> */
[----:B------:R0:W-:Y:S01]  /*7c380*/  STL.64 [R1+0x7c0], R2 ;  /* 0x0007c00201007387 */ /* 0x0001e20000100a00 */
[----:B------:R-:W-:-:S04]  /*7c390*/  IADD3 R148, P4, R226, R10, RZ ;  /* 0x0000000ae2947210 */ /* 0x000fc80007f9e0ff */
        /* <DEDUP_REMOVED lines=9> */
[----:B------:R0:W-:Y:S01]  /*7c430*/  STL.64 [R1+0x7a8], R2 ;  /* 0x0007a80201007387 */ /* 0x0001e20000100a00 */
[----:B---3--:R-:W-:-:S04]  /*7c440*/  IADD3 R150, P4, R220, R10, RZ ;  /* 0x0000000adc967210 */ /* 0x008fc80007f9e0ff */
[----:B------:R-:W-:Y:S02]  /*7c450*/  LEA.HI.X.SX32 R151, R220, R9, 0x1, P4 ;  /* 0x00000009dc977211 */ /* 0x000fe400020f0eff */
[----:B------:R-:W3:Y:S01]  /*7c460*/  LDL.LU R220, [R1+0xb28] ;  /* 0x000b280001dc7983 */ /* 0x000ee20000300800 */
        /* <DEDUP_REMOVED lines=54> */
[----:B------:R-:W4:Y:S01]  /*7c7d0*/  LDL.LU R216, [R1+0xb68] ;  /* 0x000b680001d87983 */ /* 0x000f220000300800 */
        /* <DEDUP_REMOVED lines=45> */
[----:B------:R-:W4:Y:S01]  /*7cab0*/  LDL.LU R232, [R1+0xba0] ;  /* 0x000ba00001e87983 */ /* 0x000f220000300800 */
        /* <DEDUP_REMOVED lines=73> */
[----:B------:R4:W-:Y:S01]  /*7cf50*/  STL.64 [R1+0x638], R2 ;  /* 0x0006380201007387 */ /* 0x0009e20000100a00 */
[----:B------:R-:W-:-:S04]  /*7cf60*/  IADD3 R138, P4, R218, R10, RZ ;  /* 0x0000000ada8a7210 */ /* 0x000fc80007f9e0ff */
[----:B------:R-:W-:Y:S02]  /*7cf70*/  LEA.HI.X.SX32 R139, R218, R9, 0x1, P4 ;  /* 0x00000009da8b7211 */ /* 0x000fe400020f0eff */
[----:B------:R-:W3:Y:S01]  /*7cf80*/  LDL.LU R218, [R1+0xbf8] ;  /* 0x000bf80001da7983 */ /* 0x000ee20000300800 */
        /* <DEDUP_REMOVED lines=51> */
[----:B------:R2:W-:Y:S01]  /*7d2c0*/  STL.64 [R1+0x5c8], R2 ;  /* 0x0005c80201007387 */ /* 0x0005e20000100a00 */
[----:B------:R-:W-:-:S04]  /*7d2d0*/  IADD3 R132, P4, R230, R10, RZ ;  /* 0x0000000ae6847210 */ /* 0x000fc80007f9e0ff */
[----:B------:R-:W-:Y:S02]  /*7d2e0*/  LEA.HI.X.SX32 R133, R230, R9, 0x1, P4 ;  /* 0x00000009e6857211 */ /* 0x000fe400020f0eff */
[----:B------:R-:W4:Y:S01]  /*7d2f0*/  LDL.LU R230, [R1+0xcf8] ;  /* 0x000cf80001e67983 */ /* 0x000f220000300800 */
        /* <DEDUP_REMOVED lines=235> */
[----:B------:R0:W-:Y:S01]  /*7e1b0*/  STL.64 [R1+0x3d8], R2 ;  /* 0x0003d80201007387 */ /* 0x0001e20000100a00 */
[----:B------:R-:W-:-:S04]  /*7e1c0*/  IADD3 R116, P4, R234, R10, RZ ;  /* 0x0000000aea747210 */ /* 0x000fc80007f9e0ff */
[----:B------:R-:W-:Y:S02]  /*7e1d0*/  LEA.HI.X.SX32 R117, R234, R9, 0x1, P4 ;  /* 0x00000009ea757211 */ /* 0x000fe400020f0eff */
[----:B------:R-:W3:Y:S01]  /*7e1e0*/  LDL.LU R234, [R1+0xf9c] ;  /* 0x000f9c0001ea7983 */ /* 0x000ee20000300800 */
        /* <DEDUP_REMOVED lines=19> */
[----:B------:R0:W-:Y:S01]  /*7e320*/  STL.64 [R1+0x3a8], R2 ;  /* 0x0003a80201007387 */ /* 0x0001e20000100a00 */
[----:B------:R-:W-:-:S04]  /*7e330*/  IADD3 R246, P4, R236, R10, RZ ;  /* 0x0000000aecf67210 */ /* 0x000fc80007f9e0ff */
[----:B------:R-:W-:Y:S02]  /*7e340*/  LEA.HI.X.SX32 R247, R236, R9, 0x1, P4 ;  /* 0x00000009ecf77211 */ /* 0x000fe400020f0eff */
[----:B------:R-:W2:Y:S01]  /*7e350*/  LDL.LU R236, [R1+0xfcc] ;  /* 0x000fcc0001ec7983 */ /* 0x000ea20000300800 */
        /* <DEDUP_REMOVED lines=549> */
[----:B------:R-:W-:-:S04]  /*805b0*/  IADD3 R82, P4, R236, R10, RZ ;  /* 0x0000000aec527210 */ /* 0x000fc80007f9e0ff */
[----:B------:R-:W-:Y:S02]  /*805c0*/  LEA.HI.X.SX32 R83, R236, R9, 0x1, P4 ;  /* 0x00000009ec537211 */ /* 0x000fe400020f0eff */
        /* <DEDUP_REMOVED lines=50> */
[----:B------:R-:W2:Y:S01]  /*808f0*/  LDL.LU R224, [R1+0xe2c] ;  /* 0x000e2c0001e07983 */ /* 0x000ea20000300800 */
[----:B------:R-:W-:-:S03]  /*80900*/  IADD3 R76, P4, R236, R10, RZ ;  /* 0x0000000aec4c7210 */ /* 0x000fc60007f9e0ff */
[----:B------:R0:W-:Y:S01]  /*80910*/  STL.64 [R1+0xde0], R2 ;  /* 0x000de00201007387 */ /* 0x0001e20000100a00 */
[----:B------:R-:W-:Y:S02]  /*80920*/  LEA.HI.X.SX32 R77, R236, R9, 0x1, P4 ;  /* 0x00000009ec4d7211 */ /* 0x000fe400020f0eff */
        /* <DEDUP_REMOVED lines=20> */
[----:B------:R-:W-:-:S05]  /*80a70*/  LEA.HI.X.SX32 R3, R232, R9, 0x1, P4 ;  /* 0x00000009e8037211 */ /* 0x000fca00020f0eff */
[----:B------:R0:W-:Y:S04]  /*80a80*/  STL.64 [R1+0xdc8], R2 ;  /* 0x000dc80201007387 */ /* 0x0001e80000100a00 */
[----:B------:R-:W4:Y:S04]  /*80a90*/  LDL.LU R75, [R1+0xe44] ;  /* 0x000e4400014b7983 */ /* 0x000f280000300800 */
[----:B------:R-:W4:Y:S01]  /*80aa0*/  LDL.LU R242, [R1+0xe48] ;  /* 0x000e480001f27983 */ /* 0x000f220000300800 */
[----:B0-----:R-:W-:-:S04]  /*80ab0*/  IADD3 R2, P4, R230, R10, RZ ;  /* 0x0000000ae6027210 */ /* 0x001fc80007f9e0ff */
[----:B------:R-:W-:-:S05]  /*80ac0*/  LEA.HI.X.SX32 R3, R230, R9, 0x1, P4 ;  /* 0x00000009e6037211 */ /* 0x000fca00020f0eff */
[----:B------:R2:W-:Y:S04]  /*80ad0*/  STL.64 [R1+0xd60], R2 ;  /* 0x000d600201007387 */ /* 0x0005e80000100a00 */
[----:B------:R-:W4:Y:S04]  /*80ae0*/  LDL.LU R240, [R1+0xe4c] ;  /* 0x000e4c0001f07983 */ /* 0x000f280000300800 */
[----:B------:R-:W4:Y:S01]  /*80af0*/  LDL.LU R238, [R1+0xe50] ;  /* 0x000e500001ee7983 */ /* 0x000f220000300800 */
[----:B--2---:R-:W-:-:S04]  /*80b00*/  IADD3 R2, P4, R228, R10, RZ ;  /* 0x0000000ae4027210 */ /* 0x004fc80007f9e0ff */
[----:B------:R-:W-:-:S05]  /*80b10*/  LEA.HI.X.SX32 R3, R228, R9, 0x1, P4 ;  /* 0x00000009e4037211 */ /* 0x000fca00020f0eff */
[----:B------:R0:W-:Y:S04]  /*80b20*/  STL.64 [R1+0xd38], R2 ;  /* 0x000d380201007387 */ /* 0x0001e80000100a00 */
[----:B------:R-:W2:Y:S04]  /*80b30*/  LDL.LU R236, [R1+0xe54] ;  /* 0x000e540001ec7983 */ /* 0x000ea80000300800 */
[----:B------:R-:W2:Y:S01]  /*80b40*/  LDL.LU R234, [R1+0xe58] ;  /* 0x000e580001ea7983 */ /* 0x000ea20000300800 */
[----:B0-----:R-:W-:-:S04]  /*80b50*/  IADD3 R2, P4, R226, R10, RZ ;  /* 0x0000000ae2027210 */ /* 0x001fc80007f9e0ff */
        /* <DEDUP_REMOVED lines=14> */
[----:B---3--:R-:W-:-:S04]  /*80c40*/  IADD3 R2, P4, R220, R10, RZ ;  /* 0x0000000adc027210 */ /* 0x008fc80007f9e0ff */
[----:B------:R-:W-:-:S05]  /*80c50*/  LEA.HI.X.SX32 R3, R220, R9, 0x1, P4 ;  /* 0x00000009dc037211 */ /* 0x000fca00020f0eff */
[----:B------:R0:W-:Y:S04]  /*80c60*/  STL.64 [R1+0xc28], R2 ;  /* 0x000c280201007387 */ /* 0x0001e80000100a00 */
        /* <DEDUP_REMOVED lines=11> */
[----:B------:R-:W-:-:S03]  /*80d20*/  IADD3 R72, P4, R75, R10, RZ ;  /* 0x0000000a4b487210 */ /* 0x000fc60007f9e0ff */
[----:B------:R0:W-:Y:S01]  /*80d30*/  STL.64 [R1+0xb80], R2 ;  /* 0x000b800201007387 */ /* 0x0001e20000100a00 */
[----:B------:R-:W-:Y:S02]  /*80d40*/  LEA.HI.X.SX32 R73, R75, R9, 0x1, P4 ;  /* 0x000000094b497211 */ /* 0x000fe400020f0eff */
[----:B0-----:R-:W-:-:S04]  /*80d50*/  IADD3 R2, P4, R242, R10, RZ ;  /* 0x0000000af2027210 */ /* 0x001fc80007f9e0ff */
[----:B------:R-:W-:-:S05]  /*80d60*/  LEA.HI.X.SX32 R3, R242, R9, 0x1, P4 ;  /* 0x00000009f2037211 */ /* 0x000fca00020f0eff */
[----:B------:R0:W-:Y:S02]  /*80d70*/  STL.64 [R1+0xb00], R2 ;  /* 0x000b000201007387 */ /* 0x0001e40000100a00 */
[----:B0-----:R-:W-:-:S04]  /*80d80*/  IADD3 R2, P4, R240, R10, RZ ;  /* 0x0000000af0027210 */ /* 0x001fc80007f9e0ff */
[----:B------:R-:W-:Y:S02]  /*80d90*/  LEA.HI.X.SX32 R3, R240, R9, 0x1, P4 ;  /* 0x00000009f0037211 */ /* 0x000fe400020f0eff */
[----:B------:R-:W-:-:S03]  /*80da0*/  IADD3 R74, P4, R238, R10, RZ ;  /* 0x0000000aee4a7210 */ /* 0x000fc60007f9e0ff */
[----:B------:R2:W-:Y:S01]  /*80db0*/  STL.64 [R1+0x148], R2 ;  /* 0x0001480201007387 */ /* 0x0005e20000100a00 */
[----:B------:R-:W-:Y:S02]  /*80dc0*/  LEA.HI.X.SX32 R75, R238, R9, 0x1, P4 ;  /* 0x00000009ee4b7211 */ /* 0x000fe400020f0eff */
[----:B--2---:R-:W-:-:S04]  /*80dd0*/  IADD3 R2, P4, R236, R10, RZ ;  /* 0x0000000aec027210 */ /* 0x004fc80007f9e0ff */
[----:B------:R-:W-:-:S05]  /*80de0*/  LEA.HI.X.SX32 R3, R236, R9, 0x1, P4 ;  /* 0x00000009ec037211 */ /* 0x000fca00020f0eff */
[----:B------:R0:W-:Y:S02]  /*80df0*/  STL.64 [R1+0x138], R2 ;  /* 0x0001380201007387 */ /* 0x0001e40000100a00 */
[----:B0-----:R-:W-:-:S04]  /*80e00*/  IADD3 R2, P4, R234, R10, RZ ;  /* 0x0000000aea027210 */ /* 0x001fc80007f9e0ff */
        /* <DEDUP_REMOVED lines=20> */
[----:B---3--:R-:W-:-:S04]  /*80f50*/  IADD3 R2, P4, R220, R10, RZ ;  /* 0x0000000adc027210 */ /* 0x008fc80007f9e0ff */
[----:B------:R-:W-:-:S05]  /*80f60*/  LEA.HI.X.SX32 R3, R220, R9, 0x1, P4 ;  /* 0x00000009dc037211 */ /* 0x000fca00020f0eff */
[----:B------:R0:W-:Y:S02]  /*80f70*/  STL.64 [R1+0xf8], R2 ;  /* 0x0000f80201007387 */ /* 0x0001e40000100a00 */
[----:B0-----:R-:W-:-:S04]  /*80f80*/  IADD3 R2, P4, R218, R10, RZ ;  /* 0x0000000ada027210 */ /* 0x001fc80007f9e0ff */
[----:B------:R-:W-:-:S05]  /*80f90*/  LEA.HI.X.SX32 R3, R218, R9, 0x1, P4 ;  /* 0x00000009da037211 */ /* 0x000fca00020f0eff */
[----:B------:R4:W-:Y:S02]  /*80fa0*/  STL.64 [R1+0xf0], R2 ;  /* 0x0000f00201007387 */ /* 0x0009e40000100a00 */
[----:B----4-:R-:W-:-:S04]  /*80fb0*/  IADD3 R2, P4, R216, R10, RZ ;  /* 0x0000000ad8027210 */ /* 0x010fc80007f9e0ff */
[----:B------:R-:W-:-:S05]  /*80fc0*/  LEA.HI.X.SX32 R3, R216, R9, 0x1, P4 ;  /* 0x00000009d8037211 */ /* 0x000fca00020f0eff */
[----:B------:R0:W-:Y:S02]  /*80fd0*/  STL.64 [R1+0xe8], R2 ;  /* 0x0000e80201007387 */ /* 0x0001e40000100a00 */
        /* <DEDUP_REMOVED lines=70> */
[----:B------:R0:W-:Y:S01]  /*81440*/  STL.64 [R1+0x20], R2 ;  /* 0x0000200201007387 */ /* 0x0001e20000100a00 */
[----:B------:R-:W-:Y:S01]  /*81450*/  IMAD.MOV.U32 R164, RZ, RZ, R56 ;  /* 0x000000ffffa47224 */ /* 0x000fe200078e0038 */
[CC--:B------:R-:W-:Y:S02]  /*81460*/  IADD3 R56, P4, R45.reuse, R10.reuse, RZ ;  /* 0x0000000a2d387210 */ /* 0x0c0fe40007f9e0ff */
[----:B0-----:R-:W2:Y:S01]  /*81470*/  LDL.LU R3, [R1+0xf4c] ;  /* 0x000f4c0001037983 */ /* 0x001ea20000300800 */
[----:B------:R-:W-:Y:S01]  /*81480*/  IMAD.MOV.U32 R165, RZ, RZ, R57 ;  /* 0x000000ffffa57224 */ /* 0x000fe200078e0039 */
[-C--:B------:R-:W-:Y:S01]  /*81490*/  LEA.HI.X.SX32 R57, R45, R9.reuse, 0x1, P4 ;  /* 0x000000092d397211 */ /* 0x080fe200020f0eff */
[----:B------:R-:W-:Y:S01]  /*814a0*/  IMAD.MOV.U32 R170, RZ, RZ, R58 ;  /* 0x000000ffffaa7224 */ /* 0x000fe200078e003a */
[C---:B------:R-:W-:Y:S01]  /*814b0*/  IADD3 R58, P4, R46.reuse, R10, RZ ;  /* 0x0000000a2e3a7210 */ /* 0x040fe20007f9e0ff */
[----:B------:R-:W-:Y:S02]  /*814c0*/  IMAD.MOV.U32 R171, RZ, RZ, R59 ;  /* 0x000000ffffab7224 */ /* 0x000fe400078e003b */
[----:B------:R-:W-:Y:S01]  /*814d0*/  IMAD.MOV.U32 R168, RZ, RZ, R60 ;  /* 0x000000ffffa87224 */ /* 0x000fe200078e003c */
[----:B------:R-:W-:-:S02]  /*814e0*/  LEA.HI.X.SX32 R59, R46, R9, 0x1, P4 ;  /* 0x000000092e3b7211 */ /* 0x000fc400020f0eff */
[----:B------:R-:W-:Y:S01]  /*814f0*/  IADD3 R60, P4, R48, R10, RZ ;  /* 0x0000000a303c7210 */ /* 0x000fe20007f9e0ff */
[----:B------:R-:W-:-:S03]  /*81500*/  IMAD.MOV.U32 R169, RZ, RZ, R61 ;  /* 0x000000ffffa97224 */ /* 0x000fc600078e003d */
[----:B------:R-:W-:Y:S02]  /*81510*/  LEA.HI.X.SX32 R61, R48, R9, 0x1, P4 ;  /* 0x00000009303d7211 */ /* 0x000fe400020f0eff */
[----:B------:R-:W-:Y:S01]  /*81520*/  IADD3 R62, P4, R49, R10, RZ ;  /* 0x0000000a313e7210 */ /* 0x000fe20007f9e0ff */
[----:B------:R-:W-:-:S03]  /*81530*/  IMAD.MOV.U32 R160, RZ, RZ, R12 ;  /* 0x000000ffffa07224 */ /* 0x000fc600078e000c */
[-C--:B------:R-:W-:Y:S02]  /*81540*/  LEA.HI.X.SX32 R63, R49, R9.reuse, 0x1, P4 ;  /* 0x00000009313f7211 */ /* 0x080fe400020f0eff */
[CC--:B------:R-:W-:Y:S01]  /*81550*/  IADD3 R12, P4, R50.reuse, R10.reuse, RZ ;  /* 0x0000000a320c7210 */ /* 0x0c0fe20007f9e0ff */
[----:B------:R-:W-:Y:S02]  /*81560*/  IMAD.MOV.U32 R161, RZ, RZ, R13 ;  /* 0x000000ffffa17224 */ /* 0x000fe400078e000d */
[----:B------:R-:W-:Y:S01]  /*81570*/  IMAD.MOV.U32 R162, RZ, RZ, R14 ;  /* 0x000000ffffa27224 */ /* 0x000fe200078e000e */
[-C--:B------:R-:W-:Y:S02]  /*81580*/  LEA.HI.X.SX32 R13, R50, R9.reuse, 0x1, P4 ;  /* 0x00000009320d7211 */ /* 0x080fe400020f0eff */
        /* <DEDUP_REMOVED lines=13> */
[----:B------:R-:W-:Y:S02]  /*81660*/  LEA.HI.X.SX32 R21, R53, R9, 0x1, P4 ;  /* 0x0000000935157211 */ /* 0x000fe400020f0eff */
[----:B------:R-:W-:Y:S01]  /*81670*/  IADD3 R22, P4, R54, R10, RZ ;  /* 0x0000000a36167210 */ /* 0x000fe20007f9e0ff */
[----:B------:R-:W-:-:S03]  /*81680*/  IMAD.MOV.U32 R159, RZ, RZ, R23 ;  /* 0x000000ffff9f7224 */ /* 0x000fc600078e0017 */
[----:B------:R-:W-:Y:S02]  /*81690*/  LEA.HI.X.SX32 R23, R54, R9, 0x1, P4 ;  /* 0x0000000936177211 */ /* 0x000fe400020f0eff */
[----:B------:R-:W-:-:S04]  /*816a0*/  IADD3 R24, P4, R181, R10, RZ ;  /* 0x0000000ab5187210 */ /* 0x000fc80007f9e0ff */
        /* <DEDUP_REMOVED lines=95> */
[----:B--2---:R-:W-:-:S04]  /*81ca0*/  IADD3 R10, P4, R3, R10, RZ ;  /* 0x0000000a030a7210 */ /* 0x004fc80007f9e0ff */
[----:B------:R-:W-:Y:S02]  /*81cb0*/  LEA.HI.X.SX32 R11, R3, R9, 0x1, P4 ;  /* 0x00000009030b7211 */ /* 0x000fe400020f0eff */
[C---:B------:R-:W-:Y:S02]  /*81cc0*/  LOP3.LUT P4, RZ, R6.reuse, 0x2000, RZ, 0xc0, !PT ;  /* 0x0000200006ff7812 */ /* 0x040fe4000788c0ff */
[C---:B------:R-:W-:Y:S02]  /*81cd0*/  LOP3.LUT P5, RZ, R6.reuse, 0x4000, RZ, 0xc0, !PT ;  /* 0x0000400006ff7812 */ /* 0x040fe400078ac0ff */
[----:B------:R-:W-:Y:S02]  /*81ce0*/  PRMT R2, R179, 0x7770, RZ ;  /* 0x00007770b3027816 */ /* 0x000fe400000000ff */
[C---:B------:R-:W-:Y:S02]  /*81cf0*/  LOP3.LUT P6, RZ, R6.reuse, 0x8000, RZ, 0xc0, !PT ;  /* 0x0000800006ff7812 */ /* 0x040fe400078cc0ff */
[----:B------:R-:W-:-:S05]  /*81d00*/  LOP3.LUT P0, RZ, R6, 0x10000, RZ, 0xc0, !PT ;  /* 0x0001000006ff7812 */ /* 0x000fca000780c0ff */
[----:B------:R0:W-:Y:S01]  /*81d10*/  @P4 STG.E.U8 desc[UR6][R158.64], R2 ;  /* 0x000000029e004986 */ /* 0x0001e2000c101106 */
[----:B------:R-:W-:Y:S02]  /*81d20*/  LOP3.LUT P1, RZ, R6, 0x20000, RZ, 0xc0, !PT ;  /* 0x0002000006ff7812 */ /* 0x000fe4000782c0ff */
[----:B0-----:R-:W-:-:S05]  /*81d30*/  PRMT R2, R179, 0x7771, RZ ;  /* 0x00007771b3027816 */ /* 0x001fca00000000ff */
[----:B------:R0:W-:Y:S01]  /*81d40*/  @P5 STG.E.U8 desc[UR6][R156.64], R2 ;  /* 0x000000029c005986 */ /* 0x0001e2000c101106 */
[----:B------:R-:W-:Y:S02]  /*81d50*/  LOP3.LUT P2, RZ, R6, 0x40000, RZ, 0xc0, !PT ;  /* 0x0004000006ff7812 */ /* 0x000fe4000784c0ff */
[----:B0-----:R-:W-:-:S05]  /*81d60*/  PRMT R2, R176, 0x7772, RZ ;  /* 0x00007772b0027816 */ /* 0x001fca00000000ff */
[----:B------:R0:W-:Y:S01]  /*81d70*/  @P6 STG.E.U8 desc[UR6][R162.64], R2 ;  /* 0x00000002a2006986 */ /* 0x0001e2000c101106 */
[----:B------:R-:W-:Y:S02]  /*81d80*/  LOP3.LUT P3, RZ, R6, 0x80000, RZ, 0xc0, !PT ;  /* 0x0008000006ff7812 */ /* 0x000fe4000786c0ff */
[----:B0-----:R-:W-:-:S05]  /*81d90*/  PRMT R2, R176, 0x7773, RZ ;  /* 0x00007773b0027816 */ /* 0x001fca00000000ff */
[----:B------:R0:W-:Y:S02]  /*81da0*/  @P0 STG.E.U8 desc[UR6][R160.64], R2 ;  /* 0x00000002a0000986 */ /* 0x0001e4000c101106 */
[C---:B0-----:R-:W-:Y:S02]  /*81db0*/  PRMT R2, R177.reuse, 0x7772, RZ ;  /* 0x00007772b1027816 */ /* 0x041fe400000000ff */
[----:B------:R-:W-:-:S03]  /*81dc0*/  PRMT R177, R177, 0x7773, RZ ;  /* 0x00007773b1b17816 */ /* 0x000fc600000000ff */
[----:B------:R-:W-:Y:S04]  /*81dd0*/  @P1 STG.E.U8 desc[UR6][R166.64], R2 ;  /* 0x00000002a6001986 */ /* 0x000fe8000c101106 */
[----:B------:R0:W-:Y:S02]  /*81de0*/  @P2 STG.E.U8 desc[UR6][R164.64], R177 ;  /* 0x000000b1a4002986 */ /* 0x0001e4000c101106 */
[----:B0-----:R-:W-:-:S05]  /*81df0*/  PRMT R177, R178, 0x7772, RZ ;  /* 0x00007772b2b17816 */ /* 0x001fca00000000ff */
[----:B------:R0:W-:Y:S02]  /*81e00*/  @P3 STG.E.U8 desc[UR6][R170.64], R177 ;  /* 0x000000b1aa003986 */ /* 0x0001e4000c101106 */
[----:B0-----:R-:W-:Y:S02]  /*81e10*/  IMAD.MOV.U32 R170, RZ, RZ, R168 ;  /* 0x000000ffffaa7224 */ /* 0x001fe400078e00a8 */
[----:B------:R-:W-:Y:S02]  /*81e20*/  IMAD.MOV.U32 R171, RZ, RZ, R169 ;  /* 0x000000ffffab7224 */ /* 0x000fe400078e00a9 */
[----:B------:R-:W2:Y:S04]  /*81e30*/  LDL.LU.64 R168, [R1+0xab0] ;  /* 0x000ab00001a87983 */ /* 0x000ea80000300a00 */
[----:B------:R-:W3:Y:S04]  /*81e40*/  LDL.LU.64 R162, [R1+0xaa8] ;  /* 0x000aa80001a27983 */ /* 0x000ee80000300a00 */
[----:B------:R-:W4:Y:S04]  /*81e50*/  LDL.LU.64 R160, [R1+0xaa0] ;  /* 0x000aa00001a07983 */ /* 0x000f280000300a00 */
[----:B------:R-:W4:Y:S04]  /*81e60*/  LDL.LU.64 R166, [R1+0xa98] ;  /* 0x000a980001a67983 */ /* 0x000f280000300a00 */
[----:B------:R-:W4:Y:S01]  /*81e70*/  LDL.LU.64 R164, [R1+0xa90] ;  /* 0x000a900001a47983 */ /* 0x000f220000300a00 */
[----:B------:R-:W-:-:S02]  /*81e80*/  LOP3.LUT P4, RZ, R5, 0x1, RZ, 0xc0, !PT ;  /* 0x0000000105ff7812 */ /* 0x000fc4000788c0ff */
[----:B------:R-:W-:Y:S01]  /*81e90*/  LOP3.LUT R9, R9, 0xefffffff, RZ, 0xc0, !PT ;  /* 0xefffffff09097812 */ /* 0x000fe200078ec0ff */
[----:B------:R-:W4:Y:S10]  /*81ea0*/  LDL.LU.64 R152, [R1+0xa80] ;  /* 0x000a800001987983 */ /* 0x000f340000300a00 */
[----:B------:R-:W-:-:S02]  /*81eb0*/  @P4 LOP3.LUT R9, R9, 0x10000000, RZ, 0xfc, !PT ;  /* 0x1000000009094812 */ /* 0x000fc400078efcff */
[----:B------:R-:W-:Y:S02]  /*81ec0*/  LOP3.LUT P4, RZ, R6, 0x80000000, RZ, 0xc0, !PT ;  /* 0x8000000006ff7812 */ /* 0x000fe4000788c0ff */
[----:B------:R-:W-:-:S11]  /*81ed0*/  LOP3.LUT R9, R9, 0xdfffffff, RZ, 0xc0, !PT ;  /* 0xdfffffff09097812 */ /* 0x000fd600078ec0ff */
[----:B------:R-:W-:Y:S02]  /*81ee0*/  @P4 LOP3.LUT R9, R9, 0x20000000, RZ, 0xfc, !PT ;  /* 0x2000000009094812 */ /* 0x000fe400078efcff */
        /* <DEDUP_REMOVED lines=13> */
[----:B------:R-:W-:Y:S02]  /*81fc0*/  LOP3.LUT R176, R176, 0xfffffffb, RZ, 0xc0, !PT ;  /* 0xfffffffbb0b07812 */ /* 0x000fe400078ec0ff */
[C---:B------:R-:W-:Y:S02]  /*81fd0*/  LOP3.LUT P0, RZ, R6.reuse, 0x100000, RZ, 0xc0, !PT ;  /* 0x0010000006ff7812 */ /* 0x040fe4000780c0ff */
[----:B------:R-:W-:-:S07]  /*81fe0*/  LOP3.LUT P1, RZ, R6, 0x200000, RZ, 0xc0, !PT ;  /* 0x0020000006ff7812 */ /* 0x000fce000782c0ff */
[----:B------:R-:W-:Y:S02]  /*81ff0*/  @P4 LOP3.LUT R176, R176, 0x4, RZ, 0xfc, !PT ;  /* 0x00000004b0b04812 */ /* 0x000fe400078efcff */
[C---:B------:R-:W-:Y:S02]  /*82000*/  LOP3.LUT P4, RZ, R6.reuse, 0x2000000, RZ, 0xc0, !PT ;  /* 0x0200000006ff7812 */ /* 0x040fe4000788c0ff */
[C---:B------:R-:W-:Y:S02]  /*82010*/  LOP3.LUT P2, RZ, R6.reuse, 0x400000, RZ, 0xc0, !PT ;  /* 0x0040000006ff7812 */ /* 0x040fe4000784c0ff */
[----:B------:R-:W-:Y:S02]  /*82020*/  LOP3.LUT P3, RZ, R6, 0x800000, RZ, 0xc0, !PT ;  /* 0x0080000006ff7812 */ /* 0x000fe4000786c0ff */
[----:B------:R-:W-:Y:S02]  /*82030*/  LOP3.LUT R176, R176, 0xfffffff7, RZ, 0xc0, !PT ;  /* 0xfffffff7b0b07812 */ /* 0x000fe400078ec0ff */
[----:B------:R-:W-:-:S02]  /*82040*/  PRMT R178, R178, 0x7773, RZ ;  /* 0x00007773b2b27816 */ /* 0x000fc400000000ff */
[----:B------:R-:W-:-:S03]  /*82050*/  PRMT R177, R179, 0x7772, RZ ;  /* 0x00007772b3b17816 */ /* 0x000fc600000000ff */
[----:B------:R-:W-:Y:S01]  /*82060*/  @P4 LOP3.LUT R176, R176, 0x8, RZ, 0xfc, !PT ;  /* 0x00000008b0b04812 */ /* 0x000fe200078efcff */
[----:B------:R0:W-:Y:S01]  /*82070*/  @P0 STG.E.U8 desc[UR6][R170.64], R178 ;  /* 0x000000b2aa000986 */ /* 0x0001e2000c101106 */
[----:B------:R-:W-:Y:S02]  /*82080*/  LOP3.LUT P4, RZ, R6, 0x1000000, RZ, 0xc0, !PT ;  /* 0x0100000006ff7812 */ /* 0x000fe4000788c0ff */
[----:B------:R-:W-:Y:S01]  /*82090*/  PRMT R179, R179, 0x7773, RZ ;  /* 0x00007773b3b37816 */ /* 0x000fe200000000ff */
[----:B0-----:R-:W4:Y:S04]  /*820a0*/  LDL.LU.64 R170, [R1+0xa78] ;  /* 0x000a780001aa7983 */ /* 0x001f280000300a00 */
[----:B--2---:R0:W-:Y:S04]  /*820b0*/  @P1 STG.E.U8 desc[UR6][R168.64], R177 ;  /* 0x000000b1a8001986 */ /* 0x0041e8000c101106 */
[----:B---3--:R1:W-:Y:S01]  /*820c0*/  @P2 STG.E.U8 desc[UR6][R162.64], R179 ;  /* 0x000000b3a2002986 */ /* 0x0083e2000c101106 */
[----:B0-----:R-:W-:-:S03]  /*820d0*/  PRMT R177, R172, 0x7770, RZ ;  /* 0x00007770acb17816 */ /* 0x001fc600000000ff */
[----:B------:R-:W2:Y:S04]  /*820e0*/  LDL.LU.64 R168, [R1+0xa70] ;  /* 0x000a700001a87983 */ /* 0x000ea80000300a00 */
[----:B----4-:R0:W-:Y:S04]  /*820f0*/  @P3 STG.E.U8 desc[UR6][R160.64], R177 ;  /* 0x000000b1a0003986 */ /* 0x0101e8000c101106 */
[----:B-1----:R-:W3:Y:S04]  /*82100*/  LDL.LU.64 R178, [R1+0xa68] ;  /* 0x000a680001b27983 */ /* 0x002ee80000300a00 */
[----:B------:R-:W4:Y:S01]  /*82110*/  LDL.LU.64 R2, [R1+0xa60] ;  /* 0x000a600001027983 */ /* 0x000f220000300a00 */
[----:B0-----:R-:W-:-:S03]  /*82120*/  PRMT R177, R172, 0x7771, RZ ;  /* 0x00007771acb17816 */ /* 0x001fc600000000ff */
[----:B------:R-:W4:Y:S04]  /*82130*/  LDL.LU.64 R158, [R1+0xa58] ;  /* 0x000a5800019e7983 */ /* 0x000f280000300a00 */
[----:B------:R0:W-:Y:S01]  /*82140*/  @P4 STG.E.U8 desc[UR6][R166.64], R177 ;  /* 0x000000b1a6004986 */ /* 0x0001e2000c101106 */
[----:B------:R-:W-:-:S03]  /*82150*/  LOP3.LUT P4, RZ, R176, 0x8, RZ, 0xc0, !PT ;  /* 0x00000008b0ff7812 */ /* 0x000fc6000788c0ff */
[----:B------:R-:W4:Y:S04]  /*82160*/  LDL.LU.64 R156, [R1+0xa50] ;  /* 0x000a5000019c7983 */ /* 0x000f280000300a00 */
[----:B------:R-:W4:Y:S01]  /*82170*/  LDL.LU.64 R162, [R1+0xa48] ;  /* 0x000a480001a27983 */ /* 0x000f220000300a00 */
[----:B0-----:R-:W-:-:S03]  /*82180*/  PRMT R177, R173, 0x7770, RZ ;  /* 0x00007770adb17816 */ /* 0x001fc600000000ff */
[----:B------:R-:W4:Y:S04]  /*82190*/  LDL.LU.64 R160, [R1+0xa40] ;  /* 0x000a400001a07983 */ /* 0x000f280000300a00 */
[----:B------:R0:W-:Y:S01]  /*821a0*/  @P4 STG.E.U8 desc[UR6][R164.64], R177 ;  /* 0x000000b1a4004986 */ /* 0x0001e2000c101106 */
[----:B------:R-:W-:-:S03]  /*821b0*/  LOP3.LUT P4, RZ, R176, 0x4, RZ, 0xc0, !PT ;  /* 0x00000004b0ff7812 */ /* 0x000fc6000788c0ff */
[----:B------:R-:W4:Y:S01]  /*821c0*/  LDL.LU.64 R166, [R1+0xa38] ;  /* 0x000a380001a67983 */ /* 0x000f220000300a00 */
[----:B0-----:R-:W-:-:S03]  /*821d0*/  PRMT R177, R173, 0x7771, RZ ;  /* 0x00007771adb17816 */ /* 0x001fc600000000ff */
[----:B------:R-:W4:Y:S06]  /*821e0*/  LDL.LU.64 R164, [R1+0xa30] ;  /* 0x000a300001a47983 */ /* 0x000f2c0000300a00 */
[----:B------:R0:W-:Y:S04]  /*821f0*/  @P4 STG.E.U8 desc[UR6][R174.64], R177 ;  /* 0x000000b1ae004986 */ /* 0x0001e8000c101106 */
[----:B0-----:R-:W2:Y:S01]  /*82200*/  LDL.LU.64 R174, [R1+0x1fa0] ;  /* 0x001fa00001ae7983 */ /* 0x001ea20000300a00 */
[----:B------:R-:W-:-:S02]  /*82210*/  LOP3.LUT P4, RZ, R176, 0x2, RZ, 0xc0, !PT ;  /* 0x00000002b0ff7812 */ /* 0x000fc4000788c0ff */
[----:B--2---:R-:W-:-:S11]  /*82220*/  PRMT R177, R174, 0x7770, RZ ;  /* 0x00007770aeb17816 */ /* 0x004fd600000000ff */
[----:B------:R0:W-:Y:S01]  /*82230*/  @P4 STG.E.U8 desc[UR6][R152.64], R177 ;  /* 0x000000b198004986 */ /* 0x0001e2000c101106 */
[----:B------:R-:W-:Y:S02]  /*82240*/  LOP3.LUT P4, RZ, R176, 0x1, RZ, 0xc0, !PT ;  /* 0x00000001b0ff7812 */ /* 0x000fe4000788c0ff */
[----:B------:R-:W-:Y:S01]  /*82250*/  PRMT R176, R174, 0x7771, RZ ;  /* 0x00007771aeb07816 */ /* 0x000fe200000000ff */
[----:B0-----:R-:W2:Y:S10]  /*82260*/  LDL.LU.64 R152, [R1+0x1f98] ;  /* 0x001f980001987983 */ /* 0x001eb40000300a00 */
[----:B------:R0:W-:Y:S01]  /*82270*/  @P4 STG.E.U8 desc[UR6][R170.64], R176 ;  /* 0x000000b0aa004986 */ /* 0x0001e2000c101106 */
[----:B------:R-:W-:-:S02]  /*82280*/  LOP3.LUT P4, RZ, R9, 0x80000000, RZ, 0xc0, !PT ;  /* 0x8000000009ff7812 */ /* 0x000fc4000788c0ff */
[----:B0-----:R-:W-:Y:S01]  /*82290*/  PRMT R176, R175, 0x7770, RZ ;  /* 0x00007770afb07816 */ /* 0x001fe200000000ff */
[----:B------:R-:W2:Y:S10]  /*822a0*/  LDL.LU.64 R170, [R1+0x1f90] ;  /* 0x001f900001aa7983 */ /* 0x000eb40000300a00 */
[----:B------:R0:W-:Y:S04]  /*822b0*/  @P4 STG.E.U8 desc[UR6][R168.64], R176 ;  /* 0x000000b0a8004986 */ /* 0x0001e8000c101106 */
[----:B0-----:R-:W2:Y:S01]  /*822c0*/  LDL.LU.64 R168, [R1+0x1f88] ;  /* 0x001f880001a87983 */ /* 0x001ea20000300a00 */
[----:B------:R-:W-:-:S02]  /*822d0*/  LOP3.LUT P4, RZ, R9, 0x40000000, RZ, 0xc0, !PT ;  /* 0x4000000009ff7812 */ /* 0x000fc4000788c0ff */
[----:B------:R-:W-:-:S11]  /*822e0*/  PRMT R176, R175, 0x7771, RZ ;  /* 0x00007771afb07816 */ /* 0x000fd600000000ff */
[----:B---3--:R0:W-:Y:S01]  /*822f0*/  @P4 STG.E.U8 desc[UR6][R178.64], R176 ;  /* 0x000000b0b2004986 */ /* 0x0081e2000c101106 */
[----:B------:R-:W-:Y:S02]  /*82300*/  LOP3.LUT P4, RZ, R9, 0x20000000, RZ, 0xc0, !PT ;  /* 0x2000000009ff7812 */ /* 0x000fe4000788c0ff */
[----:B0-----:R-:W-:-:S11]  /*82310*/  PRMT R176, R172, 0x7772, RZ ;  /* 0x00007772acb07816 */ /* 0x001fd600000000ff */
[----:B----4-:R-:W-:Y:S01]  /*82320*/  @P4 STG.E.U8 desc[UR6][R2.64], R176 ;  /* 0x000000b002004986 */ /* 0x010fe2000c101106 */
[----:B------:R-:W-:Y:S02]  /*82330*/  LOP3.LUT P4, RZ, R9, 0x10000000, RZ, 0xc0, !PT ;  /* 0x1000000009ff7812 */ /* 0x000fe4000788c0ff */
[C---:B------:R-:W-:Y:S02]  /*82340*/  LOP3.LUT P5, RZ, R5.reuse, 0x2, RZ, 0xc0, !PT ;  /* 0x0000000205ff7812 */ /* 0x040fe400078ac0ff */
[----:B------:R-:W-:Y:S02]  /*82350*/  PRMT R172, R172, 0x7773, RZ ;  /* 0x00007773acac7816 */ /* 0x000fe400000000ff */
[C---:B------:R-:W-:Y:S02]  /*82360*/  LOP3.LUT P6, RZ, R5.reuse, 0x4, RZ, 0xc0, !PT ;  /* 0x0000000405ff7812 */ /* 0x040fe400078cc0ff */
[----:B------:R-:W-:-:S05]  /*82370*/  LOP3.LUT P0, RZ, R5, 0x8, RZ, 0xc0, !PT ;  /* 0x0000000805ff7812 */ /* 0x000fca000780c0ff */
[----:B------:R0:W-:Y:S01]  /*82380*/  @P4 STG.E.U8 desc[UR6][R158.64], R172 ;  /* 0x000000ac9e004986 */ /* 0x0001e2000c101106 */
[C---:B------:R-:W-:Y:S02]  /*82390*/  LOP3.LUT P1, RZ, R5.reuse, 0x10, RZ, 0xc0, !PT ;  /* 0x0000001005ff7812 */ /* 0x040fe4000782c0ff */
[C---:B------:R-:W-:Y:S02]  /*823a0*/  LOP3.LUT P2, RZ, R5.reuse, 0x20, RZ, 0xc0, !PT ;  /* 0x0000002005ff7812 */ /* 0x040fe4000784c0ff */
[----:B------:R-:W-:Y:S02]  /*823b0*/  LOP3.LUT P3, RZ, R5, 0x40, RZ, 0xc0, !PT ;  /* 0x0000004005ff7812 */ /* 0x000fe4000786c0ff */
[C---:B0-----:R-:W-:Y:S02]  /*823c0*/  PRMT R172, R173.reuse, 0x7772, RZ ;  /* 0x00007772adac7816 */ /* 0x041fe400000000ff */
[----:B------:R-:W-:-:S03]  /*823d0*/  PRMT R173, R173, 0x7773, RZ ;  /* 0x00007773adad7816 */ /* 0x000fc600000000ff */
[----:B------:R0:W-:Y:S04]  /*823e0*/  @P5 STG.E.U8 desc[UR6][R156.64], R172 ;  /* 0x000000ac9c005986 */ /* 0x0001e8000c101106 */
[----:B------:R-:W-:Y:S01]  /*823f0*/  @P6 STG.E.U8 desc[UR6][R162.64], R173 ;  /* 0x000000ada2006986 */ /* 0x000fe2000c101106 */
[C---:B0-----:R-:W-:Y:S02]  /*82400*/  PRMT R172, R174.reuse, 0x7772, RZ ;  /* 0x00007772aeac7816 */ /* 0x041fe400000000ff */
[----:B------:R-:W-:-:S03]  /*82410*/  PRMT R174, R174, 0x7773, RZ ;  /* 0x00007773aeae7816 */ /* 0x000fc600000000ff */
[----:B------:R0:W-:Y:S04]  /*82420*/  @P0 STG.E.U8 desc[UR6][R160.64], R172 ;  /* 0x000000aca0000986 */ /* 0x0001e8000c101106 */
[----:B------:R-:W-:Y:S01]  /*82430*/  @P1 STG.E.U8 desc[UR6][R166.64], R174 ;  /* 0x000000aea6001986 */ /* 0x000fe2000c101106 */
[C---:B0-----:R-:W-:Y:S02]  /*82440*/  PRMT R172, R175.reuse, 0x7772, RZ ;  /* 0x00007772afac7816 */ /* 0x041fe400000000ff */
[----:B------:R-:W-:-:S03]  /*82450*/  PRMT R175, R175, 0x7773, RZ ;  /* 0x00007773afaf7816 */ /* 0x000fc600000000ff */
[----:B------:R-:W-:Y:S04]  /*82460*/  @P2 STG.E.U8 desc[UR6][R164.64], R172 ;  /* 0x000000aca4002986 */ /* 0x000fe8000c101106 */
[----:B--2---:R0:W-:Y:S04]  /*82470*/  @P3 STG.E.U8 desc[UR6][R168.64], R175 ;  /* 0x000000afa8003986 */ /* 0x0041e8000c101106 */
[----:B0-----:R-:W2:Y:S04]  /*82480*/  LDL.LU.64 R168, [R1+0x1f80] ;  /* 0x001f800001a87983 */ /* 0x001ea80000300a00 */
[----:B------:R-:W3:Y:S01]  /*82490*/  LDL.LU.64 R164, [R1+0xa20] ;  /* 0x000a200001a47983 */ /* 0x000ee20000300a00 */
[----:B------:R-:W-:-:S02]  /*824a0*/  LOP3.LUT P0, RZ, R5, 0x80, RZ, 0xc0, !PT ;  /* 0x0000008005ff7812 */ /* 0x000fc4000780c0ff */
[C---:B------:R-:W-:Y:S01]  /*824b0*/  LOP3.LUT P1, RZ, R5.reuse, 0x100, RZ, 0xc0, !PT ;  /* 0x0000010005ff7812 */ /* 0x040fe2000782c0ff */
[----:B------:R-:W4:Y:S04]  /*824c0*/  LDL.LU.64 R178, [R1+0xa10] ;  /* 0x000a100001b27983 */ /* 0x000f280000300a00 */
[----:B------:R-:W4:Y:S04]  /*824d0*/  LDL.LU.64 R156, [R1+0xa08] ;  /* 0x000a0800019c7983 */ /* 0x000f280000300a00 */
[----:B------:R-:W4:Y:S04]  /*824e0*/  LDL.LU.64 R162, [R1+0xa00] ;  /* 0x000a000001a27983 */ /* 0x000f280000300a00 */
[----:B------:R-:W4:Y:S04]  /*824f0*/  LDL.LU.64 R160, [R1+0x9f8] ;  /* 0x0009f80001a07983 */ /* 0x000f280000300a00 */
[----:B------:R-:W4:Y:S04]  /*82500*/  LDL.LU.64 R2, [R1+0x9f0] ;  /* 0x0009f00001027983 */ /* 0x000f280000300a00 */
[----:B------:R-:W4:Y:S04]  /*82510*/  LDL.LU.64 R158, [R1+0x9e8] ;  /* 0x0009e800019e7983 */ /* 0x000f280000300a00 */
[----:B------:R-:W4:Y:S01]  /*82520*/  LDL.LU.64 R166, [R1+0x9e0] ;  /* 0x0009e00001a67983 */ /* 0x000f220000300a00 */
[----:B------:R-:W-:-:S02]  /*82530*/  LOP3.LUT P4, RZ, R5, 0x80000, RZ, 0xc0, !PT ;  /* 0x0008000005ff7812 */ /* 0x000fc4000788c0ff */
[----:B------:R-:W-:-:S11]  /*82540*/  LOP3.LUT R9, R9, 0xffefffff, RZ, 0xc0, !PT ;  /* 0xffefffff09097812 */ /* 0x000fd600078ec0ff */
[----:B------:R-:W-:Y:S02]  /*82550*/  @P4 LOP3.LUT R9, R9, 0x100000, RZ, 0xfc, !PT ;  /* 0x0010000009094812 */ /* 0x000fe400078efcff */
[----:B------:R-:W-:Y:S02]  /*82560*/  LOP3.LUT P4, RZ, R5, 0x40000, RZ, 0xc0, !PT ;  /* 0x0004000005ff7812 */ /* 0x000fe4000788c0ff */
[----:B------:R-:W-:-:S11]  /*82570*/  LOP3.LUT R9, R9, 0xffdfffff, RZ, 0xc0, !PT ;  /* 0xffdfffff09097812 */ /* 0x000fd600078ec0ff */
[----:B------:R-:W-:Y:S02]  /*82580*/  @P4 LOP3.LUT R9, R9, 0x200000, RZ, 0xfc, !PT ;  /* 0x0020000009094812 */ /* 0x000fe400078efcff */
[----:B------:R-:W-:Y:S02]  /*82590*/  LOP3.LUT P4, RZ, R5, 0x20000, RZ, 0xc0, !PT ;  /* 0x0002000005ff7812 */ /* 0x000fe4000788c0ff */
[----:B------:R-:W-:Y:S02]  /*825a0*/  LOP3.LUT R9, R9, 0xffbfffff, RZ, 0xc0, !PT ;  /* 0xffbfffff09097812 */ /* 0x000fe400078ec0ff */
[----:B--2---:R-:W-:-:S05]  /*825b0*/  PRMT R172, R168, 0x7770, RZ ;  /* 0x00007770a8ac7816 */ /* 0x004fca00000000ff */
[----:B---3--:R0:W-:Y:S02]  /*825c0*/  @P0 STG.E.U8 desc[UR6][R164.64], R172 ;  /* 0x000000aca4000986 */ /* 0x0081e4000c101106 */
[----:B0-----:R-:W-:-:S05]  /*825d0*/  PRMT R172, R168, 0x7771, RZ ;  /* 0x00007771a8ac7816 */ /* 0x001fca00000000ff */
[----:B------:R0:W-:Y:S04]  /*825e0*/  @P1 STG.E.U8 desc[UR6][R170.64], R172 ;  /* 0x000000acaa001986 */ /* 0x0001e8000c101106 */
[----:B0-----:R-:W2:Y:S04]  /*825f0*/  LDL.LU.64 R170, [R1+0x1f78] ;  /* 0x001f780001aa7983 */ /* 0x001ea80000300a00 */
[----:B------:R-:W3:Y:S01]  /*82600*/  LDL.LU.64 R164, [R1+0x9d8] ;  /* 0x0009d80001a47983 */ /* 0x000ee20000300a00 */
[----:B------:R-:W-:Y:S02]  /*82610*/  @P4 LOP3.LUT R9, R9, 0x400000, RZ, 0xfc, !PT ;  /* 0x0040000009094812 */ /* 0x000fe400078efcff */
[----:B------:R-:W-:Y:S01]  /*82620*/  LOP3.LUT P4, RZ, R5, 0x10000, RZ, 0xc0, !PT ;  /* 0x0001000005ff7812 */ /* 0x000fe2000788c0ff */
[----:B------:R-:W3:Y:S01]  /*82630*/  LDL.LU.64 R174, [R1+0x9c0] ;  /* 0x0009c00001ae7983 */ /* 0x000ee20000300a00 */
[----:B------:R-:W-:-:S02]  /*82640*/  LOP3.LUT R9, R9, 0xff7fffff, RZ, 0xc0, !PT ;  /* 0xff7fffff09097812 */ /* 0x000fc400078ec0ff */
[----:B------:R-:W-:Y:S01]  /*82650*/  LOP3.LUT P2, RZ, R5, 0x200, RZ, 0xc0, !PT ;  /* 0x0000020005ff7812 */ /* 0x000fe2000784c0ff */
[----:B------:R-:W3:Y:S08]  /*82660*/  LDL.LU.64 R176, [R1+0x9b8] ;  /* 0x0009b80001b07983 */ /* 0x000ef00000300a00 */
[----:B------:R-:W-:Y:S02]  /*82670*/  @P4 LOP3.LUT R9, R9, 0x800000, RZ, 0xfc, !PT ;  /* 0x0080000009094812 */ /* 0x000fe400078efcff */
        /* <DEDUP_REMOVED lines=8> */
[----:B------:R-:W-:-:S09]  /*82700*/  LOP3.LUT P3, RZ, R5, 0x400, RZ, 0xc0, !PT ;  /* 0x0000040005ff7812 */ /* 0x000fd2000786c0ff */
[----:B------:R-:W-:Y:S02]  /*82710*/  @P4 LOP3.LUT R9, R9, 0x4000000, RZ, 0xfc, !PT ;  /* 0x0400000009094812 */ /* 0x000fe400078efcff */
[----:B------:R-:W-:Y:S02]  /*82720*/  LOP3.LUT P4, RZ, R5, 0x1000, RZ, 0xc0, !PT ;  /* 0x0000100005ff7812 */ /* 0x000fe4000788c0ff */
[----:B------:R-:W-:Y:S02]  /*82730*/  LOP3.LUT R9, R9, 0xf7ffffff, RZ, 0xc0, !PT ;  /* 0xf7ffffff09097812 */ /* 0x000fe400078ec0ff */
[----:B------:R-:W-:-:S05]  /*82740*/  PRMT R172, R169, 0x7770, RZ ;  /* 0x00007770a9ac7816 */ /* 0x000fca00000000ff */
[----:B----4-:R0:W-:Y:S04]  /*82750*/  @P2 STG.E.U8 desc[UR6][R178.64], R172 ;  /* 0x000000acb2002986 */ /* 0x0101e8000c101106 */
[----:B------:R-:W-:Y:S02]  /*82760*/  @P4 LOP3.LUT R9, R9, 0x8000000, RZ, 0xfc, !PT ;  /* 0x0800000009094812 */ /* 0x000fe400078efcff */
[----:B------:R-:W-:Y:S02]  /*82770*/  LOP3.LUT P4, RZ, R5, 0x800, RZ, 0xc0, !PT ;  /* 0x0000080005ff7812 */ /* 0x000fe4000788c0ff */
[----:B0-----:R-:W-:Y:S01]  /*82780*/  PRMT R172, R169, 0x7771, RZ ;  /* 0x00007771a9ac7816 */ /* 0x001fe200000000ff */
[----:B------:R-:W4:Y:S04]  /*82790*/  LDL.LU.64 R178, [R1+0x9b0] ;  /* 0x0009b00001b27983 */ /* 0x000f280000300a00 */
[----:B------:R0:W-:Y:S04]  /*827a0*/  @P3 STG.E.U8 desc[UR6][R156.64], R172 ;  /* 0x000000ac9c003986 */ /* 0x0001e8000c101106 */
[----:B0-----:R-:W4:Y:S01]  /*827b0*/  LDL.LU.64 R156, [R1+0x9a8] ;  /* 0x0009a800019c7983 */ /* 0x001f220000300a00 */
[----:B--2---:R-:W-:-:S05]  /*827c0*/  PRMT R172, R170, 0x7770, RZ ;  /* 0x00007770aaac7816 */ /* 0x004fca00000000ff */
[----:B------:R0:W-:Y:S01]  /*827d0*/  @P4 STG.E.U8 desc[UR6][R162.64], R172 ;  /* 0x000000aca2004986 */ /* 0x0001e2000c101106 */
[C---:B------:R-:W-:Y:S02]  /*827e0*/  LOP3.LUT P4, RZ, R9.reuse, 0x8000000, RZ, 0xc0, !PT ;  /* 0x0800000009ff7812 */ /* 0x040fe4000788c0ff */
[----:B0-----:R-:W-:Y:S01]  /*827f0*/  PRMT R172, R170, 0x7771, RZ ;  /* 0x00007771aaac7816 */ /* 0x001fe200000000ff */
[----:B------:R-:W2:Y:S10]  /*82800*/  LDL.LU.64 R162, [R1+0x9a0] ;  /* 0x0009a00001a27983 */ /* 0x000eb40000300a00 */
[----:B------:R0:W-:Y:S01]  /*82810*/  @P4 STG.E.U8 desc[UR6][R160.64], R172 ;  /* 0x000000aca0004986 */ /* 0x0001e2000c101106 */
[----:B------:R-:W-:-:S02]  /*82820*/  LOP3.LUT P4, RZ, R9, 0x4000000, RZ, 0xc0, !PT ;  /* 0x0400000009ff7812 */ /* 0x000fc4000788c0ff */
        /* <DEDUP_REMOVED lines=12> */
[----:B------:R-:W-:Y:S01]  /*828f0*/  PRMT R168, R168, 0x7773, RZ ;  /* 0x00007773a8a87816 */ /* 0x000fe200000000ff */
[----:B0-----:R-:W2:Y:S04]  /*82900*/  LDL.LU.64 R166, [R1+0x1f60] ;  /* 0x001f600001a67983 */ /* 0x001ea80000300a00 */
[----:B------:R-:W4:Y:S06]  /*82910*/  LDL.LU.64 R172, [R1+0x9c8] ;  /* 0x0009c80001ac7983 */ /* 0x000f2c0000300a00 */
[----:B---3--:R0:W-:Y:S04]  /*82920*/  @P4 STG.E.U8 desc[UR6][R164.64], R168 ;  /* 0x000000a8a4004986 */ /* 0x0081e8000c101106 */
[----:B0-----:R-:W3:Y:S01]  /*82930*/  LDL.LU.64 R164, [R1+0x1f58] ;  /* 0x001f580001a47983 */ /* 0x001ee20000300a00 */
[----:B------:R-:W-:-:S02]  /*82940*/  LOP3.LUT P4, RZ, R9, 0x400000, RZ, 0xc0, !PT ;  /* 0x0040000009ff7812 */ /* 0x000fc4000788c0ff */
[C---:B------:R-:W-:Y:S02]  /*82950*/  PRMT R168, R169.reuse, 0x7772, RZ ;  /* 0x00007772a9a87816 */ /* 0x040fe400000000ff */
[----:B------:R-:W-:Y:S02]  /*82960*/  PRMT R169, R169, 0x7773, RZ ;  /* 0x00007773a9a97816 */ /* 0x000fe400000000ff */
[C---:B------:R-:W-:Y:S02]  /*82970*/  LOP3.LUT P5, RZ, R5.reuse, 0x100000, RZ, 0xc0, !PT ;  /* 0x0010000005ff7812 */ /* 0x040fe400078ac0ff */
[----:B------:R-:W-:-:S05]  /*82980*/  LOP3.LUT P6, RZ, R5, 0x200000, RZ, 0xc0, !PT ;  /* 0x0020000005ff7812 */ /* 0x000fca00078cc0ff */
[----:B---3--:R0:W-:Y:S04]  /*82990*/  @P4 STG.E.U8 desc[UR6][R164.64], R168 ;  /* 0x000000a8a4004986 */ /* 0x0081e8000c101106 */
[----:B0-----:R-:W3:Y:S01]  /*829a0*/  LDL.LU.64 R164, [R1+0x1f50] ;  /* 0x001f500001a47983 */ /* 0x001ee20000300a00 */
[----:B------:R-:W-:Y:S02]  /*829b0*/  LOP3.LUT P4, RZ, R9, 0x200000, RZ, 0xc0, !PT ;  /* 0x0020000009ff7812 */ /* 0x000fe4000788c0ff */
[----:B------:R-:W-:-:S11]  /*829c0*/  PRMT R168, R170, 0x7772, RZ ;  /* 0x00007772aaa87816 */ /* 0x000fd600000000ff */
[----:B----4-:R-:W-:Y:S01]  /*829d0*/  @P4 STG.E.U8 desc[UR6][R172.64], R169 ;  /* 0x000000a9ac004986 */ /* 0x010fe2000c101106 */
[----:B------:R-:W-:Y:S02]  /*829e0*/  LOP3.LUT P4, RZ, R9, 0x100000, RZ, 0xc0, !PT ;  /* 0x0010000009ff7812 */ /* 0x000fe4000788c0ff */
[C---:B------:R-:W-:Y:S02]  /*829f0*/  LOP3.LUT P0, RZ, R5.reuse, 0x400000, RZ, 0xc0, !PT ;  /* 0x0040000005ff7812 */ /* 0x040fe4000780c0ff */
[C---:B------:R-:W-:Y:S02]  /*82a00*/  LOP3.LUT P1, RZ, R5.reuse, 0x800000, RZ, 0xc0, !PT ;  /* 0x0080000005ff7812 */ /* 0x040fe4000782c0ff */
[----:B------:R-:W-:Y:S02]  /*82a10*/  PRMT R170, R170, 0x7773, RZ ;  /* 0x00007773aaaa7816 */ /* 0x000fe400000000ff */
[----:B------:R-:W-:-:S05]  /*82a20*/  LOP3.LUT P2, RZ, R5, 0x1000000, RZ, 0xc0, !PT ;  /* 0x0100000005ff7812 */ /* 0x000fca000784c0ff */
[----:B------:R0:W-:Y:S04]  /*82a30*/  @P4 STG.E.U8 desc[UR6][R174.64], R168 ;  /* 0x000000a8ae004986 */ /* 0x0001e8000c101106 */
[----:B------:R-:W-:Y:S01]  /*82a40*/  @P5 STG.E.U8 desc[UR6][R176.64], R170 ;  /* 0x000000aab0005986 */ /* 0x000fe2000c101106 */
[C---:B0-----:R-:W-:Y:S02]  /*82a50*/  PRMT R168, R171.reuse, 0x7772, RZ ;  /* 0x00007772aba87816 */ /* 0x041fe400000000ff */
[----:B------:R-:W-:-:S03]  /*82a60*/  PRMT R171, R171, 0x7773, RZ ;  /* 0x00007773abab7816 */ /* 0x000fc600000000ff */
[----:B------:R3:W-:Y:S01]  /*82a70*/  @P6 STG.E.U8 desc[UR6][R178.64], R168 ;  /* 0x000000a8b2006986 */ /* 0x0007e2000c101106 */
[----:B------:R-:W-:-:S03]  /*82a80*/  LOP3.LUT P3, RZ, R5, 0x2000000, RZ, 0xc0, !PT ;  /* 0x0200000005ff7812 */ /* 0x000fc6000786c0ff */
[----:B------:R-:W-:Y:S01]  /*82a90*/  @P0 STG.E.U8 desc[UR6][R156.64], R171 ;  /* 0x000000ab9c000986 */ /* 0x000fe2000c101106 */
[----:B---3--:R-:W-:-:S05]  /*82aa0*/  PRMT R168, R164, 0x7770, RZ ;  /* 0x00007770a4a87816 */ /* 0x008fca00000000ff */
[----:B--2---:R0:W-:Y:S02]  /*82ab0*/  @P1 STG.E.U8 desc[UR6][R162.64], R168 ;  /* 0x000000a8a2001986 */ /* 0x0041e4000c101106 */
[----:B0-----:R-:W-:-:S05]  /*82ac0*/  PRMT R168, R164, 0x7771, RZ ;  /* 0x00007771a4a87816 */ /* 0x001fca00000000ff */
[----:B------:R0:W-:Y:S02]  /*82ad0*/  @P2 STG.E.U8 desc[UR6][R160.64], R168 ;  /* 0x000000a8a0002986 */ /* 0x0001e4000c101106 */
[----:B0-----:R-:W-:-:S05]  /*82ae0*/  PRMT R168, R165, 0x7770, RZ ;  /* 0x00007770a5a87816 */ /* 0x001fca00000000ff */
[----:B------:R0:W-:Y:S04]  /*82af0*/  @P3 STG.E.U8 desc[UR6][R166.64], R168 ;  /* 0x000000a8a6003986 */ /* 0x0001e8000c101106 */
[----:B0-----:R-:W2:Y:S04]  /*82b00*/  LDL.LU.64 R166, [R1+0x1f48] ;  /* 0x001f480001a67983 */ /* 0x001ea80000300a00 */
[----:B------:R-:W3:Y:S04]  /*82b10*/  LDL.LU.64 R160, [R1+0x988] ;  /* 0x0009880001a07983 */ /* 0x000ee80000300a00 */
[----:B------:R-:W4:Y:S04]  /*82b20*/  LDL.LU.64 R156, [R1+0x980] ;  /* 0x00098000019c7983 */ /* 0x000f280000300a00 */
[----:B------:R-:W4:Y:S04]  /*82b30*/  LDL.LU.64 R170, [R1+0x978] ;  /* 0x0009780001aa7983 */ /* 0x000f280000300a00 */
[----:B------:R-:W4:Y:S04]  /*82b40*/  LDL.LU.64 R172, [R1+0x970] ;  /* 0x0009700001ac7983 */ /* 0x000f280000300a00 */
[----:B------:R-:W4:Y:S04]  /*82b50*/  LDL.LU.64 R174, [R1+0x968] ;  /* 0x0009680001ae7983 */ /* 0x000f280000300a00 */
[----:B------:R-:W4:Y:S04]  /*82b60*/  LDL.LU.64 R176, [R1+0x960] ;  /* 0x0009600001b07983 */ /* 0x000f280000300a00 */
[----:B------:R-:W4:Y:S01]  /*82b70*/  LDL.LU.64 R178, [R1+0x958] ;  /* 0x0009580001b27983 */ /* 0x000f220000300a00 */
[----:B------:R-:W-:-:S03]  /*82b80*/  LOP3.LUT P0, RZ, R5, 0x4000000, RZ, 0xc0, !PT ;  /* 0x0400000005ff7812 */ /* 0x000fc6000780c0ff */
[----:B------:R-:W4:Y:S01]  /*82b90*/  LDL.LU.64 R162, [R1+0x950] ;  /* 0x0009500001a27983 */ /* 0x000f220000300a00 */
[----:B------:R-:W-:Y:S02]  /*82ba0*/  PRMT R168, R165, 0x7771, RZ ;  /* 0x00007771a5a87816 */ /* 0x000fe400000000ff */
        /* <DEDUP_REMOVED lines=15> */
[----:B------:R-:W-:Y:S01]  /*82ca0*/  LOP3.LUT P4, RZ, R4, 0x2, RZ, 0xc0, !PT ;  /* 0x0000000204ff7812 */ /* 0x000fe2000788c0ff */
[----:B---3--:R0:W-:Y:S04]  /*82cb0*/  @P0 STG.E.U8 desc[UR6][R160.64], R168 ;  /* 0x000000a8a0000986 */ /* 0x0081e8000c101106 */
[----:B0-----:R-:W3:Y:S01]  /*82cc0*/  LDL.LU.64 R160, [R1+0x948] ;  /* 0x0009480001a07983 */ /* 0x001ee20000300a00 */
[----:B------:R-:W-:-:S07]  /*82cd0*/  LOP3.LUT R9, R9, 0xfffdffff, RZ, 0xc0, !PT ;  /* 0xfffdffff09097812 */ /* 0x000fce00078ec0ff */
[----:B------:R-:W-:Y:S02]  /*82ce0*/  @P4 LOP3.LUT R9, R9, 0x20000, RZ, 0xfc, !PT ;  /* 0x0002000009094812 */ /* 0x000fe400078efcff */
[----:B------:R-:W-:Y:S02]  /*82cf0*/  LOP3.LUT P4, RZ, R4, 0x1, RZ, 0xc0, !PT ;  /* 0x0000000104ff7812 */ /* 0x000fe4000788c0ff */
[----:B------:R-:W-:Y:S02]  /*82d00*/  LOP3.LUT R9, R9, 0xfffbffff, RZ, 0xc0, !PT ;  /* 0xfffbffff09097812 */ /* 0x000fe400078ec0ff */
[C---:B------:R-:W-:Y:S02]  /*82d10*/  LOP3.LUT P1, RZ, R5.reuse, 0x8000000, RZ, 0xc0, !PT ;  /* 0x0800000005ff7812 */ /* 0x040fe4000782c0ff */
[----:B------:R-:W-:Y:S02]  /*82d20*/  LOP3.LUT P2, RZ, R5, 0x10000000, RZ, 0xc0, !PT ;  /* 0x1000000005ff7812 */ /* 0x000fe4000784c0ff */
[----:B--2---:R-:W-:-:S05]  /*82d30*/  PRMT R168, R166, 0x7770, RZ ;  /* 0x00007770a6a87816 */ /* 0x004fca00000000ff */
[----:B------:R-:W-:Y:S02]  /*82d40*/  @P4 LOP3.LUT R9, R9, 0x40000, RZ, 0xfc, !PT ;  /* 0x0004000009094812 */ /* 0x000fe400078efcff */
[C---:B------:R-:W-:Y:S02]  /*82d50*/  LOP3.LUT P4, RZ, R5.reuse, 0x80000000, RZ, 0xc0, !PT ;  /* 0x8000000005ff7812 */ /* 0x040fe4000788c0ff */
[----:B------:R-:W-:Y:S01]  /*82d60*/  LOP3.LUT P3, RZ, R5, 0x20000000, RZ, 0xc0, !PT ;  /* 0x2000000005ff7812 */ /* 0x000fe2000786c0ff */
[----:B----4-:R0:W-:Y:S01]  /*82d70*/  @P1 STG.E.U8 desc[UR6][R156.64], R168 ;  /* 0x000000a89c001986 */ /* 0x0101e2000c101106 */
[----:B------:R-:W-:Y:S02]  /*82d80*/  LOP3.LUT R9, R9, 0xfff7ffff, RZ, 0xc0, !PT ;  /* 0xfff7ffff09097812 */ /* 0x000fe400078ec0ff */
[----:B0-----:R-:W-:Y:S01]  /*82d90*/  PRMT R168, R166, 0x7771, RZ ;  /* 0x00007771a6a87816 */ /* 0x001fe200000000ff */
[----:B------:R-:W2:Y:S06]  /*82da0*/  LDL.LU.64 R156, [R1+0x1f40] ;  /* 0x001f4000019c7983 */ /* 0x000eac0000300a00 */
[----:B------:R-:W-:-:S02]  /*82db0*/  @P4 LOP3.LUT R9, R9, 0x80000, RZ, 0xfc, !PT ;  /* 0x0008000009094812 */ /* 0x000fc400078efcff */
[----:B------:R-:W-:Y:S01]  /*82dc0*/  LOP3.LUT P4, RZ, R5, 0x40000000, RZ, 0xc0, !PT ;  /* 0x4000000005ff7812 */ /* 0x000fe2000788c0ff */
[----:B------:R0:W-:Y:S02]  /*82dd0*/  @P2 STG.E.U8 desc[UR6][R170.64], R168 ;  /* 0x000000a8aa002986 */ /* 0x0001e4000c101106 */
[C---:B0-----:R-:W-:Y:S02]  /*82de0*/  PRMT R168, R167.reuse, 0x7770, RZ ;  /* 0x00007770a7a87816 */ /* 0x041fe400000000ff */
[----:B------:R-:W4:Y:S04]  /*82df0*/  LDL.LU.64 R170, [R1+0x918] ;  /* 0x0009180001aa7983 */ /* 0x000f280000300a00 */
[----:B------:R0:W-:Y:S02]  /*82e00*/  @P3 STG.E.U8 desc[UR6][R172.64], R168 ;  /* 0x000000a8ac003986 */ /* 0x0001e4000c101106 */
[----:B0-----:R-:W-:-:S02]  /*82e10*/  PRMT R168, R167, 0x7771, RZ ;  /* 0x00007771a7a87816 */ /* 0x001fc400000000ff */
[----:B------:R-:W2:Y:S04]  /*82e20*/  LDL.LU.64 R172, [R1+0x910] ;  /* 0x0009100001ac7983 */ /* 0x000ea80000300a00 */
[----:B------:R0:W-:Y:S01]  /*82e30*/  @P4 STG.E.U8 desc[UR6][R174.64], R168 ;  /* 0x000000a8ae004986 */ /* 0x0001e2000c101106 */
[----:B------:R-:W-:Y:S02]  /*82e40*/  LOP3.LUT P4, RZ, R9, 0x80000, RZ, 0xc0, !PT ;  /* 0x0008000009ff7812 */ /* 0x000fe4000788c0ff */
[----:B0-----:R-:W-:-:S11]  /*82e50*/  PRMT R168, R164, 0x7772, RZ ;  /* 0x00007772a4a87816 */ /* 0x001fd600000000ff */
[----:B------:R0:W-:Y:S01]  /*82e60*/  @P4 STG.E.U8 desc[UR6][R176.64], R168 ;  /* 0x000000a8b0004986 */ /* 0x0001e2000c101106 */
[C---:B------:R-:W-:Y:S02]  /*82e70*/  LOP3.LUT P4, RZ, R9.reuse, 0x40000, RZ, 0xc0, !PT ;  /* 0x0004000009ff7812 */ /* 0x040fe4000788c0ff */
[----:B------:R-:W-:Y:S01]  /*82e80*/  PRMT R164, R164, 0x7773, RZ ;  /* 0x00007773a4a47816 */ /* 0x000fe200000000ff */
[----:B0-----:R-:W4:Y:S10]  /*82e90*/  LDL.LU.64 R168, [R1+0x920] ;  /* 0x0009200001a87983 */ /* 0x001f340000300a00 */
[----:B------:R0:W-:Y:S01]  /*82ea0*/  @P4 STG.E.U8 desc[UR6][R178.64], R164 ;  /* 0x000000a4b2004986 */ /* 0x0001e2000c101106 */
[----:B------:R-:W-:-:S03]  /*82eb0*/  LOP3.LUT P4, RZ, R9, 0x20000, RZ, 0xc0, !PT ;  /* 0x0002000009ff7812 */ /* 0x000fc6000788c0ff */
[----:B------:R-:W2:Y:S04]  /*82ec0*/  LDL.LU.64 R174, [R1+0x908] ;  /* 0x0009080001ae7983 */ /* 0x000ea80000300a00 */
[----:B------:R-:W2:Y:S01]  /*82ed0*/  LDL.LU.64 R176, [R1+0x900] ;  /* 0x0009000001b07983 */ /* 0x000ea20000300a00 */
[----:B0-----:R-:W-:-:S03]  /*82ee0*/  PRMT R164, R165, 0x7772, RZ ;  /* 0x00007772a5a47816 */ /* 0x001fc600000000ff */
[----:B------:R-:W2:Y:S04]  /*82ef0*/  LDL.LU.64 R178, [R1+0x8f8] ;  /* 0x0008f80001b27983 */ /* 0x000ea80000300a00 */
[----:B------:R0:W-:Y:S01]  /*82f00*/  @P4 STG.E.U8 desc[UR6][R162.64], R164 ;  /* 0x000000a4a2004986 */ /* 0x0001e2000c101106 */
[----:B------:R-:W-:Y:S02]  /*82f10*/  LOP3.LUT P4, RZ, R9, 0x10000, RZ, 0xc0, !PT ;  /* 0x0001000009ff7812 */ /* 0x000fe4000788c0ff */
[----:B------:R-:W-:Y:S01]  /*82f20*/  PRMT R165, R165, 0x7773, RZ ;  /* 0x00007773a5a57816 */ /* 0x000fe200000000ff */
[----:B0-----:R-:W4:Y:S10]  /*82f30*/  LDL.LU.64 R162, [R1+0x1f38] ;  /* 0x001f380001a27983 */ /* 0x001f340000300a00 */
[----:B---3--:R0:W-:Y:S04]  /*82f40*/  @P4 STG.E.U8 desc[UR6][R160.64], R165 ;  /* 0x000000a5a0004986 */ /* 0x0081e8000c101106 */
[----:B0-----:R-:W3:Y:S01]  /*82f50*/  LDL.LU.64 R160, [R1+0x1f30] ;  /* 0x001f300001a07983 */ /* 0x001ee20000300a00 */
[----:B------:R-:W-:-:S02]  /*82f60*/  LOP3.LUT P4, RZ, R9, 0x8000, RZ, 0xc0, !PT ;  /* 0x0000800009ff7812 */ /* 0x000fc4000788c0ff */
[----:B------:R-:W-:-:S11]  /*82f70*/  PRMT R164, R166, 0x7772, RZ ;  /* 0x00007772a6a47816 */ /* 0x000fd600000000ff */
[----:B---3--:R0:W-:Y:S04]  /*82f80*/  @P4 STG.E.U8 desc[UR6][R160.64], R164 ;  /* 0x000000a4a0004986 */ /* 0x0081e8000c101106 */
[----:B0-----:R-:W3:Y:S04]  /*82f90*/  LDL.LU.64 R160, [R1+0x1f28] ;  /* 0x001f280001a07983 */ /* 0x001ee80000300a00 */
[----:B------:R-:W2:Y:S01]  /*82fa0*/  LDL.LU.64 R164, [R1+0x938] ;  /* 0x0009380001a47983 */ /* 0x000ea20000300a00 */
[----:B------:R-:W-:Y:S02]  /*82fb0*/  LOP3.LUT P4, RZ, R9, 0x4000, RZ, 0xc0, !PT ;  /* 0x0000400009ff7812 */ /* 0x000fe4000788c0ff */
[----:B------:R-:W-:-:S11]  /*82fc0*/  PRMT R166, R166, 0x7773, RZ ;  /* 0x00007773a6a67816 */ /* 0x000fd600000000ff */
[----:B--2---:R0:W-:Y:S01]  /*82fd0*/  @P4 STG.E.U8 desc[UR6][R164.64], R166 ;  /* 0x000000a6a4004986 */ /* 0x0041e2000c101106 */
[----:B------:R-:W-:Y:S02]  /*82fe0*/  LOP3.LUT P4, RZ, R9, 0x2000, RZ, 0xc0, !PT ;  /* 0x0000200009ff7812 */ /* 0x000fe4000788c0ff */
[----:B0-----:R-:W-:-:S11]  /*82ff0*/  PRMT R164, R167, 0x7772, RZ ;  /* 0x00007772a7a47816 */ /* 0x001fd600000000ff */
[----:B----4-:R0:W-:Y:S04]  /*83000*/  @P4 STG.E.U8 desc[UR6][R162.64], R164 ;  /* 0x000000a4a2004986 */ /* 0x0101e8000c101106 */
[----:B0-----:R-:W2:Y:S04]  /*83010*/  LDL.LU.64 R162, [R1+0x1f20] ;  /* 0x001f200001a27983 */ /* 0x001ea80000300a00 */
[----:B------:R-:W4:Y:S01]  /*83020*/  LDL.LU.64 R164, [R1+0x928] ;  /* 0x0009280001a47983 */ /* 0x000f220000300a00 */
[----:B------:R-:W-:Y:S02]  /*83030*/  LOP3.LUT P4, RZ, R9, 0x1000, RZ, 0xc0, !PT ;  /* 0x0000100009ff7812 */ /* 0x000fe4000788c0ff */
[----:B------:R-:W-:-:S02]  /*83040*/  LOP3.LUT P5, RZ, R4, 0x80, RZ, 0xc0, !PT ;  /* 0x0000008004ff7812 */ /* 0x000fc400078ac0ff */
[----:B------:R-:W-:Y:S02]  /*83050*/  PRMT R167, R167, 0x7773, RZ ;  /* 0x00007773a7a77816 */ /* 0x000fe400000000ff */
[C---:B------:R-:W-:Y:S02]  /*83060*/  LOP3.LUT P6, RZ, R4.reuse, 0x100, RZ, 0xc0, !PT ;  /* 0x0000010004ff7812 */ /* 0x040fe400078cc0ff */
[C---:B------:R-:W-:Y:S02]  /*83070*/  LOP3.LUT P0, RZ, R4.reuse, 0x200, RZ, 0xc0, !PT ;  /* 0x0000020004ff7812 */ /* 0x040fe4000780c0ff */
[C---:B------:R-:W-:Y:S02]  /*83080*/  LOP3.LUT P1, RZ, R4.reuse, 0x400, RZ, 0xc0, !PT ;  /* 0x0000040004ff7812 */ /* 0x040fe4000782c0ff */
[C---:B------:R-:W-:Y:S02]  /*83090*/  LOP3.LUT P2, RZ, R4.reuse, 0x800, RZ, 0xc0, !PT ;  /* 0x0000080004ff7812 */ /* 0x040fe4000784c0ff */
[----:B------:R-:W-:-:S02]  /*830a0*/  LOP3.LUT P3, RZ, R4, 0x1000, RZ, 0xc0, !PT ;  /* 0x0000100004ff7812 */ /* 0x000fc4000786c0ff */
[----:B------:R-:W-:Y:S01]  /*830b0*/  LOP3.LUT R9, R9, 0xffffffef, RZ, 0xc0, !PT ;  /* 0xffffffef09097812 */ /* 0x000fe200078ec0ff */
[----:B----4-:R3:W-:Y:S02]  /*830c0*/  @P4 STG.E.U8 desc[UR6][R164.64], R167 ;  /* 0x000000a7a4004986 */ /* 0x0107e4000c101106 */
[C---:B---3--:R-:W-:Y:S02]  /*830d0*/  PRMT R164, R160.reuse, 0x7770, RZ ;  /* 0x00007770a0a47816 */ /* 0x048fe400000000ff */
[----:B------:R-:W3:Y:S04]  /*830e0*/  LDL.LU.64 R166, [R1+0x8f0] ;  /* 0x0008f00001a67983 */ /* 0x000ee80000300a00 */
[----:B------:R0:W-:Y:S02]  /*830f0*/  @P5 STG.E.U8 desc[UR6][R168.64], R164 ;  /* 0x000000a4a8005986 */ /* 0x0001e4000c101106 */
[----:B0-----:R-:W-:-:S02]  /*83100*/  PRMT R164, R160, 0x7771, RZ ;  /* 0x00007771a0a47816 */ /* 0x001fc400000000ff */
[----:B------:R-:W4:Y:S04]  /*83110*/  LDL.LU.64 R168, [R1+0x8e8] ;  /* 0x0008e80001a87983 */ /* 0x000f280000300a00 */
[----:B------:R0:W-:Y:S02]  /*83120*/  @P6 STG.E.U8 desc[UR6][R170.64], R164 ;  /* 0x000000a4aa006986 */ /* 0x0001e4000c101106 */
[C---:B0-----:R-:W-:Y:S02]  /*83130*/  PRMT R164, R161.reuse, 0x7770, RZ ;  /* 0x00007770a1a47816 */ /* 0x041fe400000000ff */
[----:B------:R-:W4:Y:S04]  /*83140*/  LDL.LU.64 R170, [R1+0x8e0] ;  /* 0x0008e00001aa7983 */ /* 0x000f280000300a00 */
[----:B------:R0:W-:Y:S02]  /*83150*/  @P0 STG.E.U8 desc[UR6][R172.64], R164 ;  /* 0x000000a4ac000986 */ /* 0x0001e4000c101106 */
[----:B0-----:R-:W-:-:S02]  /*83160*/  PRMT R164, R161, 0x7771, RZ ;  /* 0x00007771a1a47816 */ /* 0x001fc400000000ff */
[----:B------:R-:W4:Y:S04]  /*83170*/  LDL.LU.64 R172, [R1+0x8d8] ;  /* 0x0008d80001ac7983 */ /* 0x000f280000300a00 */
[----:B------:R0:W-:Y:S04]  /*83180*/  @P1 STG.E.U8 desc[UR6][R174.64], R164 ;  /* 0x000000a4ae001986 */ /* 0x0001e8000c101106 */
[----:B0-----:R-:W4:Y:S01]  /*83190*/  LDL.LU.64 R174, [R1+0x8d0] ;  /* 0x0008d00001ae7983 */ /* 0x001f220000300a00 */
[----:B--2---:R-:W-:-:S05]  /*831a0*/  PRMT R164, R162, 0x7770, RZ ;  /* 0x00007770a2a47816 */ /* 0x004fca00000000ff */
[----:B------:R0:W-:Y:S04]  /*831b0*/  @P2 STG.E.U8 desc[UR6][R176.64], R164 ;  /* 0x000000a4b0002986 */ /* 0x0001e8000c101106 */
[----:B0-----:R-:W2:Y:S01]  /*831c0*/  LDL.LU.64 R176, [R1+0x8c8] ;  /* 0x0008c80001b07983 */ /* 0x001ea20000300a00 */
[----:B------:R-:W-:-:S05]  /*831d0*/  PRMT R164, R162, 0x7771, RZ ;  /* 0x00007771a2a47816 */ /* 0x000fca00000000ff */
[----:B------:R0:W-:Y:S04]  /*831e0*/  @P3 STG.E.U8 desc[UR6][R178.64], R164 ;  /* 0x000000a4b2003986 */ /* 0x0001e8000c101106 */
[----:B0-----:R-:W2:Y:S01]  /*831f0*/  LDL.LU.64 R178, [R1+0x8c0] ;  /* 0x0008c00001b27983 */ /* 0x001ea20000300a00 */
[----:B------:R-:W-:-:S13]  /*83200*/  LOP3.LUT P4, RZ, R4, 0x2000000, RZ, 0xc0, !PT ;  /* 0x0200000004ff7812 */ /* 0x000fda000788c0ff */
        /* <DEDUP_REMOVED lines=16> */
[C---:B------:R-:W-:Y:S02]  /*83310*/  LOP3.LUT P4, RZ, R4.reuse, 0x80000, RZ, 0xc0, !PT ;  /* 0x0008000004ff7812 */ /* 0x040fe4000788c0ff */
[C---:B------:R-:W-:Y:S02]  /*83320*/  LOP3.LUT P0, RZ, R4.reuse, 0x2000, RZ, 0xc0, !PT ;  /* 0x0000200004ff7812 */ /* 0x040fe4000780c0ff */
[----:B------:R-:W-:Y:S02]  /*83330*/  LOP3.LUT R9, R9, 0xfffffbff, RZ, 0xc0, !PT ;  /* 0xfffffbff09097812 */ /* 0x000fe400078ec0ff */
[----:B------:R-:W-:Y:S02]  /*83340*/  LOP3.LUT P1, RZ, R4, 0x4000, RZ, 0xc0, !PT ;  /* 0x0000400004ff7812 */ /* 0x000fe4000782c0ff */
[----:B------:R-:W-:-:S05]  /*83350*/  PRMT R164, R163, 0x7770, RZ ;  /* 0x00007770a3a47816 */ /* 0x000fca00000000ff */
[----:B------:R-:W-:Y:S02]  /*83360*/  @P4 LOP3.LUT R9, R9, 0x400, RZ, 0xfc, !PT ;  /* 0x0000040009094812 */ /* 0x000fe400078efcff */
[C---:B------:R-:W-:Y:S02]  /*83370*/  LOP3.LUT P4, RZ, R4.reuse, 0x40000, RZ, 0xc0, !PT ;  /* 0x0004000004ff7812 */ /* 0x040fe4000788c0ff */
[C---:B------:R-:W-:Y:S02]  /*83380*/  LOP3.LUT P2, RZ, R4.reuse, 0x8000, RZ, 0xc0, !PT ;  /* 0x0000800004ff7812 */ /* 0x040fe4000784c0ff */
[----:B------:R-:W-:Y:S02]  /*83390*/  LOP3.LUT P3, RZ, R4, 0x10000, RZ, 0xc0, !PT ;  /* 0x0001000004ff7812 */ /* 0x000fe4000786c0ff */
[----:B------:R-:W-:-:S07]  /*833a0*/  LOP3.LUT R9, R9, 0xfffff7ff, RZ, 0xc0, !PT ;  /* 0xfffff7ff09097812 */ /* 0x000fce00078ec0ff */
[----:B------:R-:W-:Y:S02]  /*833b0*/  @P4 LOP3.LUT R9, R9, 0x800, RZ, 0xfc, !PT ;  /* 0x0000080009094812 */ /* 0x000fe400078efcff */
[----:B------:R-:W-:Y:S01]  /*833c0*/  LOP3.LUT P4, RZ, R4, 0x20000, RZ, 0xc0, !PT ;  /* 0x0002000004ff7812 */ /* 0x000fe2000788c0ff */
[----:B---3--:R0:W-:Y:S02]  /*833d0*/  @P0 STG.E.U8 desc[UR6][R166.64], R164 ;  /* 0x000000a4a6000986 */ /* 0x0081e4000c101106 */
[----:B0-----:R-:W-:-:S05]  /*833e0*/  PRMT R164, R163, 0x7771, RZ ;  /* 0x00007771a3a47816 */ /* 0x001fca00000000ff */
[----:B----4-:R0:W-:Y:S02]  /*833f0*/  @P1 STG.E.U8 desc[UR6][R168.64], R164 ;  /* 0x000000a4a8001986 */ /* 0x0101e4000c101106 */
[C---:B0-----:R-:W-:Y:S02]  /*83400*/  PRMT R164, R160.reuse, 0x7772, RZ ;  /* 0x00007772a0a47816 */ /* 0x041fe400000000ff */
[----:B------:R-:W-:-:S03]  /*83410*/  PRMT R160, R160, 0x7773, RZ ;  /* 0x00007773a0a07816 */ /* 0x000fc600000000ff */
[----:B------:R0:W-:Y:S04]  /*83420*/  @P2 STG.E.U8 desc[UR6][R170.64], R164 ;  /* 0x000000a4aa002986 */ /* 0x0001e8000c101106 */
[----:B0-----:R-:W3:Y:S04]  /*83430*/  LDL.LU.64 R164, [R1+0x8a0] ;  /* 0x0008a00001a47983 */ /* 0x001ee80000300a00 */
[----:B------:R-:W4:Y:S04]  /*83440*/  LDL.LU.64 R166, [R1+0x898] ;  /* 0x0008980001a67983 */ /* 0x000f280000300a00 */
[----:B------:R0:W-:Y:S04]  /*83450*/  @P3 STG.E.U8 desc[UR6][R172.64], R160 ;  /* 0x000000a0ac003986 */ /* 0x0001e8000c101106 */
[----:B------:R-:W4:Y:S04]  /*83460*/  LDL.LU.64 R168, [R1+0x888] ;  /* 0x0008880001a87983 */ /* 0x000f280000300a00 */
[----:B------:R-:W4:Y:S01]  /*83470*/  LDL.LU.64 R170, [R1+0x880] ;  /* 0x0008800001aa7983 */ /* 0x000f220000300a00 */
[----:B0-----:R-:W-:-:S03]  /*83480*/  PRMT R160, R161, 0x7772, RZ ;  /* 0x00007772a1a07816 */ /* 0x001fc600000000ff */
[----:B------:R-:W4:Y:S04]  /*83490*/  LDL.LU.64 R172, [R1+0x878] ;  /* 0x0008780001ac7983 */ /* 0x000f280000300a00 */
[----:B------:R0:W-:Y:S01]  /*834a0*/  @P4 STG.E.U8 desc[UR6][R174.64], R160 ;  /* 0x000000a0ae004986 */ /* 0x0001e2000c101106 */
[----:B------:R-:W-:Y:S02]  /*834b0*/  LOP3.LUT P4, RZ, R9, 0x800, RZ, 0xc0, !PT ;  /* 0x0000080009ff7812 */ /* 0x000fe4000788c0ff */
[----:B------:R-:W-:Y:S02]  /*834c0*/  PRMT R161, R161, 0x7773, RZ ;  /* 0x00007773a1a17816 */ /* 0x000fe400000000ff */
[----:B0-----:R-:W-:Y:S01]  /*834d0*/  PRMT R160, R162, 0x7772, RZ ;  /* 0x00007772a2a07816 */ /* 0x001fe200000000ff */
[----:B------:R-:W4:Y:S08]  /*834e0*/  LDL.LU.64 R174, [R1+0x870] ;  /* 0x0008700001ae7983 */ /* 0x000f300000300a00 */
[----:B--2---:R0:W-:Y:S01]  /*834f0*/  @P4 STG.E.U8 desc[UR6][R176.64], R161 ;  /* 0x000000a1b0004986 */ /* 0x0041e2000c101106 */
[----:B------:R-:W-:-:S03]  /*83500*/  LOP3.LUT P4, RZ, R9, 0x400, RZ, 0xc0, !PT ;  /* 0x0000040009ff7812 */ /* 0x000fc6000788c0ff */
[----:B0-----:R-:W2:Y:S10]  /*83510*/  LDL.LU.64 R176, [R1+0x868] ;  /* 0x0008680001b07983 */ /* 0x001eb40000300a00 */
[----:B------:R0:W-:Y:S04]  /*83520*/  @P4 STG.E.U8 desc[UR6][R178.64], R160 ;  /* 0x000000a0b2004986 */ /* 0x0001e8000c101106 */
[----:B0-----:R-:W3:Y:S01]  /*83530*/  LDL.LU.64 R160, [R1+0x8b8] ;  /* 0x0008b80001a07983 */ /* 0x001ee20000300a00 */
[----:B------:R-:W-:-:S02]  /*83540*/  LOP3.LUT P4, RZ, R9, 0x200, RZ, 0xc0, !PT ;  /* 0x0000020009ff7812 */ /* 0x000fc4000788c0ff */
[----:B------:R-:W-:Y:S01]  /*83550*/  PRMT R162, R162, 0x7773, RZ ;  /* 0x00007773a2a27816 */ /* 0x000fe200000000ff */
[----:B------:R-:W2:Y:S10]  /*83560*/  LDL.LU.64 R178, [R1+0x860] ;  /* 0x0008600001b27983 */ /* 0x000eb40000300a00 */
[----:B---3--:R0:W-:Y:S01]  /*83570*/  @P4 STG.E.U8 desc[UR6][R160.64], R162 ;  /* 0x000000a2a0004986 */ /* 0x0081e2000c101106 */
[----:B------:R-:W-:-:S02]  /*83580*/  LOP3.LUT P4, RZ, R9, 0x100, RZ, 0xc0, !PT ;  /* 0x0000010009ff7812 */ /* 0x000fc4000788c0ff */
[----:B0-----:R-:W-:-:S11]  /*83590*/  PRMT R160, R163, 0x7772, RZ ;  /* 0x00007772a3a07816 */ /* 0x001fd600000000ff */
[----:B------:R0:W-:Y:S04]  /*835a0*/  @P4 STG.E.U8 desc[UR6][R156.64], R160 ;  /* 0x000000a09c004986 */ /* 0x0001e8000c101106 */
[----:B0-----:R-:W3:Y:S01]  /*835b0*/  LDL.LU.64 R156, [R1+0x1f18] ;  /* 0x001f1800019c7983 */ /* 0x001ee20000300a00 */
[----:B------:R-:W-:Y:S02]  /*835c0*/  LOP3.LUT P4, RZ, R9, 0x80, RZ, 0xc0, !PT ;  /* 0x0000008009ff7812 */ /* 0x000fe4000788c0ff */
[----:B------:R-:W-:-:S11]  /*835d0*/  PRMT R163, R163, 0x7773, RZ ;  /* 0x00007773a3a37816 */ /* 0x000fd600000000ff */
[----:B------:R0:W-:Y:S04]  /*835e0*/  @P4 STG.E.U8 desc[UR6][R158.64], R163 ;  /* 0x000000a39e004986 */ /* 0x0001e8000c101106 */
[----:B0-----:R-:W2:Y:S01]  /*835f0*/  LDL.LU.64 R158, [R1+0x1f10] ;  /* 0x001f1000019e7983 */ /* 0x001ea20000300a00 */
[----:B------:R-:W-:Y:S02]  /*83600*/  LOP3.LUT P4, RZ, R9, 0x40, RZ, 0xc0, !PT ;  /* 0x0000004009ff7812 */ /* 0x000fe4000788c0ff */
[C---:B------:R-:W-:Y:S02]  /*83610*/  LOP3.LUT P5, RZ, R4.reuse, 0x4000000, RZ, 0xc0, !PT ;  /* 0x0400000004ff7812 */ /* 0x040fe400078ac0ff */
[C---:B------:R-:W-:Y:S02]  /*83620*/  LOP3.LUT P6, RZ, R4.reuse, 0x8000000, RZ, 0xc0, !PT ;  /* 0x0800000004ff7812 */ /* 0x040fe400078cc0ff */
[----:B------:R-:W-:-:S02]  /*83630*/  LOP3.LUT P0, RZ, R4, 0x10000000, RZ, 0xc0, !PT ;  /* 0x1000000004ff7812 */ /* 0x000fc4000780c0ff */
[----:B------:R-:W-:Y:S02]  /*83640*/  LOP3.LUT P1, RZ, R4, 0x20000000, RZ, 0xc0, !PT ;  /* 0x2000000004ff7812 */ /* 0x000fe4000782c0ff */
[----:B---3--:R-:W-:-:S05]  /*83650*/  PRMT R160, R156, 0x7770, RZ ;  /* 0x000077709ca07816 */ /* 0x008fca00000000ff */
[----:B------:R0:W-:Y:S01]  /*83660*/  @P4 STG.E.U8 desc[UR6][R164.64], R160 ;  /* 0x000000a0a4004986 */ /* 0x0001e2000c101106 */
[----:B------:R-:W-:Y:S02]  /*83670*/  LOP3.LUT P4, RZ, R9, 0x20, RZ, 0xc0, !PT ;  /* 0x0000002009ff7812 */ /* 0x000fe4000788c0ff */
[----:B0-----:R-:W-:-:S11]  /*83680*/  PRMT R160, R156, 0x7771, RZ ;  /* 0x000077719ca07816 */ /* 0x001fd600000000ff */
[----:B----4-:R0:W-:Y:S01]  /*83690*/  @P4 STG.E.U8 desc[UR6][R166.64], R160 ;  /* 0x000000a0a6004986 */ /* 0x0101e2000c101106 */
[----:B------:R-:W-:Y:S02]  /*836a0*/  LOP3.LUT P4, RZ, R9, 0x10, RZ, 0xc0, !PT ;  /* 0x0000001009ff7812 */ /* 0x000fe4000788c0ff */
[----:B0-----:R-:W-:-:S11]  /*836b0*/  PRMT R160, R157, 0x7770, RZ ;  /* 0x000077709da07816 */ /* 0x001fd600000000ff */
[----:B------:R0:W-:Y:S04]  /*836c0*/  @P4 STG.E.U8 desc[UR6][R2.64], R160 ;  /* 0x000000a002004986 */ /* 0x0001e8000c101106 */
[----:B0-----:R-:W3:Y:S01]  /*836d0*/  LDL.LU.64 R2, [R1+0x1f08] ;  /* 0x001f080001027983 */ /* 0x001ee20000300a00 */
[----:B------:R-:W-:-:S05]  /*836e0*/  PRMT R160, R157, 0x7771, RZ ;  /* 0x000077719da07816 */ /* 0x000fca00000000ff */
[----:B------:R2:W-:Y:S02]  /*836f0*/  @P5 STG.E.U8 desc[UR6][R168.64], R160 ;  /* 0x000000a0a8005986 */ /* 0x0005e4000c101106 */
[C---:B--2---:R-:W-:Y:S02]  /*83700*/  PRMT R160, R158.reuse, 0x7770, RZ ;  /* 0x000077709ea07816 */ /* 0x044fe400000000ff */
[----:B------:R-:W2:Y:S04]  /*83710*/  LDL.LU.64 R168, [R1+0x858] ;  /* 0x0008580001a87983 */ /* 0x000ea80000300a00 */
[----:B------:R0:W-:Y:S02]  /*83720*/  @P6 STG.E.U8 desc[UR6][R170.64], R160 ;  /* 0x000000a0aa006986 */ /* 0x0001e4000c101106 */
[----:B0-----:R-:W-:-:S02]  /*83730*/  PRMT R160, R158, 0x7771, RZ ;  /* 0x000077719ea07816 */ /* 0x001fc400000000ff */
[----:B------:R-:W4:Y:S04]  /*83740*/  LDL.LU.64 R170, [R1+0x850] ;  /* 0x0008500001aa7983 */ /* 0x000f280000300a00 */
[----:B------:R0:W-:Y:S02]  /*83750*/  @P0 STG.E.U8 desc[UR6][R172.64], R160 ;  /* 0x000000a0ac000986 */ /* 0x0001e4000c101106 */
[----:B0-----:R-:W-:Y:S02]  /*83760*/  PRMT R160, R159, 0x7770, RZ ;  /* 0x000077709fa07816 */ /* 0x001fe400000000ff */
[----:B------:R-:W4:Y:S04]  /*83770*/  LDL.LU.64 R172, [R1+0x848] ;  /* 0x0008480001ac7983 */ /* 0x000f280000300a00 */
[----:B------:R0:W-:Y:S04]  /*83780*/  @P1 STG.E.U8 desc[UR6][R174.64], R160 ;  /* 0x000000a0ae001986 */ /* 0x0001e8000c101106 */
[----:B0-----:R-:W4:Y:S01]  /*83790*/  LDL.LU.64 R174, [R1+0x840] ;  /* 0x0008400001ae7983 */ /* 0x001f220000300a00 */
[----:B------:R-:W-:-:S02]  /*837a0*/  LOP3.LUT P2, RZ, R4, 0x40000000, RZ, 0xc0, !PT ;  /* 0x4000000004ff7812 */ /* 0x000fc4000784c0ff */
[C---:B------:R-:W-:Y:S02]  /*837b0*/  LOP3.LUT P3, RZ, R4.reuse, 0x80000000, RZ, 0xc0, !PT ;  /* 0x8000000004ff7812 */ /* 0x040fe4000786c0ff */
[----:B------:R-:W-:Y:S02]  /*837c0*/  LOP3.LUT R4, R4, 0xefffffff, RZ, 0xc0, !PT ;  /* 0xefffffff04047812 */ /* 0x000fe400078ec0ff */
[----:B------:R-:W-:Y:S02]  /*837d0*/  LOP3.LUT R9, R9, 0xfffffffe, RZ, 0xc0, !PT ;  /* 0xfffffffe09097812 */ /* 0x000fe400078ec0ff */
[----:B------:R-:W-:-:S05]  /*837e0*/  PRMT R160, R159, 0x7771, RZ ;  /* 0x000077719fa07816 */ /* 0x000fca00000000ff */
[----:B------:R0:W-:Y:S04]  /*837f0*/  @P2 STG.E.U8 desc[UR6][R176.64], R160 ;  /* 0x000000a0b0002986 */ /* 0x0001e8000c101106 */
[----:B0-----:R-:W4:Y:S01]  /*83800*/  LDL.LU.64 R176, [R1+0x830] ;  /* 0x0008300001b07983 */ /* 0x001f220000300a00 */
[----:B------:R-:W-:-:S05]  /*83810*/  PRMT R160, R156, 0x7772, RZ ;  /* 0x000077729ca07816 */ /* 0x000fca00000000ff */
[----:B------:R0:W-:Y:S04]  /*83820*/  @P3 STG.E.U8 desc[UR6][R178.64], R160 ;  /* 0x000000a0b2003986 */ /* 0x0001e8000c101106 */
[----:B0-----:R-:W4:Y:S01]  /*83830*/  LDL.LU.64 R178, [R1+0x828] ;  /* 0x0008280001b27983 */ /* 0x001f220000300a00 */
[----:B------:R-:W-:-:S03]  /*83840*/  PRMT R156, R156, 0x7773, RZ ;  /* 0x000077739c9c7816 */ /* 0x000fc600000000ff */
[----:B------:R-:W4:Y:S04]  /*83850*/  LDL.LU.64 R160, [R1+0x810] ;  /* 0x0008100001a07983 */ /* 0x000f280000300a00 */
[----:B------:R-:W4:Y:S04]  /*83860*/  LDL.LU.64 R162, [R1+0x808] ;  /* 0x0008080001a27983 */ /* 0x000f280000300a00 */
[----:B------:R-:W4:Y:S04]  /*83870*/  LDL.LU.64 R164, [R1+0x800] ;  /* 0x0008000001a47983 */ /* 0x000f280000300a00 */
[----:B------:R-:W4:Y:S01]  /*83880*/  LDL.LU.64 R166, [R1+0x7f8] ;  /* 0x0007f80001a67983 */ /* 0x000f220000300a00 */
[----:B---3--:R-:W-:-:S13]  /*83890*/  LOP3.LUT P4, RZ, R3, 0x1000, RZ, 0xc0, !PT ;  /* 0x0000100003ff7812 */ /* 0x008fda000788c0ff */
        /* <DEDUP_REMOVED lines=10> */
[----:B------:R-:W-:-:S13]  /*83940*/  LOP3.LUT P4, RZ, R3, 0x100, RZ, 0xc0, !PT ;  /* 0x0000010003ff7812 */ /* 0x000fda000788c0ff */
        /* <DEDUP_REMOVED lines=8> */
[C---:B------:R-:W-:Y:S02]  /*839d0*/  LOP3.LUT P4, RZ, R3.reuse, 0x20, RZ, 0xc0, !PT ;  /* 0x0000002003ff7812 */ /* 0x040fe4000788c0ff */
[----:B------:R-:W-:Y:S02]  /*839e0*/  LOP3.LUT P1, RZ, R3, 0x2, RZ, 0xc0, !PT ;  /* 0x0000000203ff7812 */ /* 0x000fe4000782c0ff */
[----:B------:R-:W-:Y:S02]  /*839f0*/  LOP3.LUT R9, R9, 0xfffffff7, RZ, 0xc0, !PT ;  /* 0xfffffff709097812 */ /* 0x000fe400078ec0ff */
[C---:B------:R-:W-:Y:S01]  /*83a00*/  LOP3.LUT P2, RZ, R3.reuse, 0x4, RZ, 0xc0, !PT ;  /* 0x0000000403ff7812 */ /* 0x040fe2000784c0ff */
[----:B--2---:R0:W-:Y:S01]  /*83a10*/  @P0 STG.E.U8 desc[UR6][R168.64], R156 ;  /* 0x0000009ca8000986 */ /* 0x0041e2000c101106 */
[----:B------:R-:W-:-:S05]  /*83a20*/  LOP3.LUT P3, RZ, R3, 0x8, RZ, 0xc0, !PT ;  /* 0x0000000803ff7812 */ /* 0x000fca000786c0ff */
[----:B------:R-:W-:Y:S02]  /*83a30*/  @P4 LOP3.LUT R9, R9, 0x8, RZ, 0xfc, !PT ;  /* 0x0000000809094812 */ /* 0x000fe400078efcff */
[----:B------:R-:W-:Y:S02]  /*83a40*/  LOP3.LUT P4, RZ, R3, 0x10, RZ, 0xc0, !PT ;  /* 0x0000001003ff7812 */ /* 0x000fe4000788c0ff */
[C---:B0-----:R-:W-:Y:S02]  /*83a50*/  PRMT R156, R157.reuse, 0x7772, RZ ;  /* 0x000077729d9c7816 */ /* 0x041fe400000000ff */
[----:B------:R-:W-:-:S03]  /*83a60*/  PRMT R157, R157, 0x7773, RZ ;  /* 0x000077739d9d7816 */ /* 0x000fc600000000ff */
[----:B----4-:R0:W-:Y:S04]  /*83a70*/  @P1 STG.E.U8 desc[UR6][R170.64], R156 ;  /* 0x0000009caa001986 */ /* 0x0101e8000c101106 */
[----:B------:R-:W-:Y:S01]  /*83a80*/  @P2 STG.E.U8 desc[UR6][R172.64], R157 ;  /* 0x0000009dac002986 */ /* 0x000fe2000c101106 */
[C---:B0-----:R-:W-:Y:S02]  /*83a90*/  PRMT R156, R158.reuse, 0x7772, RZ ;  /* 0x000077729e9c7816 */ /* 0x041fe400000000ff */
[----:B------:R-:W-:-:S03]  /*83aa0*/  PRMT R158, R158, 0x7773, RZ ;  /* 0x000077739e9e7816 */ /* 0x000fc600000000ff */
[----:B------:R-:W-:Y:S04]  /*83ab0*/  @P3 STG.E.U8 desc[UR6][R174.64], R156 ;  /* 0x0000009cae003986 */ /* 0x000fe8000c101106 */
[----:B------:R0:W-:Y:S04]  /*83ac0*/  @P4 STG.E.U8 desc[UR6][R152.64], R158 ;  /* 0x0000009e98004986 */ /* 0x0001e8000c101106 */
[----:B0-----:R-:W2:Y:S01]  /*83ad0*/  LDL.LU.64 R152, [R1+0x1f00] ;  /* 0x001f000001987983 */ /* 0x001ea20000300a00 */
[----:B------:R-:W-:Y:S02]  /*83ae0*/  LOP3.LUT P4, RZ, R9, 0x8, RZ, 0xc0, !PT ;  /* 0x0000000809ff7812 */ /* 0x000fe4000788c0ff */
[C---:B------:R-:W-:Y:S01]  /*83af0*/  PRMT R156, R159.reuse, 0x7772, RZ ;  /* 0x000077729f9c7816 */ /* 0x040fe200000000ff */
[----:B------:R-:W3:Y:S01]  /*83b00*/  LDL.LU.64 R168, [R1+0x7f0] ;  /* 0x0007f00001a87983 */ /* 0x000ee20000300a00 */
[----:B------:R-:W-:-:S03]  /*83b10*/  PRMT R159, R159, 0x7773, RZ ;  /* 0x000077739f9f7816 */ /* 0x000fc600000000ff */
[----:B------:R-:W4:Y:S04]  /*83b20*/  LDL.LU.64 R170, [R1+0x7e8] ;  /* 0x0007e80001aa7983 */ /* 0x000f280000300a00 */
[----:B------:R-:W4:Y:S04]  /*83b30*/  LDL.LU.64 R172, [R1+0x7e0] ;  /* 0x0007e00001ac7983 */ /* 0x000f280000300a00 */
[----:B------:R0:W-:Y:S01]  /*83b40*/  @P4 STG.E.U8 desc[UR6][R176.64], R156 ;  /* 0x0000009cb0004986 */ /* 0x0001e2000c101106 */
[----:B------:R-:W-:-:S03]  /*83b50*/  LOP3.LUT P4, RZ, R9, 0x4, RZ, 0xc0, !PT ;  /* 0x0000000409ff7812 */ /* 0x000fc6000788c0ff */
[----:B------:R-:W4:Y:S04]  /*83b60*/  LDL.LU.64 R174, [R1+0x7d8] ;  /* 0x0007d80001ae7983 */ /* 0x000f280000300a00 */
[----:B0-----:R-:W4:Y:S06]  /*83b70*/  LDL.LU.64 R176, [R1+0x7d0] ;  /* 0x0007d00001b07983 */ /* 0x001f2c0000300a00 */
[----:B------:R0:W-:Y:S04]  /*83b80*/  @P4 STG.E.U8 desc[UR6][R178.64], R159 ;  /* 0x0000009fb2004986 */ /* 0x0001e8000c101106 */
[----:B0-----:R-:W3:Y:S01]  /*83b90*/  LDL.LU.64 R158, [R1+0x818] ;  /* 0x00081800019e7983 */ /* 0x001ee20000300a00 */
[----:B------:R-:W-:-:S03]  /*83ba0*/  LOP3.LUT P4, RZ, R9, 0x2, RZ, 0xc0, !PT ;  /* 0x0000000209ff7812 */ /* 0x000fc6000788c0ff */
[----:B------:R-:W4:Y:S01]  /*83bb0*/  LDL.LU.64 R178, [R1+0x7c8] ;  /* 0x0007c80001b27983 */ /* 0x000f220000300a00 */
[----:B--2---:R-:W-:-:S09]  /*83bc0*/  PRMT R156, R152, 0x7770, RZ ;  /* 0x00007770989c7816 */ /* 0x004fd200000000ff */
[----:B------:R0:W-:Y:S04]  /*83bd0*/  @P4 STG.E.U8 desc[UR6][R154.64], R156 ;  /* 0x0000009c9a004986 */ /* 0x0001e8000c101106 */
[----:B0-----:R-:W2:Y:S01]  /*83be0*/  LDL.LU.64 R154, [R1+0x1ef8] ;  /* 0x001ef800019a7983 */ /* 0x001ea20000300a00 */
[----:B------:R-:W-:Y:S02]  /*83bf0*/  LOP3.LUT P4, RZ, R9, 0x1, RZ, 0xc0, !PT ;  /* 0x0000000109ff7812 */ /* 0x000fe4000788c0ff */
[----:B------:R-:W-:-:S11]  /*83c00*/  PRMT R9, R152, 0x7771, RZ ;  /* 0x0000777198097816 */ /* 0x000fd600000000ff */
[----:B---3--:R0:W-:Y:S01]  /*83c10*/  @P4 STG.E.U8 desc[UR6][R158.64], R9 ;  /* 0x000000099e004986 */ /* 0x0081e2000c101106 */
[----:B------:R-:W-:Y:S02]  /*83c20*/  LOP3.LUT P4, RZ, R4, 0x80000000, RZ, 0xc0, !PT ;  /* 0x8000000004ff7812 */ /* 0x000fe4000788c0ff */
[----:B0-----:R-:W-:-:S11]  /*83c30*/  PRMT R9, R153, 0x7770, RZ ;  /* 0x0000777099097816 */ /* 0x001fd600000000ff */
[----:B------:R0:W-:Y:S01]  /*83c40*/  @P4 STG.E.U8 desc[UR6][R160.64], R9 ;  /* 0x00000009a0004986 */ /* 0x0001e2000c101106 */
[----:B------:R-:W-:Y:S02]  /*83c50*/  LOP3.LUT P4, RZ, R4, 0x40000000, RZ, 0xc0, !PT ;  /* 0x4000000004ff7812 */ /* 0x000fe4000788c0ff */
[----:B0-----:R-:W-:-:S11]  /*83c60*/  PRMT R9, R153, 0x7771, RZ ;  /* 0x0000777199097816 */ /* 0x001fd600000000ff */
[----:B------:R2:W-:Y:S01]  /*83c70*/  @P4 STG.E.U8 desc[UR6][R162.64], R9 ;  /* 0x00000009a2004986 */ /* 0x0005e2000c101106 */
[----:B------:R-:W-:Y:S02]  /*83c80*/  LOP3.LUT P4, RZ, R4, 0x20000000, RZ, 0xc0, !PT ;  /* 0x2000000004ff7812 */ /* 0x000fe4000788c0ff */
[C---:B------:R-:W-:Y:S02]  /*83c90*/  LOP3.LUT P5, RZ, R3.reuse, 0x2000, RZ, 0xc0, !PT ;  /* 0x0000200003ff7812 */ /* 0x040fe400078ac0ff */
[C---:B------:R-:W-:Y:S02]  /*83ca0*/  LOP3.LUT P6, RZ, R3.reuse, 0x4000, RZ, 0xc0, !PT ;  /* 0x0000400003ff7812 */ /* 0x040fe400078cc0ff */
[----:B------:R-:W-:Y:S02]  /*83cb0*/  LOP3.LUT P0, RZ, R3, 0x8000, RZ, 0xc0, !PT ;  /* 0x0000800003ff7812 */ /* 0x000fe4000780c0ff */
[----:B--2---:R-:W-:-:S05]  /*83cc0*/  PRMT R9, R154, 0x7770, RZ ;  /* 0x000077709a097816 */ /* 0x004fca00000000ff */
[----:B------:R0:W-:Y:S01]  /*83cd0*/  @P4 STG.E.U8 desc[UR6][R164.64], R9 ;  /* 0x00000009a4004986 */ /* 0x0001e2000c101106 */
[----:B------:R-:W-:Y:S02]  /*83ce0*/  LOP3.LUT P4, RZ, R4, 0x10000000, RZ, 0xc0, !PT ;  /* 0x1000000004ff7812 */ /* 0x000fe4000788c0ff */
[----:B0-----:R-:W-:-:S11]  /*83cf0*/  PRMT R9, R154, 0x7771, RZ ;  /* 0x000077719a097816 */ /* 0x001fd600000000ff */
[----:B------:R0:W-:Y:S02]  /*83d00*/  @P4 STG.E.U8 desc[UR6][R166.64], R9 ;  /* 0x00000009a6004986 */ /* 0x0001e4000c101106 */
[----:B0-----:R-:W-:-:S05]  /*83d10*/  PRMT R9, R155, 0x7770, RZ ;  /* 0x000077709b097816 */ /* 0x001fca00000000ff */
[----:B------:R0:W-:Y:S02]  /*83d20*/  @P5 STG.E.U8 desc[UR6][R168.64], R9 ;  /* 0x00000009a8005986 */ /* 0x0001e4000c101106 */
[----:B0-----:R-:W-:-:S05]  /*83d30*/  PRMT R9, R155, 0x7771, RZ ;  /* 0x000077719b097816 */ /* 0x001fca00000000ff */
[----:B----4-:R0:W-:Y:S02]  /*83d40*/  @P6 STG.E.U8 desc[UR6][R170.64], R9 ;  /* 0x00000009aa006986 */ /* 0x0101e4000c101106 */
[----:B0-----:R-:W-:-:S05]  /*83d50*/  PRMT R9, R152, 0x7772, RZ ;  /* 0x0000777298097816 */ /* 0x001fca00000000ff */
[----:B------:R0:W-:Y:S04]  /*83d60*/  @P0 STG.E.U8 desc[UR6][R172.64], R9 ;  /* 0x00000009ac000986 */ /* 0x0001e8000c101106 */
[----:B0-----:R-:W2:Y:S01]  /*83d70*/  LDL.LU.64 R172, [R1+0x7c0] ;  /* 0x0007c00001ac7983 */ /* 0x001ea20000300a00 */
[C---:B------:R-:W-:Y:S02]  /*83d80*/  LOP3.LUT P1, RZ, R3.reuse, 0x10000, RZ, 0xc0, !PT ;  /* 0x0001000003ff7812 */ /* 0x040fe4000782c0ff */
[C---:B------:R-:W-:Y:S02]  /*83d90*/  LOP3.LUT P2, RZ, R3.reuse, 0x20000, RZ, 0xc0, !PT ;  /* 0x0002000003ff7812 */ /* 0x040fe4000784c0ff */
[----:B------:R-:W-:Y:S02]  /*83da0*/  PRMT R152, R152, 0x7773, RZ ;  /* 0x0000777398987816 */ /* 0x000fe400000000ff */
[----:B------:R-:W-:-:S02]  /*83db0*/  LOP3.LUT P3, RZ, R3, 0x40000, RZ, 0xc0, !PT ;  /* 0x0004000003ff7812 */ /* 0x000fc4000786c0ff */
[----:B------:R-:W-:Y:S02]  /*83dc0*/  LOP3.LUT P0, RZ, R3, 0x80000, RZ, 0xc0, !PT ;  /* 0x0008000003ff7812 */ /* 0x000fe4000780c0ff */
[----:B------:R-:W-:-:S03]  /*83dd0*/  PRMT R9, R153, 0x7772, RZ ;  /* 0x0000777299097816 */ /* 0x000fc600000000ff */
[----:B------:R0:W-:Y:S01]  /*83de0*/  @P1 STG.E.U8 desc[UR6][R174.64], R152 ;  /* 0x00000098ae001986 */ /* 0x0001e2000c101106 */
[----:B------:R-:W-:Y:S02]  /*83df0*/  LOP3.LUT P1, RZ, R3, 0x100000, RZ, 0xc0, !PT ;  /* 0x0010000003ff7812 */ /* 0x000fe4000782c0ff */
[----:B------:R-:W-:Y:S01]  /*83e00*/  PRMT R153, R153, 0x7773, RZ ;  /* 0x0000777399997816 */ /* 0x000fe200000000ff */
[----:B------:R1:W-:Y:S04]  /*83e10*/  @P2 STG.E.U8 desc[UR6][R176.64], R9 ;  /* 0x00000009b0002986 */ /* 0x0003e8000c101106 */
[----:B------:R3:W-:Y:S04]  /*83e20*/  @P3 STG.E.U8 desc[UR6][R178.64], R153 ;  /* 0x00000099b2003986 */ /* 0x0007e8000c101106 */
[----:B0-----:R-:W4:Y:S01]  /*83e30*/  LDL.LU.64 R174, [R1+0x7b0] ;  /* 0x0007b00001ae7983 */ /* 0x001f220000300a00 */
[----:B-1----:R-:W-:-:S03]  /*83e40*/  PRMT R9, R154, 0x7772, RZ ;  /* 0x000077729a097816 */ /* 0x002fc600000000ff */
[----:B------:R-:W4:Y:S01]  /*83e50*/  LDL.LU.64 R176, [R1+0x7a8] ;  /* 0x0007a80001b07983 */ /* 0x000f220000300a00 */
[----:B------:R-:W-:-:S03]  /*83e60*/  PRMT R154, R154, 0x7773, RZ ;  /* 0x000077739a9a7816 */ /* 0x000fc600000000ff */
[----:B---3--:R-:W3:Y:S04]  /*83e70*/  LDL.LU.64 R178, [R1+0x798] ;  /* 0x0007980001b27983 */ /* 0x008ee80000300a00 */
[----:B------:R-:W3:Y:S04]  /*83e80*/  LDL.LU.64 R156, [R1+0x790] ;  /* 0x00079000019c7983 */ /* 0x000ee80000300a00 */
[----:B------:R-:W3:Y:S01]  /*83e90*/  LDL.LU.64 R158, [R1+0x788] ;  /* 0x00078800019e7983 */ /* 0x000ee20000300a00 */
[----:B------:R-:W-:Y:S02]  /*83ea0*/  LOP3.LUT P4, RZ, R3, 0x80000000, RZ, 0xc0, !PT ;  /* 0x8000000003ff7812 */ /* 0x000fe4000788c0ff */
[----:B------:R-:W-:-:S11]  /*83eb0*/  LOP3.LUT R4, R4, 0xffefffff, RZ, 0xc0, !PT ;  /* 0xffefffff04047812 */ /* 0x000fd600078ec0ff */
[----:B------:R-:W-:Y:S02]  /*83ec0*/  @P4 LOP3.LUT R4, R4, 0x100000, RZ, 0xfc, !PT ;  /* 0x0010000004044812 */ /* 0x000fe400078efcff */
[----:B------:R-:W-:Y:S02]  /*83ed0*/  LOP3.LUT P4, RZ, R3, 0x40000000, RZ, 0xc0, !PT ;  /* 0x4000000003ff7812 */ /* 0x000fe4000788c0ff */
[----:B------:R-:W-:-:S11]  /*83ee0*/  LOP3.LUT R4, R4, 0xffdfffff, RZ, 0xc0, !PT ;  /* 0xffdfffff04047812 */ /* 0x000fd600078ec0ff */
[----:B------:R-:W-:Y:S02]  /*83ef0*/  @P4 LOP3.LUT R4, R4, 0x200000, RZ, 0xfc, !PT ;  /* 0x0020000004044812 */ /* 0x000fe400078efcff */
[----:B------:R-:W-:Y:S02]  /*83f00*/  LOP3.LUT P4, RZ, R3, 0x20000000, RZ, 0xc0, !PT ;  /* 0x2000000003ff7812 */ /* 0x000fe4000788c0ff */
[----:B------:R-:W-:Y:S01]  /*83f10*/  LOP3.LUT R4, R4, 0xffbfffff, RZ, 0xc0, !PT ;  /* 0xffbfffff04047812 */ /* 0x000fe200078ec0ff */
[----:B--2---:R-:W-:Y:S04]  /*83f20*/  @P0 STG.E.U8 desc[UR6][R172.64], R9 ;  /* 0x00000009ac000986 */ /* 0x004fe8000c101106 */
[----:B------:R0:W-:Y:S04]  /*83f30*/  @P1 STG.E.U8 desc[UR6][R148.64], R154 ;  /* 0x0000009a94001986 */ /* 0x0001e8000c101106 */
[----:B0-----:R-:W2:Y:S02]  /*83f40*/  LDL.LU.64 R148, [R1+0x1ef0] ;  /* 0x001ef00001947983 */ /* 0x001ea40000300a00 */
[----:B------:R-:W-:-:S02]  /*83f50*/  @P4 LOP3.LUT R4, R4, 0x400000, RZ, 0xfc, !PT ;  /* 0x0040000004044812 */ /* 0x000fc400078efcff */
[C---:B------:R-:W-:Y:S01]  /*83f60*/  LOP3.LUT P4, RZ, R3.reuse, 0x10000000, RZ, 0xc0, !PT ;  /* 0x1000000003ff7812 */ /* 0x040fe2000788c0ff */
[----:B------:R-:W3:Y:S01]  /*83f70*/  LDL.LU.64 R160, [R1+0x780] ;  /* 0x0007800001a07983 */ /* 0x000ee20000300a00 */
[----:B------:R-:W-:Y:S02]  /*83f80*/  LOP3.LUT R4, R4, 0xff7fffff, RZ, 0xc0, !PT ;  /* 0xff7fffff04047812 */ /* 0x000fe400078ec0ff */
[C---:B------:R-:W-:Y:S01]  /*83f90*/  LOP3.LUT P2, RZ, R3.reuse, 0x200000, RZ, 0xc0, !PT ;  /* 0x0020000003ff7812 */ /* 0x040fe2000784c0ff */
[----:B------:R-:W3:Y:S01]  /*83fa0*/  LDL.LU.64 R162, [R1+0x778] ;  /* 0x0007780001a27983 */ /* 0x000ee20000300a00 */
[----:B------:R-:W-:Y:S02]  /*83fb0*/  LOP3.LUT P3, RZ, R3, 0x400000, RZ, 0xc0, !PT ;  /* 0x0040000003ff7812 */ /* 0x000fe4000786c0ff */
[----:B------:R-:W-:Y:S01]  /*83fc0*/  PRMT R9, R155, 0x7772, RZ ;  /* 0x000077729b097816 */ /* 0x000fe200000000ff */
[----:B------:R-:W3:Y:S04]  /*83fd0*/  LDL.LU.64 R164, [R1+0x770] ;  /* 0x0007700001a47983 */ /* 0x000ee80000300a00 */
[----:B------:R-:W-:Y:S01]  /*83fe0*/  @P4 LOP3.LUT R4, R4, 0x800000, RZ, 0xfc, !PT ;  /* 0x0080000004044812 */ /* 0x000fe200078efcff */
[----:B------:R-:W3:Y:S01]  /*83ff0*/  LDL.LU.64 R166, [R1+0x768] ;  /* 0x0007680001a67983 */ /* 0x000ee20000300a00 */
[----:B------:R-:W-:-:S02]  /*84000*/  LOP3.LUT P4, RZ, R3, 0x8000000, RZ, 0xc0, !PT ;  /* 0x0800000003ff7812 */ /* 0x000fc4000788c0ff */
[----:B------:R-:W-:Y:S01]  /*84010*/  LOP3.LUT R4, R4, 0xfeffffff, RZ, 0xc0, !PT ;  /* 0xfeffffff04047812 */ /* 0x000fe200078ec0ff */
[----:B----4-:R2:W-:Y:S01]  /*84020*/  @P2 STG.E.U8 desc[UR6][R174.64], R9 ;  /* 0x00000009ae002986 */ /* 0x0105e2000c101106 */
[----:B------:R-:W-:-:S03]  /*84030*/  PRMT R155, R155, 0x7773, RZ ;  /* 0x000077739b9b7816 */ /* 0x000fc600000000ff */
[----:B------:R-:W4:Y:S06]  /*84040*/  LDL.LU.64 R168, [R1+0x760] ;  /* 0x0007600001a87983 */ /* 0x000f2c0000300a00 */
[----:B------:R-:W-:Y:S01]  /*84050*/  @P4 LOP3.LUT R4, R4, 0x1000000, RZ, 0xfc, !PT ;  /* 0x0100000004044812 */ /* 0x000fe200078efcff */
[----:B------:R-:W-:Y:S01]  /*84060*/  @P3 STG.E.U8 desc[UR6][R176.64], R155 ;  /* 0x0000009bb0003986 */ /* 0x000fe2000c101106 */
[----:B------:R-:W-:Y:S02]  /*84070*/  LOP3.LUT P4, RZ, R3, 0x4000000, RZ, 0xc0, !PT ;  /* 0x0400000003ff7812 */ /* 0x000fe4000788c0ff */
        /* <DEDUP_REMOVED lines=10> */
[----:B--2---:R-:W-:-:S11]  /*84120*/  PRMT R9, R148, 0x7770, RZ ;  /* 0x0000777094097816 */ /* 0x004fd600000000ff */
[----:B------:R0:W-:Y:S04]  /*84130*/  @P4 STG.E.U8 desc[UR6][R150.64], R9 ;  /* 0x0000000996004986 */ /* 0x0001e8000c101106 */
[----:B0-----:R-:W2:Y:S01]  /*84140*/  LDL.LU.64 R150, [R1+0x1ee8] ;  /* 0x001ee80001967983 */ /* 0x001ea20000300a00 */
[----:B------:R-:W-:-:S03]  /*84150*/  LOP3.LUT P4, RZ, R4, 0x8000000, RZ, 0xc0, !PT ;  /* 0x0800000004ff7812 */ /* 0x000fc6000788c0ff */
[----:B------:R-:W4:Y:S01]  /*84160*/  LDL.LU.64 R172, [R1+0x750] ;  /* 0x0007500001ac7983 */ /* 0x000f220000300a00 */
[----:B------:R-:W-:-:S03]  /*84170*/  PRMT R9, R148, 0x7771, RZ ;  /* 0x0000777194097816 */ /* 0x000fc600000000ff */
[----:B------:R-:W4:Y:S04]  /*84180*/  LDL.LU.64 R174, [R1+0x748] ;  /* 0x0007480001ae7983 */ /* 0x000f280000300a00 */
[----:B------:R-:W4:Y:S04]  /*84190*/  LDL.LU.64 R176, [R1+0x740] ;  /* 0x0007400001b07983 */ /* 0x000f280000300a00 */
[----:B---3--:R0:W-:Y:S04]  /*841a0*/  @P4 STG.E.U8 desc[UR6][R178.64], R9 ;  /* 0x00000009b2004986 */ /* 0x0081e8000c101106 */
[----:B0-----:R-:W3:Y:S01]  /*841b0*/  LDL.LU.64 R178, [R1+0x738] ;  /* 0x0007380001b27983 */ /* 0x001ee20000300a00 */
[----:B------:R-:W-:-:S02]  /*841c0*/  LOP3.LUT P4, RZ, R4, 0x4000000, RZ, 0xc0, !PT ;  /* 0x0400000004ff7812 */ /* 0x000fc4000788c0ff */
[----:B------:R-:W-:-:S11]  /*841d0*/  PRMT R9, R149, 0x7770, RZ ;  /* 0x0000777095097816 */ /* 0x000fd600000000ff */
[----:B------:R0:W-:Y:S01]  /*841e0*/  @P4 STG.E.U8 desc[UR6][R156.64], R9 ;  /* 0x000000099c004986 */ /* 0x0001e2000c101106 */
[----:B------:R-:W-:Y:S02]  /*841f0*/  LOP3.LUT P4, RZ, R4, 0x2000000, RZ, 0xc0, !PT ;  /* 0x0200000004ff7812 */ /* 0x000fe4000788c0ff */
[----:B0-----:R-:W-:-:S11]  /*84200*/  PRMT R9, R149, 0x7771, RZ ;  /* 0x0000777195097816 */ /* 0x001fd600000000ff */
[----:B------:R2:W-:Y:S01]  /*84210*/  @P4 STG.E.U8 desc[UR6][R158.64], R9 ;  /* 0x000000099e004986 */ /* 0x0005e2000c101106 */
[----:B------:R-:W-:Y:S02]  /*84220*/  LOP3.LUT P4, RZ, R4, 0x1000000, RZ, 0xc0, !PT ;  /* 0x0100000004ff7812 */ /* 0x000fe4000788c0ff */
[C---:B------:R-:W-:Y:S02]  /*84230*/  LOP3.LUT P5, RZ, R2.reuse, 0x1, RZ, 0xc0, !PT ;  /* 0x0000000102ff7812 */ /* 0x040fe400078ac0ff */
[C---:B------:R-:W-:Y:S02]  /*84240*/  LOP3.LUT P6, RZ, R2.reuse, 0x2, RZ, 0xc0, !PT ;  /* 0x0000000202ff7812 */ /* 0x040fe400078cc0ff */
[C---:B------:R-:W-:Y:S02]  /*84250*/  LOP3.LUT P0, RZ, R2.reuse, 0x4, RZ, 0xc0, !PT ;  /* 0x0000000402ff7812 */ /* 0x040fe4000780c0ff */
[C---:B------:R-:W-:Y:S02]  /*84260*/  LOP3.LUT P1, RZ, R2.reuse, 0x8, RZ, 0xc0, !PT ;  /* 0x0000000802ff7812 */ /* 0x040fe4000782c0ff */
[----:B------:R-:W-:-:S02]  /*84270*/  LOP3.LUT P2, RZ, R2, 0x10, RZ, 0xc0, !PT ;  /* 0x0000001002ff7812 */ /* 0x000fc4000784c0ff */
[----:B------:R-:W-:Y:S02]  /*84280*/  LOP3.LUT P3, RZ, R2, 0x20, RZ, 0xc0, !PT ;  /* 0x0000002002ff7812 */ /* 0x000fe4000786c0ff */
[----:B--2---:R-:W-:-:S05]  /*84290*/  PRMT R9, R150, 0x7770, RZ ;  /* 0x0000777096097816 */ /* 0x004fca00000000ff */
[----:B------:R0:W-:Y:S01]  /*842a0*/  @P4 STG.E.U8 desc[UR6][R160.64], R9 ;  /* 0x00000009a0004986 */ /* 0x0001e2000c101106 */
[----:B------:R-:W-:Y:S02]  /*842b0*/  LOP3.LUT P4, RZ, R4, 0x800000, RZ, 0xc0, !PT ;  /* 0x0080000004ff7812 */ /* 0x000fe4000788c0ff */
[----:B0-----:R-:W-:-:S11]  /*842c0*/  PRMT R9, R150, 0x7771, RZ ;  /* 0x0000777196097816 */ /* 0x001fd600000000ff */
        /* <DEDUP_REMOVED lines=8> */
[C---:B0-----:R-:W-:Y:S02]  /*84350*/  PRMT R9, R148.reuse, 0x7772, RZ ;  /* 0x0000777294097816 */ /* 0x041fe400000000ff */
[----:B------:R-:W-:-:S09]  /*84360*/  PRMT R148, R148, 0x7773, RZ ;  /* 0x0000777394947816 */ /* 0x000fd200000000ff */
[----:B----4-:R0:W-:Y:S04]  /*84370*/  @P4 STG.E.U8 desc[UR6][R168.64], R9 ;  /* 0x00000009a8004986 */ /* 0x0101e8000c101106 */
[----:B------:R-:W-:Y:S01]  /*84380*/  @P5 STG.E.U8 desc[UR6][R170.64], R148 ;  /* 0x00000094aa005986 */ /* 0x000fe2000c101106 */
[C---:B0-----:R-:W-:Y:S02]  /*84390*/  PRMT R9, R149.reuse, 0x7772, RZ ;  /* 0x0000777295097816 */ /* 0x041fe400000000ff */
[----:B------:R-:W-:-:S03]  /*843a0*/  PRMT R149, R149, 0x7773, RZ ;  /* 0x0000777395957816 */ /* 0x000fc600000000ff */
[----:B------:R0:W-:Y:S04]  /*843b0*/  @P6 STG.E.U8 desc[UR6][R172.64], R9 ;  /* 0x00000009ac006986 */ /* 0x0001e8000c101106 */
[----:B------:R-:W-:Y:S01]  /*843c0*/  @P0 STG.E.U8 desc[UR6][R174.64], R149 ;  /* 0x00000095ae000986 */ /* 0x000fe2000c101106 */
[C---:B0-----:R-:W-:Y:S02]  /*843d0*/  PRMT R9, R150.reuse, 0x7772, RZ ;  /* 0x0000777296097816 */ /* 0x041fe400000000ff */
[----:B------:R-:W-:-:S03]  /*843e0*/  PRMT R150, R150, 0x7773, RZ ;  /* 0x0000777396967816 */ /* 0x000fc600000000ff */
[----:B------:R0:W-:Y:S04]  /*843f0*/  @P1 STG.E.U8 desc[UR6][R176.64], R9 ;  /* 0x00000009b0001986 */ /* 0x0001e8000c101106 */
[----:B---3--:R-:W-:Y:S01]  /*84400*/  @P2 STG.E.U8 desc[UR6][R178.64], R150 ;  /* 0x00000096b2002986 */ /* 0x008fe2000c101106 */
[----:B0-----:R-:W-:-:S05]  /*84410*/  PRMT R9, R151, 0x7772, RZ ;  /* 0x0000777297097816 */ /* 0x001fca00000000ff */
[----:B------:R0:W-:Y:S04]  /*84420*/  @P3 STG.E.U8 desc[UR6][R144.64], R9 ;  /* 0x0000000990003986 */ /* 0x0001e8000c101106 */
[----:B0-----:R-:W2:Y:S04]  /*84430*/  LDL.LU.64 R144, [R1+0x1ee0] ;  /* 0x001ee00001907983 */ /* 0x001ea80000300a00 */
[----:B------:R-:W3:Y:S04]  /*84440*/  LDL.LU.64 R170, [R1+0x728] ;  /* 0x0007280001aa7983 */ /* 0x000ee80000300a00 */
[----:B------:R-:W4:Y:S01]  /*84450*/  LDL.LU.64 R172, [R1+0x720] ;  /* 0x0007200001ac7983 */ /* 0x000f220000300a00 */
[----:B------:R-:W-:-:S02]  /*84460*/  LOP3.LUT P0, RZ, R2, 0x40, RZ, 0xc0, !PT ;  /* 0x0000004002ff7812 */ /* 0x000fc4000780c0ff */
[C---:B------:R-:W-:Y:S01]  /*84470*/  LOP3.LUT P1, RZ, R2.reuse, 0x80, RZ, 0xc0, !PT ;  /* 0x0000008002ff7812 */ /* 0x040fe2000782c0ff */
[----:B------:R-:W4:Y:S01]  /*84480*/  LDL.LU.64 R174, [R1+0x710] ;  /* 0x0007100001ae7983 */ /* 0x000f220000300a00 */
[C---:B------:R-:W-:Y:S02]  /*84490*/  LOP3.LUT P2, RZ, R2.reuse, 0x100, RZ, 0xc0, !PT ;  /* 0x0000010002ff7812 */ /* 0x040fe4000784c0ff */
[----:B------:R-:W-:Y:S01]  /*844a0*/  PRMT R151, R151, 0x7773, RZ ;  /* 0x0000777397977816 */ /* 0x000fe200000000ff */
        /* <DEDUP_REMOVED lines=15> */
[C---:B--2---:R-:W-:Y:S01]  /*845a0*/  PRMT R9, R144.reuse, 0x7770, RZ ;  /* 0x0000777090097816 */ /* 0x044fe200000000ff */
[----:B---3--:R-:W-:Y:S04]  /*845b0*/  @P0 STG.E.U8 desc[UR6][R170.64], R151 ;  /* 0x00000097aa000986 */ /* 0x008fe8000c101106 */
[----:B----4-:R0:W-:Y:S02]  /*845c0*/  @P1 STG.E.U8 desc[UR6][R172.64], R9 ;  /* 0x00000009ac001986 */ /* 0x0101e4000c101106 */
[----:B0-----:R-:W-:-:S05]  /*845d0*/  PRMT R9, R144, 0x7771, RZ ;  /* 0x0000777190097816 */ /* 0x001fca00000000ff */
[----:B------:R0:W-:Y:S04]  /*845e0*/  @P2 STG.E.U8 desc[UR6][R146.64], R9 ;  /* 0x0000000992002986 */ /* 0x0001e8000c101106 */
[----:B0-----:R-:W2:Y:S01]  /*845f0*/  LDL.LU.64 R146, [R1+0x1ed8] ;  /* 0x001ed80001927983 */ /* 0x001ea20000300a00 */
[----:B------:R-:W-:Y:S02]  /*84600*/  @P4 LOP3.LUT R4, R4, 0x4000, RZ, 0xfc, !PT ;  /* 0x0000400004044812 */ /* 0x000fe400078efcff */
[----:B------:R-:W-:Y:S01]  /*84610*/  LOP3.LUT P4, RZ, R2, 0x8000, RZ, 0xc0, !PT ;  /* 0x0000800002ff7812 */ /* 0x000fe2000788c0ff */
[----:B------:R-:W3:Y:S01]  /*84620*/  LDL.LU.64 R168, [R1+0x6c8] ;  /* 0x0006c80001a87983 */ /* 0x000ee20000300a00 */
[----:B------:R-:W-:Y:S02]  /*84630*/  LOP3.LUT R4, R4, 0xffff7fff, RZ, 0xc0, !PT ;  /* 0xffff7fff04047812 */ /* 0x000fe400078ec0ff */
[----:B------:R-:W-:Y:S01]  /*84640*/  LOP3.LUT P3, RZ, R2, 0x200, RZ, 0xc0, !PT ;  /* 0x0000020002ff7812 */ /* 0x000fe2000786c0ff */
[----:B------:R-:W4:Y:S01]  /*84650*/  LDL.LU.64 R170, [R1+0x6c0] ;  /* 0x0006c00001aa7983 */ /* 0x000f220000300a00 */
[----:B------:R-:W-:-:S03]  /*84660*/  PRMT R9, R145, 0x7770, RZ ;  /* 0x0000777091097816 */ /* 0x000fc600000000ff */
[----:B------:R-:W4:Y:S04]  /*84670*/  LDL.LU.64 R172, [R1+0x6b8] ;  /* 0x0006b80001ac7983 */ /* 0x000f280000300a00 */
        /* <DEDUP_REMOVED lines=12> */
[----:B------:R0:W-:Y:S10]  /*84740*/  @P3 STG.E.U8 desc[UR6][R174.64], R9 ;  /* 0x00000009ae003986 */ /* 0x0001f4000c101106 */
[----:B------:R-:W-:-:S02]  /*84750*/  @P4 LOP3.LUT R4, R4, 0x80000, RZ, 0xfc, !PT ;  /* 0x0008000004044812 */ /* 0x000fc400078efcff */
[----:B------:R-:W-:Y:S01]  /*84760*/  LOP3.LUT P4, RZ, R2, 0x400, RZ, 0xc0, !PT ;  /* 0x0000040002ff7812 */ /* 0x000fe2000788c0ff */
[----:B0-----:R-:W4:Y:S01]  /*84770*/  LDL.LU.64 R174, [R1+0x6b0] ;  /* 0x0006b00001ae7983 */ /* 0x001f220000300a00 */
[----:B------:R-:W-:-:S11]  /*84780*/  PRMT R9, R145, 0x7771, RZ ;  /* 0x0000777191097816 */ /* 0x000fd600000000ff */
[----:B------:R0:W-:Y:S01]  /*84790*/  @P4 STG.E.U8 desc[UR6][R176.64], R9 ;  /* 0x00000009b0004986 */ /* 0x0001e2000c101106 */
[----:B------:R-:W-:-:S03]  /*847a0*/  LOP3.LUT P4, RZ, R4, 0x80000, RZ, 0xc0, !PT ;  /* 0x0008000004ff7812 */ /* 0x000fc6000788c0ff */
[----:B0-----:R-:W4:Y:S01]  /*847b0*/  LDL.LU.64 R176, [R1+0x6a8] ;  /* 0x0006a80001b07983 */ /* 0x001f220000300a00 */
[----:B--2---:R-:W-:-:S09]  /*847c0*/  PRMT R9, R146, 0x7770, RZ ;  /* 0x0000777092097816 */ /* 0x004fd200000000ff */
[----:B------:R0:W-:Y:S01]  /*847d0*/  @P4 STG.E.U8 desc[UR6][R178.64], R9 ;  /* 0x00000009b2004986 */ /* 0x0001e2000c101106 */
[----:B------:R-:W-:Y:S02]  /*847e0*/  LOP3.LUT P4, RZ, R4, 0x40000, RZ, 0xc0, !PT ;  /* 0x0004000004ff7812 */ /* 0x000fe4000788c0ff */
[----:B0-----:R-:W-:Y:S01]  /*847f0*/  PRMT R9, R146, 0x7771, RZ ;  /* 0x0000777192097816 */ /* 0x001fe200000000ff */
[----:B------:R-:W2:Y:S10]  /*84800*/  LDL.LU.64 R178, [R1+0x6a0] ;  /* 0x0006a00001b27983 */ /* 0x000eb40000300a00 */
[----:B------:R0:W-:Y:S01]  /*84810*/  @P4 STG.E.U8 desc[UR6][R158.64], R9 ;  /* 0x000000099e004986 */ /* 0x0001e2000c101106 */
[----:B------:R-:W-:-:S02]  /*84820*/  LOP3.LUT P4, RZ, R4, 0x20000, RZ, 0xc0, !PT ;  /* 0x0002000004ff7812 */ /* 0x000fc4000788c0ff */
        /* <DEDUP_REMOVED lines=9> */
[----:B------:R-:W-:-:S11]  /*848c0*/  PRMT R144, R144, 0x7773, RZ ;  /* 0x0000777390907816 */ /* 0x000fd600000000ff */
[----:B------:R-:W-:Y:S01]  /*848d0*/  @P4 STG.E.U8 desc[UR6][R166.64], R144 ;  /* 0x00000090a6004986 */ /* 0x000fe2000c101106 */
[----:B------:R-:W-:Y:S02]  /*848e0*/  LOP3.LUT P4, RZ, R4, 0x2000, RZ, 0xc0, !PT ;  /* 0x0000200004ff7812 */ /* 0x000fe4000788c0ff */
[----:B0-----:R-:W-:-:S11]  /*848f0*/  PRMT R9, R145, 0x7772, RZ ;  /* 0x0000777291097816 */ /* 0x001fd600000000ff */
[----:B------:R0:W-:Y:S04]  /*84900*/  @P4 STG.E.U8 desc[UR6][R140.64], R9 ;  /* 0x000000098c004986 */ /* 0x0001e8000c101106 */
[----:B0-----:R-:W2:Y:S01]  /*84910*/  LDL.LU.64 R140, [R1+0x1ed0] ;  /* 0x001ed000018c7983 */ /* 0x001ea20000300a00 */
[----:B------:R-:W-:Y:S02]  /*84920*/  LOP3.LUT P4, RZ, R4, 0x1000, RZ, 0xc0, !PT ;  /* 0x0000100004ff7812 */ /* 0x000fe4000788c0ff */
[C---:B------:R-:W-:Y:S02]  /*84930*/  LOP3.LUT P5, RZ, R2.reuse, 0x80000, RZ, 0xc0, !PT ;  /* 0x0008000002ff7812 */ /* 0x040fe400078ac0ff */
[C---:B------:R-:W-:Y:S02]  /*84940*/  LOP3.LUT P6, RZ, R2.reuse, 0x100000, RZ, 0xc0, !PT ;  /* 0x0010000002ff7812 */ /* 0x040fe400078cc0ff */
[----:B------:R-:W-:-:S02]  /*84950*/  LOP3.LUT P0, RZ, R2, 0x200000, RZ, 0xc0, !PT ;  /* 0x0020000002ff7812 */ /* 0x000fc4000780c0ff */
[----:B------:R-:W-:Y:S02]  /*84960*/  PRMT R145, R145, 0x7773, RZ ;  /* 0x0000777391917816 */ /* 0x000fe400000000ff */
[----:B------:R-:W-:Y:S02]  /*84970*/  PRMT R9, R146, 0x7772, RZ ;  /* 0x0000777292097816 */ /* 0x000fe400000000ff */
[C---:B------:R-:W-:Y:S01]  /*84980*/  LOP3.LUT P1, RZ, R2.reuse, 0x400000, RZ, 0xc0, !PT ;  /* 0x0040000002ff7812 */ /* 0x040fe2000782c0ff */
[----:B---3--:R-:W-:Y:S01]  /*84990*/  @P4 STG.E.U8 desc[UR6][R168.64], R145 ;  /* 0x00000091a8004986 */ /* 0x008fe2000c101106 */
[----:B------:R-:W-:Y:S02]  /*849a0*/  LOP3.LUT P2, RZ, R2, 0x800000, RZ, 0xc0, !PT ;  /* 0x0080000002ff7812 */ /* 0x000fe4000784c0ff */
[----:B------:R-:W-:Y:S01]  /*849b0*/  PRMT R146, R146, 0x7773, RZ ;  /* 0x0000777392927816 */ /* 0x000fe200000000ff */
[----:B----4-:R0:W-:Y:S01]  /*849c0*/  @P5 STG.E.U8 desc[UR6][R170.64], R9 ;  /* 0x00000009aa005986 */ /* 0x0101e2000c101106 */
[----:B------:R-:W-:-:S03]  /*849d0*/  LOP3.LUT P3, RZ, R2, 0x1000000, RZ, 0xc0, !PT ;  /* 0x0100000002ff7812 */ /* 0x000fc6000786c0ff */
[----:B------:R-:W-:Y:S01]  /*849e0*/  @P6 STG.E.U8 desc[UR6][R172.64], R146 ;  /* 0x00000092ac006986 */ /* 0x000fe2000c101106 */
[C---:B0-----:R-:W-:Y:S02]  /*849f0*/  PRMT R9, R147.reuse, 0x7772, RZ ;  /* 0x0000777293097816 */ /* 0x041fe400000000ff */
[----:B------:R-:W-:-:S03]  /*84a00*/  PRMT R147, R147, 0x7773, RZ ;  /* 0x0000777393937816 */ /* 0x000fc600000000ff */
[----:B------:R2:W-:Y:S04]  /*84a10*/  @P0 STG.E.U8 desc[UR6][R174.64], R9 ;  /* 0x00000009ae000986 */ /* 0x0005e8000c101106 */
[----:B------:R-:W-:Y:S01]  /*84a20*/  @P1 STG.E.U8 desc[UR6][R176.64], R147 ;  /* 0x00000093b0001986 */ /* 0x000fe2000c101106 */
[----:B--2---:R-:W-:-:S05]  /*84a30*/  PRMT R9, R140, 0x7770, RZ ;  /* 0x000077708c097816 */ /* 0x004fca00000000ff */
[----:B------:R0:W-:Y:S02]  /*84a40*/  @P2 STG.E.U8 desc[UR6][R178.64], R9 ;  /* 0x00000009b2002986 */ /* 0x0001e4000c101106 */
[----:B0-----:R-:W-:-:S05]  /*84a50*/  PRMT R9, R140, 0x7771, RZ ;  /* 0x000077718c097816 */ /* 0x001fca00000000ff */
[----:B------:R0:W-:Y:S04]  /*84a60*/  @P3 STG.E.U8 desc[UR6][R142.64], R9 ;  /* 0x000000098e003986 */ /* 0x0001e8000c101106 */
[----:B0-----:R-:W2:Y:S04]  /*84a70*/  LDL.LU.64 R142, [R1+0x1ec8] ;  /* 0x001ec800018e7983 */ /* 0x001ea80000300a00 */
[----:B------:R-:W3:Y:S04]  /*84a80*/  LDL.LU.64 R166, [R1+0x690] ;  /* 0x0006900001a67983 */ /* 0x000ee80000300a00 */
[----:B------:R-:W4:Y:S04]  /*84a90*/  LDL.LU.64 R168, [R1+0x688] ;  /* 0x0006880001a87983 */ /* 0x000f280000300a00 */
[----:B------:R-:W2:Y:S04]  /*84aa0*/  LDL.LU.64 R170, [R1+0x680] ;  /* 0x0006800001aa7983 */ /* 0x000ea80000300a00 */
[----:B------:R-:W2:Y:S04]  /*84ab0*/  LDL.LU.64 R172, [R1+0x678] ;  /* 0x0006780001ac7983 */ /* 0x000ea80000300a00 */
[----:B------:R-:W2:Y:S04]  /*84ac0*/  LDL.LU.64 R174, [R1+0x670] ;  /* 0x0006700001ae7983 */ /* 0x000ea80000300a00 */
[----:B------:R-:W2:Y:S04]  /*84ad0*/  LDL.LU.64 R176, [R1+0x668] ;  /* 0x0006680001b07983 */ /* 0x000ea80000300a00 */
[----:B------:R-:W2:Y:S04]  /*84ae0*/  LDL.LU.64 R178, [R1+0x660] ;  /* 0x0006600001b27983 */ /* 0x000ea80000300a00 */
[----:B------:R-:W2:Y:S04]  /*84af0*/  LDL.LU.64 R160, [R1+0x658] ;  /* 0x0006580001a07983 */ /* 0x000ea80000300a00 */
[----:B------:R-:W2:Y:S01]  /*84b00*/  LDL.LU.64 R162, [R1+0x650] ;  /* 0x0006500001a27983 */ /* 0x000ea20000300a00 */
[----:B------:R-:W-:-:S03]  /*84b10*/  LOP3.LUT P0, RZ, R2, 0x2000000, RZ, 0xc0, !PT ;  /* 0x0200000002ff7812 */ /* 0x000fc6000780c0ff */
[----:B------:R-:W2:Y:S01]  /*84b20*/  LDL.LU.64 R164, [R1+0x640] ;  /* 0x0006400001a47983 */ /* 0x000ea20000300a00 */
        /* <DEDUP_REMOVED lines=21> */
[----:B---3--:R0:W-:Y:S04]  /*84c80*/  @P0 STG.E.U8 desc[UR6][R166.64], R9 ;  /* 0x00000009a6000986 */ /* 0x0081e8000c101106 */
[----:B0-----:R-:W3:Y:S01]  /*84c90*/  LDL.LU.64 R166, [R1+0x638] ;  /* 0x0006380001a67983 */ /* 0x001ee20000300a00 */
[----:B------:R-:W-:-:S05]  /*84ca0*/  LOP3.LUT P1, RZ, R2, 0x4000000, RZ, 0xc0, !PT ;  /* 0x0400000002ff7812 */ /* 0x000fca000782c0ff */
[----:B------:R-:W-:Y:S02]  /*84cb0*/  @P4 LOP3.LUT R4, R4, 0x400, RZ, 0xfc, !PT ;  /* 0x0000040004044812 */ /* 0x000fe400078efcff */
[C---:B------:R-:W-:Y:S02]  /*84cc0*/  LOP3.LUT P4, RZ, R2.reuse, 0x40000000, RZ, 0xc0, !PT ;  /* 0x4000000002ff7812 */ /* 0x040fe4000788c0ff */
[C---:B------:R-:W-:Y:S02]  /*84cd0*/  LOP3.LUT P2, RZ, R2.reuse, 0x8000000, RZ, 0xc0, !PT ;  /* 0x0800000002ff7812 */ /* 0x040fe4000784c0ff */
[----:B------:R-:W-:Y:S02]  /*84ce0*/  PRMT R9, R141, 0x7771, RZ ;  /* 0x000077718d097816 */ /* 0x000fe400000000ff */
[----:B------:R-:W-:Y:S02]  /*84cf0*/  LOP3.LUT P3, RZ, R2, 0x10000000, RZ, 0xc0, !PT ;  /* 0x1000000002ff7812 */ /* 0x000fe4000786c0ff */
[----:B------:R-:W-:Y:S01]  /*84d00*/  LOP3.LUT R4, R4, 0xfffff7ff, RZ, 0xc0, !PT ;  /* 0xfffff7ff04047812 */ /* 0x000fe200078ec0ff */
[----:B----4-:R2:W-:Y:S04]  /*84d10*/  @P1 STG.E.U8 desc[UR6][R168.64], R9 ;  /* 0x00000009a8001986 */ /* 0x0105e8000c101106 */
[----:B------:R-:W-:-:S02]  /*84d20*/  @P4 LOP3.LUT R4, R4, 0x800, RZ, 0xfc, !PT ;  /* 0x0000080004044812 */ /* 0x000fc400078efcff */
[----:B------:R-:W-:Y:S02]  /*84d30*/  LOP3.LUT P4, RZ, R2, 0x20000000, RZ, 0xc0, !PT ;  /* 0x2000000002ff7812 */ /* 0x000fe4000788c0ff */
[C---:B--2---:R-:W-:Y:S01]  /*84d40*/  PRMT R9, R142.reuse, 0x7770, RZ ;  /* 0x000077708e097816 */ /* 0x044fe200000000ff */
[----:B------:R-:W2:Y:S04]  /*84d50*/  LDL.LU.64 R168, [R1+0x628] ;  /* 0x0006280001a87983 */ /* 0x000ea80000300a00 */
[----:B------:R0:W-:Y:S02]  /*84d60*/  @P2 STG.E.U8 desc[UR6][R170.64], R9 ;  /* 0x00000009aa002986 */ /* 0x0001e4000c101106 */
[----:B0-----:R-:W-:Y:S02]  /*84d70*/  PRMT R9, R142, 0x7771, RZ ;  /* 0x000077718e097816 */ /* 0x001fe400000000ff */
[----:B------:R-:W4:Y:S04]  /*84d80*/  LDL.LU.64 R170, [R1+0x620] ;  /* 0x0006200001aa7983 */ /* 0x000f280000300a00 */
[----:B------:R0:W-:Y:S02]  /*84d90*/  @P3 STG.E.U8 desc[UR6][R172.64], R9 ;  /* 0x00000009ac003986 */ /* 0x0001e4000c101106 */
[----:B0-----:R-:W-:-:S02]  /*84da0*/  PRMT R9, R143, 0x7770, RZ ;  /* 0x000077708f097816 */ /* 0x001fc400000000ff */
[----:B------:R-:W4:Y:S04]  /*84db0*/  LDL.LU.64 R172, [R1+0x618] ;  /* 0x0006180001ac7983 */ /* 0x000f280000300a00 */
[----:B------:R0:W-:Y:S01]  /*84dc0*/  @P4 STG.E.U8 desc[UR6][R174.64], R9 ;  /* 0x00000009ae004986 */ /* 0x0001e2000c101106 */
[C---:B------:R-:W-:Y:S02]  /*84dd0*/  LOP3.LUT P4, RZ, R4.reuse, 0x800, RZ, 0xc0, !PT ;  /* 0x0000080004ff7812 */ /* 0x040fe4000788c0ff */
[----:B0-----:R-:W-:Y:S01]  /*84de0*/  PRMT R9, R143, 0x7771, RZ ;  /* 0x000077718f097816 */ /* 0x001fe200000000ff */
[----:B------:R-:W4:Y:S10]  /*84df0*/  LDL.LU.64 R174, [R1+0x610] ;  /* 0x0006100001ae7983 */ /* 0x000f340000300a00 */
[----:B------:R0:W-:Y:S01]  /*84e00*/  @P4 STG.E.U8 desc[UR6][R176.64], R9 ;  /* 0x00000009b0004986 */ /* 0x0001e2000c101106 */
[----:B------:R-:W-:-:S02]  /*84e10*/  LOP3.LUT P4, RZ, R4, 0x400, RZ, 0xc0, !PT ;  /* 0x0000040004ff7812 */ /* 0x000fc4000788c0ff */
[----:B0-----:R-:W-:Y:S01]  /*84e20*/  PRMT R9, R140, 0x7772, RZ ;  /* 0x000077728c097816 */ /* 0x001fe200000000ff */
[----:B------:R-:W4:Y:S10]  /*84e30*/  LDL.LU.64 R176, [R1+0x608] ;  /* 0x0006080001b07983 */ /* 0x000f340000300a00 */
[----:B------:R0:W-:Y:S01]  /*84e40*/  @P4 STG.E.U8 desc[UR6][R178.64], R9 ;  /* 0x00000009b2004986 */ /* 0x0001e2000c101106 */
[----:B------:R-:W-:-:S02]  /*84e50*/  LOP3.LUT P4, RZ, R4, 0x200, RZ, 0xc0, !PT ;  /* 0x0000020004ff7812 */ /* 0x000fc4000788c0ff */
[----:B------:R-:W-:Y:S02]  /*84e60*/  PRMT R140, R140, 0x7773, RZ ;  /* 0x000077738c8c7816 */ /* 0x000fe400000000ff */
[----:B0-----:R-:W-:Y:S01]  /*84e70*/  PRMT R9, R141, 0x7772, RZ ;  /* 0x000077728d097816 */ /* 0x001fe200000000ff */
[----:B------:R-:W4:Y:S08]  /*84e80*/  LDL.LU.64 R178, [R1+0x600] ;  /* 0x0006000001b27983 */ /* 0x000f300000300a00 */
[----:B------:R-:W-:Y:S01]  /*84e90*/  @P4 STG.E.U8 desc[UR6][R160.64], R140 ;  /* 0x0000008ca0004986 */ /* 0x000fe2000c101106 */
[----:B------:R-:W-:-:S02]  /*84ea0*/  LOP3.LUT P4, RZ, R4, 0x100, RZ, 0xc0, !PT ;  /* 0x0000010004ff7812 */ /* 0x000fc4000788c0ff */
[----:B------:R-:W-:-:S11]  /*84eb0*/  PRMT R141, R141, 0x7773, RZ ;  /* 0x000077738d8d7816 */ /* 0x000fd600000000ff */
[----:B------:R-:W-:Y:S01]  /*84ec0*/  @P4 STG.E.U8 desc[UR6][R162.64], R9 ;  /* 0x00000009a2004986 */ /* 0x000fe2000c101106 */
[----:B------:R-:W-:-:S13]  /*84ed0*/  LOP3.LUT P4, RZ, R4, 0x80, RZ, 0xc0, !PT ;  /* 0x0000008004ff7812 */ /* 0x000fda000788c0ff */
[----:B------:R0:W-:Y:S01]  /*84ee0*/  @P4 STG.E.U8 desc[UR6][R136.64], R141 ;  /* 0x0000008d88004986 */ /* 0x0001e2000c101106 */
[----:B------:R-:W-:-:S03]  /*84ef0*/  LOP3.LUT P4, RZ, R4, 0x40, RZ, 0xc0, !PT ;  /* 0x0000004004ff7812 */ /* 0x000fc6000788c0ff */
[----:B0-----:R-:W4:Y:S01]  /*84f00*/  LDL.LU.64 R136, [R1+0x1ec0] ;  /* 0x001ec00001887983 */ /* 0x001f220000300a00 */
[----:B------:R-:W-:-:S09]  /*84f10*/  PRMT R9, R142, 0x7772, RZ ;  /* 0x000077728e097816 */ /* 0x000fd200000000ff */
[----:B------:R0:W-:Y:S01]  /*84f20*/  @P4 STG.E.U8 desc[UR6][R164.64], R9 ;  /* 0x00000009a4004986 */ /* 0x0001e2000c101106 */
[----:B------:R-:W-:Y:S02]  /*84f30*/  LOP3.LUT P4, RZ, R4, 0x20, RZ, 0xc0, !PT ;  /* 0x0000002004ff7812 */ /* 0x000fe4000788c0ff */
[----:B------:R-:W-:Y:S02]  /*84f40*/  PRMT R142, R142, 0x7773, RZ ;  /* 0x000077738e8e7816 */ /* 0x000fe400000000ff */
[----:B0-----:R-:W-:-:S09]  /*84f50*/  PRMT R9, R143, 0x7772, RZ ;  /* 0x000077728f097816 */ /* 0x001fd200000000ff */
[----:B---3--:R-:W-:Y:S01]  /*84f60*/  @P4 STG.E.U8 desc[UR6][R166.64], R142 ;  /* 0x0000008ea6004986 */ /* 0x008fe2000c101106 */
[----:B------:R-:W-:-:S13]  /*84f70*/  LOP3.LUT P4, RZ, R4, 0x10, RZ, 0xc0, !PT ;  /* 0x0000001004ff7812 */ /* 0x000fda000788c0ff */
[----:B------:R0:W-:Y:S04]  /*84f80*/  @P4 STG.E.U8 desc[UR6][R138.64], R9 ;  /* 0x000000098a004986 */ /* 0x0001e8000c101106 */
[----:B0-----:R-:W3:Y:S01]  /*84f90*/  LDL.LU.64 R138, [R1+0x1eb8] ;  /* 0x001eb800018a7983 */ /* 0x001ee20000300a00 */
[C---:B------:R-:W-:Y:S02]  /*84fa0*/  LOP3.LUT P5, RZ, R8.reuse, 0x40, RZ, 0xc0, !PT ;  /* 0x0000004008ff7812 */ /* 0x040fe400078ac0ff */
[C---:B------:R-:W-:Y:S02]  /*84fb0*/  LOP3.LUT P6, RZ, R8.reuse, 0x80, RZ, 0xc0, !PT ;  /* 0x0000008008ff7812 */ /* 0x040fe400078cc0ff */
[----:B------:R-:W-:Y:S02]  /*84fc0*/  LOP3.LUT P0, RZ, R8, 0x100, RZ, 0xc0, !PT ;  /* 0x0000010008ff7812 */ /* 0x000fe4000780c0ff */
[----:B------:R-:W-:-:S02]  /*84fd0*/  PRMT R143, R143, 0x7773, RZ ;  /* 0x000077738f8f7816 */ /* 0x000fc400000000ff */
[----:B------:R-:W-:-:S05]  /*84fe0*/  LOP3.LUT P1, RZ, R8, 0x200, RZ, 0xc0, !PT ;  /* 0x0000020008ff7812 */ /* 0x000fca000782c0ff */
[----:B--2---:R0:W-:Y:S01]  /*84ff0*/  @P5 STG.E.U8 desc[UR6][R168.64], R143 ;  /* 0x0000008fa8005986 */ /* 0x0041e2000c101106 */
[----:B------:R-:W-:-:S03]  /*85000*/  LOP3.LUT P2, RZ, R8, 0x400, RZ, 0xc0, !PT ;  /* 0x0000040008ff7812 */ /* 0x000fc6000784c0ff */
[----:B0-----:R-:W2:Y:S01]  /*85010*/  LDL.LU.64 R168, [R1+0x5f8] ;  /* 0x0005f80001a87983 */ /* 0x001ea20000300a00 */
[----:B------:R-:W-:Y:S02]  /*85020*/  LOP3.LUT P3, RZ, R8, 0x800, RZ, 0xc0, !PT ;  /* 0x0000080008ff7812 */ /* 0x000fe4000786c0ff */
[----:B----4-:R-:W-:-:S05]  /*85030*/  PRMT R9, R136, 0x7770, RZ ;  /* 0x0000777088097816 */ /* 0x010fca00000000ff */
[----:B------:R0:W-:Y:S02]  /*85040*/  @P6 STG.E.U8 desc[UR6][R170.64], R9 ;  /* 0x00000009aa006986 */ /* 0x0001e4000c101106 */
[----:B0-----:R-:W-:Y:S02]  /*85050*/  PRMT R9, R136, 0x7771, RZ ;  /* 0x0000777188097816 */ /* 0x001fe400000000ff */
[----:B------:R-:W4:Y:S04]  /*85060*/  LDL.LU.64 R170, [R1+0x5f0] ;  /* 0x0005f00001aa7983 */ /* 0x000f280000300a00 */
[----:B------:R0:W-:Y:S02]  /*85070*/  @P0 STG.E.U8 desc[UR6][R172.64], R9 ;  /* 0x00000009ac000986 */ /* 0x0001e4000c101106 */
[----:B0-----:R-:W-:-:S02]  /*85080*/  PRMT R9, R137, 0x7770, RZ ;  /* 0x0000777089097816 */ /* 0x001fc400000000ff */
[----:B------:R-:W4:Y:S04]  /*85090*/  LDL.LU.64 R172, [R1+0x5e8] ;  /* 0x0005e80001ac7983 */ /* 0x000f280000300a00 */
[----:B------:R0:W-:Y:S02]  /*850a0*/  @P1 STG.E.U8 desc[UR6][R174.64], R9 ;  /* 0x00000009ae001986 */ /* 0x0001e4000c101106 */
[----:B0-----:R-:W-:Y:S02]  /*850b0*/  PRMT R9, R137, 0x7771, RZ ;  /* 0x0000777189097816 */ /* 0x001fe400000000ff */
[----:B------:R-:W4:Y:S04]  /*850c0*/  LDL.LU.64 R174, [R1+0x5e0] ;  /* 0x0005e00001ae7983 */ /* 0x000f280000300a00 */
[----:B------:R0:W-:Y:S04]  /*850d0*/  @P2 STG.E.U8 desc[UR6][R176.64], R9 ;  /* 0x00000009b0002986 */ /* 0x0001e8000c101106 */
[----:B0-----:R-:W4:Y:S04]  /*850e0*/  LDL.LU.64 R176, [R1+0x5d8] ;  /* 0x0005d80001b07983 */ /* 0x001f280000300a00 */
[----:B------:R-:W4:Y:S01]  /*850f0*/  LDL.LU.64 R160, [R1+0x5d0] ;  /* 0x0005d00001a07983 */ /* 0x000f220000300a00 */
[----:B---3--:R-:W-:-:S05]  /*85100*/  PRMT R9, R138, 0x7770, RZ ;  /* 0x000077708a097816 */ /* 0x008fca00000000ff */
[----:B------:R0:W-:Y:S04]  /*85110*/  @P3 STG.E.U8 desc[UR6][R178.64], R9 ;  /* 0x00000009b2003986 */ /* 0x0001e8000c101106 */
[----:B0-----:R-:W3:Y:S04]  /*85120*/  LDL.LU.64 R178, [R1+0x5c8] ;  /* 0x0005c80001b27983 */ /* 0x001ee80000300a00 */
[----:B------:R-:W3:Y:S04]  /*85130*/  LDL.LU.64 R162, [R1+0x5b8] ;  /* 0x0005b80001a27983 */ /* 0x000ee80000300a00 */
[----:B------:R-:W3:Y:S01]  /*85140*/  LDL.LU.64 R164, [R1+0x5b0] ;  /* 0x0005b00001a47983 */ /* 0x000ee20000300a00 */
[----:B------:R-:W-:-:S02]  /*85150*/  LOP3.LUT P4, RZ, R8, 0x1000000, RZ, 0xc0, !PT ;  /* 0x0100000008ff7812 */ /* 0x000fc4000788c0ff */
[----:B------:R-:W-:Y:S01]  /*85160*/  LOP3.LUT R2, R2, 0xefffffff, RZ, 0xc0, !PT ;  /* 0xefffffff02027812 */ /* 0x000fe200078ec0ff */
[----:B------:R-:W3:Y:S10]  /*85170*/  LDL.LU.64 R166, [R1+0x5a0] ;  /* 0x0005a00001a67983 */ /* 0x000ef40000300a00 */
        /* <DEDUP_REMOVED lines=17> */
[----:B------:R-:W-:Y:S02]  /*85290*/  LOP3.LUT P0, RZ, R8, 0x1000, RZ, 0xc0, !PT ;  /* 0x0000100008ff7812 */ /* 0x000fe4000780c0ff */
[----:B------:R-:W-:Y:S02]  /*852a0*/  LOP3.LUT R4, R4, 0xfffffffb, RZ, 0xc0, !PT ;  /* 0xfffffffb04047812 */ /* 0x000fe400078ec0ff */
[----:B------:R-:W-:Y:S02]  /*852b0*/  LOP3.LUT P1, RZ, R8, 0x2000, RZ, 0xc0, !PT ;  /* 0x0000200008ff7812 */ /* 0x000fe4000782c0ff */
[----:B------:R-:W-:-:S05]  /*852c0*/  PRMT R9, R138, 0x7771, RZ ;  /* 0x000077718a097816 */ /* 0x000fca00000000ff */
[----:B------:R-:W-:Y:S02]  /*852d0*/  @P4 LOP3.LUT R4, R4, 0x4, RZ, 0xfc, !PT ;  /* 0x0000000404044812 */ /* 0x000fe400078efcff */
[C---:B------:R-:W-:Y:S01]  /*852e0*/  LOP3.LUT P4, RZ, R8.reuse, 0x20000, RZ, 0xc0, !PT ;  /* 0x0002000008ff7812 */ /* 0x040fe2000788c0ff */
[----:B--2---:R0:W-:Y:S01]  /*852f0*/  @P0 STG.E.U8 desc[UR6][R168.64], R9 ;  /* 0x00000009a8000986 */ /* 0x0041e2000c101106 */
[----:B------:R-:W-:Y:S02]  /*85300*/  LOP3.LUT P2, RZ, R8, 0x4000, RZ, 0xc0, !PT ;  /* 0x0000400008ff7812 */ /* 0x000fe4000784c0ff */
[----:B------:R-:W-:Y:S02]  /*85310*/  LOP3.LUT R4, R4, 0xfffffff7, RZ, 0xc0, !PT ;  /* 0xfffffff704047812 */ /* 0x000fe400078ec0ff */
[----:B------:R-:W-:Y:S02]  /*85320*/  LOP3.LUT P3, RZ, R8, 0x8000, RZ, 0xc0, !PT ;  /* 0x0000800008ff7812 */ /* 0x000fe4000786c0ff */
[----:B0-----:R-:W-:Y:S01]  /*85330*/  PRMT R9, R139, 0x7770, RZ ;  /* 0x000077708b097816 */ /* 0x001fe200000000ff */
[----:B------:R-:W2:Y:S04]  /*85340*/  LDL.LU.64 R168, [R1+0x598] ;  /* 0x0005980001a87983 */ /* 0x000ea80000300a00 */
[----:B------:R-:W-:-:S02]  /*85350*/  @P4 LOP3.LUT R4, R4, 0x8, RZ, 0xfc, !PT ;  /* 0x0000000804044812 */ /* 0x000fc400078efcff */
[----:B------:R-:W-:Y:S01]  /*85360*/  LOP3.LUT P4, RZ, R8, 0x10000, RZ, 0xc0, !PT ;  /* 0x0001000008ff7812 */ /* 0x000fe2000788c0ff */
[----:B----4-:R0:W-:Y:S02]  /*85370*/  @P1 STG.E.U8 desc[UR6][R170.64], R9 ;  /* 0x00000009aa001986 */ /* 0x0101e4000c101106 */
[----:B0-----:R-:W-:Y:S02]  /*85380*/  PRMT R9, R139, 0x7771, RZ ;  /* 0x000077718b097816 */ /* 0x001fe400000000ff */
[----:B------:R-:W4:Y:S04]  /*85390*/  LDL.LU.64 R170, [R1+0x590] ;  /* 0x0005900001aa7983 */ /* 0x000f280000300a00 */
[----:B------:R0:W-:Y:S02]  /*853a0*/  @P2 STG.E.U8 desc[UR6][R172.64], R9 ;  /* 0x00000009ac002986 */ /* 0x0001e4000c101106 */
[----:B0-----:R-:W-:-:S02]  /*853b0*/  PRMT R9, R136, 0x7772, RZ ;  /* 0x0000777288097816 */ /* 0x001fc400000000ff */
[----:B------:R-:W4:Y:S01]  /*853c0*/  LDL.LU.64 R172, [R1+0x588] ;  /* 0x0005880001ac7983 */ /* 0x000f220000300a00 */
[----:B------:R-:W-:-:S03]  /*853d0*/  PRMT R136, R136, 0x7773, RZ ;  /* 0x0000777388887816 */ /* 0x000fc600000000ff */
[----:B------:R0:W-:Y:S02]  /*853e0*/  @P3 STG.E.U8 desc[UR6][R174.64], R9 ;  /* 0x00000009ae003986 */ /* 0x0001e4000c101106 */
[C---:B0-----:R-:W-:Y:S02]  /*853f0*/  PRMT R9, R137.reuse, 0x7772, RZ ;  /* 0x0000777289097816 */ /* 0x041fe400000000ff */
[----:B------:R-:W4:Y:S04]  /*85400*/  LDL.LU.64 R174, [R1+0x580] ;  /* 0x0005800001ae7983 */ /* 0x000f280000300a00 */
[----:B------:R0:W-:Y:S01]  /*85410*/  @P4 STG.E.U8 desc[UR6][R176.64], R136 ;  /* 0x00000088b0004986 */ /* 0x0001e2000c101106 */
[C---:B------:R-:W-:Y:S02]  /*85420*/  LOP3.LUT P4, RZ, R4.reuse, 0x8, RZ, 0xc0, !PT ;  /* 0x0000000804ff7812 */ /* 0x040fe4000788c0ff */
[----:B------:R-:W-:Y:S01]  /*85430*/  PRMT R137, R137, 0x7773, RZ ;  /* 0x0000777389897816 */ /* 0x000fe200000000ff */
[----:B0-----:R-:W4:Y:S10]  /*85440*/  LDL.LU.64 R176, [R1+0x578] ;  /* 0x0005780001b07983 */ /* 0x001f340000300a00 */
[----:B------:R0:W-:Y:S01]  /*85450*/  @P4 STG.E.U8 desc[UR6][R160.64], R9 ;  /* 0x00000009a0004986 */ /* 0x0001e2000c101106 */
[----:B------:R-:W-:-:S02]  /*85460*/  LOP3.LUT P4, RZ, R4, 0x4, RZ, 0xc0, !PT ;  /* 0x0000000404ff7812 */ /* 0x000fc4000788c0ff */
[C---:B0-----:R-:W-:Y:S02]  /*85470*/  PRMT R9, R138.reuse, 0x7772, RZ ;  /* 0x000077728a097816 */ /* 0x041fe400000000ff */
[----:B------:R-:W-:-:S09]  /*85480*/  PRMT R138, R138, 0x7773, RZ ;  /* 0x000077738a8a7816 */ /* 0x000fd200000000ff */
[----:B---3--:R0:W-:Y:S01]  /*85490*/  @P4 STG.E.U8 desc[UR6][R178.64], R137 ;  /* 0x00000089b2004986 */ /* 0x0081e2000c101106 */
[----:B------:R-:W-:-:S03]  /*854a0*/  LOP3.LUT P4, RZ, R4, 0x2, RZ, 0xc0, !PT ;  /* 0x0000000204ff7812 */ /* 0x000fc6000788c0ff */
[----:B0-----:R-:W3:Y:S10]  /*854b0*/  LDL.LU.64 R178, [R1+0x568] ;  /* 0x0005680001b27983 */ /* 0x001ef40000300a00 */
[----:B------:R0:W-:Y:S01]  /*854c0*/  @P4 STG.E.U8 desc[UR6][R132.64], R9 ;  /* 0x0000000984004986 */ /* 0x0001e2000c101106 */
[----:B------:R-:W-:-:S03]  /*854d0*/  LOP3.LUT P4, RZ, R4, 0x1, RZ, 0xc0, !PT ;  /* 0x0000000104ff7812 */ /* 0x000fc6000788c0ff */
[----:B0-----:R-:W2:Y:S10]  /*854e0*/  LDL.LU.64 R132, [R1+0x1eb0] ;  /* 0x001eb00001847983 */ /* 0x001eb40000300a00 */
[----:B------:R-:W-:Y:S01]  /*854f0*/  @P4 STG.E.U8 desc[UR6][R162.64], R138 ;  /* 0x0000008aa2004986 */ /* 0x000fe2000c101106 */
[----:B------:R-:W-:-:S02]  /*85500*/  LOP3.LUT P4, RZ, R2, 0x80000000, RZ, 0xc0, !PT ;  /* 0x8000000002ff7812 */ /* 0x000fc4000788c0ff */
[C---:B------:R-:W-:Y:S02]  /*85510*/  PRMT R4, R139.reuse, 0x7772, RZ ;  /* 0x000077728b047816 */ /* 0x040fe400000000ff */
[----:B------:R-:W-:-:S09]  /*85520*/  PRMT R139, R139, 0x7773, RZ ;  /* 0x000077738b8b7816 */ /* 0x000fd200000000ff */
[----:B------:R-:W-:Y:S01]  /*85530*/  @P4 STG.E.U8 desc[UR6][R164.64], R4 ;  /* 0x00000004a4004986 */ /* 0x000fe2000c101106 */
[----:B------:R-:W-:-:S13]  /*85540*/  LOP3.LUT P4, RZ, R2, 0x40000000, RZ, 0xc0, !PT ;  /* 0x4000000002ff7812 */ /* 0x000fda000788c0ff */
[----:B------:R0:W-:Y:S04]  /*85550*/  @P4 STG.E.U8 desc[UR6][R134.64], R139 ;  /* 0x0000008b86004986 */ /* 0x0001e8000c101106 */
[----:B0-----:R-:W3:Y:S01]  /*85560*/  LDL.LU.64 R134, [R1+0x1ea8] ;  /* 0x001ea80001867983 */ /* 0x001ee20000300a00 */
[----:B------:R-:W-:Y:S02]  /*85570*/  LOP3.LUT P4, RZ, R2, 0x20000000, RZ, 0xc0, !PT ;  /* 0x2000000002ff7812 */ /* 0x000fe4000788c0ff */
[C---:B------:R-:W-:Y:S02]  /*85580*/  LOP3.LUT P5, RZ, R6.reuse, 0x1000, RZ, 0xc0, !PT ;  /* 0x0000100006ff7812 */ /* 0x040fe400078ac0ff */
[C---:B------:R-:W-:Y:S02]  /*85590*/  LOP3.LUT P6, RZ, R6.reuse, 0x800, RZ, 0xc0, !PT ;  /* 0x0000080006ff7812 */ /* 0x040fe400078cc0ff */
[----:B------:R-:W-:-:S02]  /*855a0*/  LOP3.LUT P0, RZ, R6, 0x400, RZ, 0xc0, !PT ;  /* 0x0000040006ff7812 */ /* 0x000fc4000780c0ff */
        /* <DEDUP_REMOVED lines=8> */
[----:B----4-:R0:W-:Y:S02]  /*85630*/  @P5 STG.E.U8 desc[UR6][R170.64], R4 ;  /* 0x00000004aa005986 */ /* 0x0101e4000c101106 */
[----:B0-----:R-:W-:-:S05]  /*85640*/  PRMT R4, R133, 0x7771, RZ ;  /* 0x0000777185047816 */ /* 0x001fca00000000ff */
[----:B------:R3:W-:Y:S02]  /*85650*/  @P6 STG.E.U8 desc[UR6][R172.64], R4 ;  /* 0x00000004ac006986 */ /* 0x0007e4000c101106 */
[----:B---3--:R-:W-:-:S05]  /*85660*/  PRMT R4, R134, 0x7770, RZ ;  /* 0x0000777086047816 */ /* 0x008fca00000000ff */
[----:B------:R0:W-:Y:S02]  /*85670*/  @P0 STG.E.U8 desc[UR6][R174.64], R4 ;  /* 0x00000004ae000986 */ /* 0x0001e4000c101106 */
        /* <DEDUP_REMOVED lines=9> */
[----:B------:R-:W4:Y:S01]  /*85710*/  LDL.LU.64 R176, [R1+0x540] ;  /* 0x0005400001b07983 */ /* 0x000f220000300a00 */
[----:B------:R-:W-:-:S02]  /*85720*/  LOP3.LUT R2, R2, 0xffefffff, RZ, 0xc0, !PT ;  /* 0xffefffff02027812 */ /* 0x000fc400078ec0ff */
[C---:B------:R-:W-:Y:S02]  /*85730*/  LOP3.LUT P3, RZ, R6.reuse, 0x80, RZ, 0xc0, !PT ;  /* 0x0000008006ff7812 */ /* 0x040fe4000786c0ff */
[C---:B------:R-:W-:Y:S02]  /*85740*/  LOP3.LUT P0, RZ, R6.reuse, 0x40, RZ, 0xc0, !PT ;  /* 0x0000004006ff7812 */ /* 0x040fe4000780c0ff */
[----:B------:R-:W-:Y:S02]  /*85750*/  PRMT R4, R135, 0x7771, RZ ;  /* 0x0000777187047816 */ /* 0x000fe400000000ff */
[C---:B------:R-:W-:Y:S02]  /*85760*/  LOP3.LUT P1, RZ, R6.reuse, 0x20, RZ, 0xc0, !PT ;  /* 0x0000002006ff7812 */ /* 0x040fe4000782c0ff */
[----:B------:R-:W-:-:S05]  /*85770*/  LOP3.LUT P2, RZ, R6, 0x10, RZ, 0xc0, !PT ;  /* 0x0000001006ff7812 */ /* 0x000fca000784c0ff */
[----:B------:R0:W-:Y:S01]  /*85780*/  @P3 STG.E.U8 desc[UR6][R178.64], R4 ;  /* 0x00000004b2003986 */ /* 0x0001e2000c101106 */
[----:B------:R-:W-:Y:S02]  /*85790*/  LOP3.LUT P3, RZ, R6, 0x8, RZ, 0xc0, !PT ;  /* 0x0000000806ff7812 */ /* 0x000fe4000786c0ff */
[C---:B0-----:R-:W-:Y:S01]  /*857a0*/  PRMT R4, R132.reuse, 0x7772, RZ ;  /* 0x0000777284047816 */ /* 0x041fe200000000ff */
[----:B------:R-:W4:Y:S01]  /*857b0*/  LDL.LU.64 R178, [R1+0x530] ;  /* 0x0005300001b27983 */ /* 0x000f220000300a00 */
[----:B------:R-:W-:-:S03]  /*857c0*/  PRMT R132, R132, 0x7773, RZ ;  /* 0x0000777384847816 */ /* 0x000fc600000000ff */
[----:B------:R-:W4:Y:S04]  /*857d0*/  LDL.LU.64 R158, [R1+0x528] ;  /* 0x00052800019e7983 */ /* 0x000f280000300a00 */
[----:B------:R-:W4:Y:S04]  /*857e0*/  LDL.LU.64 R160, [R1+0x518] ;  /* 0x0005180001a07983 */ /* 0x000f280000300a00 */
[----:B------:R-:W4:Y:S04]  /*857f0*/  LDL.LU.64 R162, [R1+0x510] ;  /* 0x0005100001a27983 */ /* 0x000f280000300a00 */
[----:B------:R-:W4:Y:S04]  /*85800*/  LDL.LU.64 R164, [R1+0x508] ;  /* 0x0005080001a47983 */ /* 0x000f280000300a00 */
[----:B------:R-:W4:Y:S01]  /*85810*/  LDL.LU.64 R166, [R1+0x500] ;  /* 0x0005000001a67983 */ /* 0x000f220000300a00 */
[----:B--2---:R-:W-:-:S13]  /*85820*/  LOP3.LUT P4, RZ, R244, 0x4000000, RZ, 0xc0, !PT ;  /* 0x04000000f4ff7812 */ /* 0x004fda000788c0ff */
        /* <DEDUP_REMOVED lines=21> */
[----:B---3--:R0:W-:Y:S10]  /*85980*/  @P0 STG.E.U8 desc[UR6][R168.64], R4 ;  /* 0x00000004a8000986 */ /* 0x0081f4000c101106 */
[----:B------:R-:W-:-:S02]  /*85990*/  @P4 LOP3.LUT R2, R2, 0x8000000, RZ, 0xfc, !PT ;  /* 0x0800000002024812 */ /* 0x000fc400078efcff */
[----:B------:R-:W-:Y:S02]  /*859a0*/  LOP3.LUT P4, RZ, R6, 0x4, RZ, 0xc0, !PT ;  /* 0x0000000406ff7812 */ /* 0x000fe4000788c0ff */
[C---:B0-----:R-:W-:Y:S01]  /*859b0*/  PRMT R4, R133.reuse, 0x7772, RZ ;  /* 0x0000777285047816 */ /* 0x041fe200000000ff */
[----:B----4-:R-:W-:Y:S01]  /*859c0*/  @P1 STG.E.U8 desc[UR6][R170.64], R132 ;  /* 0x00000084aa001986 */ /* 0x010fe2000c101106 */
[----:B------:R-:W-:-:S03]  /*859d0*/  PRMT R133, R133, 0x7773, RZ ;  /* 0x0000777385857816 */ /* 0x000fc600000000ff */
[----:B------:R0:W-:Y:S04]  /*859e0*/  @P2 STG.E.U8 desc[UR6][R172.64], R4 ;  /* 0x00000004ac002986 */ /* 0x0001e8000c101106 */
[----:B------:R-:W-:Y:S04]  /*859f0*/  @P3 STG.E.U8 desc[UR6][R174.64], R133 ;  /* 0x00000085ae003986 */ /* 0x000fe8000c101106 */
[----:B------:R-:W2:Y:S01]  /*85a00*/  LDL.LU.64 R168, [R1+0x4f8] ;  /* 0x0004f80001a87983 */ /* 0x000ea20000300a00 */
[----:B0-----:R-:W-:-:S03]  /*85a10*/  PRMT R4, R134, 0x7772, RZ ;  /* 0x0000777286047816 */ /* 0x001fc600000000ff */
[----:B------:R-:W3:Y:S04]  /*85a20*/  LDL.LU.64 R170, [R1+0x4f0] ;  /* 0x0004f00001aa7983 */ /* 0x000ee80000300a00 */
[----:B------:R-:W-:Y:S01]  /*85a30*/  @P4 STG.E.U8 desc[UR6][R176.64], R4 ;  /* 0x00000004b0004986 */ /* 0x000fe2000c101106 */
[----:B------:R-:W-:Y:S02]  /*85a40*/  LOP3.LUT P4, RZ, R2, 0x8000000, RZ, 0xc0, !PT ;  /* 0x0800000002ff7812 */ /* 0x000fe4000788c0ff */
[----:B------:R-:W-:Y:S01]  /*85a50*/  PRMT R134, R134, 0x7773, RZ ;  /* 0x0000777386867816 */ /* 0x000fe200000000ff */
[----:B------:R-:W4:Y:S10]  /*85a60*/  LDL.LU.64 R172, [R1+0x4e8] ;  /* 0x0004e80001ac7983 */ /* 0x000f340000300a00 */
[----:B------:R0:W-:Y:S04]  /*85a70*/  @P4 STG.E.U8 desc[UR6][R128.64], R134 ;  /* 0x0000008680004986 */ /* 0x0001e8000c101106 */
[----:B0-----:R-:W2:Y:S01]  /*85a80*/  LDL.LU.64 R128, [R1+0x1e98] ;  /* 0x001e980001807983 */ /* 0x001ea20000300a00 */
[----:B------:R-:W-:-:S02]  /*85a90*/  LOP3.LUT P4, RZ, R2, 0x4000000, RZ, 0xc0, !PT ;  /* 0x0400000002ff7812 */ /* 0x000fc4000788c0ff */
[C---:B------:R-:W-:Y:S01]  /*85aa0*/  PRMT R4, R135.reuse, 0x7772, RZ ;  /* 0x0000777287047816 */ /* 0x040fe200000000ff */
[----:B------:R-:W4:Y:S01]  /*85ab0*/  LDL.LU.64 R174, [R1+0x4e0] ;  /* 0x0004e00001ae7983 */ /* 0x000f220000300a00 */
[----:B------:R-:W-:-:S03]  /*85ac0*/  PRMT R135, R135, 0x7773, RZ ;  /* 0x0000777387877816 */ /* 0x000fc600000000ff */
[----:B------:R-:W4:Y:S06]  /*85ad0*/  LDL.LU.64 R176, [R1+0x4d8] ;  /* 0x0004d80001b07983 */ /* 0x000f2c0000300a00 */
[----:B------:R0:W-:Y:S01]  /*85ae0*/  @P4 STG.E.U8 desc[UR6][R178.64], R4 ;  /* 0x00000004b2004986 */ /* 0x0001e2000c101106 */
[----:B------:R-:W-:-:S03]  /*85af0*/  LOP3.LUT P4, RZ, R2, 0x2000000, RZ, 0xc0, !PT ;  /* 0x0200000002ff7812 */ /* 0x000fc6000788c0ff */
[----:B0-----:R-:W4:Y:S10]  /*85b00*/  LDL.LU.64 R178, [R1+0x4d0] ;  /* 0x0004d00001b27983 */ /* 0x001f340000300a00 */
[----:B------:R-:W-:Y:S01]  /*85b10*/  @P4 STG.E.U8 desc[UR6][R158.64], R135 ;  /* 0x000000879e004986 */ /* 0x000fe2000c101106 */
[----:B------:R-:W-:-:S02]  /*85b20*/  LOP3.LUT P4, RZ, R2, 0x1000000, RZ, 0xc0, !PT ;  /* 0x0100000002ff7812 */ /* 0x000fc4000788c0ff */
[----:B--2---:R-:W-:-:S11]  /*85b30*/  PRMT R4, R128, 0x7770, RZ ;  /* 0x0000777080047816 */ /* 0x004fd600000000ff */
[----:B------:R0:W-:Y:S04]  /*85b40*/  @P4 STG.E.U8 desc[UR6][R130.64], R4 ;  /* 0x0000000482004986 */ /* 0x0001e8000c101106 */
[----:B0-----:R-:W2:Y:S01]  /*85b50*/  LDL.LU.64 R130, [R1+0x1e90] ;  /* 0x001e900001827983 */ /* 0x001ea20000300a00 */
[----:B------:R-:W-:Y:S02]  /*85b60*/  LOP3.LUT P4, RZ, R2, 0x800000, RZ, 0xc0, !PT ;  /* 0x0080000002ff7812 */ /* 0x000fe4000788c0ff */
[----:B------:R-:W-:-:S11]  /*85b70*/  PRMT R4, R128, 0x7771, RZ ;  /* 0x0000777180047816 */ /* 0x000fd600000000ff */
        /* <DEDUP_REMOVED lines=15> */
[----:B------:R0:W-:Y:S02]  /*85c70*/  @P4 STG.E.U8 desc[UR6][R166.64], R4 ;  /* 0x00000004a6004986 */ /* 0x0001e4000c101106 */
[----:B0-----:R-:W-:-:S05]  /*85c80*/  PRMT R4, R130, 0x7771, RZ ;  /* 0x0000777182047816 */ /* 0x001fca00000000ff */
[----:B------:R0:W-:Y:S02]  /*85c90*/  @P5 STG.E.U8 desc[UR6][R168.64], R4 ;  /* 0x00000004a8005986 */ /* 0x0001e4000c101106 */
[----:B0-----:R-:W-:-:S05]  /*85ca0*/  PRMT R4, R131, 0x7770, RZ ;  /* 0x0000777083047816 */ /* 0x001fca00000000ff */
[----:B---3--:R0:W-:Y:S02]  /*85cb0*/  @P6 STG.E.U8 desc[UR6][R170.64], R4 ;  /* 0x00000004aa006986 */ /* 0x0081e4000c101106 */
[----:B0-----:R-:W-:-:S05]  /*85cc0*/  PRMT R4, R131, 0x7771, RZ ;  /* 0x0000777183047816 */ /* 0x001fca00000000ff */
[----:B----4-:R0:W-:Y:S02]  /*85cd0*/  @P0 STG.E.U8 desc[UR6][R172.64], R4 ;  /* 0x00000004ac000986 */ /* 0x0101e4000c101106 */
[C---:B0-----:R-:W-:Y:S02]  /*85ce0*/  PRMT R4, R128.reuse, 0x7772, RZ ;  /* 0x0000777280047816 */ /* 0x041fe400000000ff */
[----:B------:R-:W-:-:S03]  /*85cf0*/  PRMT R128, R128, 0x7773, RZ ;  /* 0x0000777380807816 */ /* 0x000fc600000000ff */
[----:B------:R0:W-:Y:S04]  /*85d00*/  @P1 STG.E.U8 desc[UR6][R174.64], R4 ;  /* 0x00000004ae001986 */ /* 0x0001e8000c101106 */
[----:B------:R-:W-:Y:S01]  /*85d10*/  @P2 STG.E.U8 desc[UR6][R176.64], R128 ;  /* 0x00000080b0002986 */ /* 0x000fe2000c101106 */
[----:B0-----:R-:W-:-:S05]  /*85d20*/  PRMT R4, R129, 0x7772, RZ ;  /* 0x0000777281047816 */ /* 0x001fca00000000ff */
[----:B------:R0:W-:Y:S04]  /*85d30*/  @P3 STG.E.U8 desc[UR6][R178.64], R4 ;  /* 0x00000004b2003986 */ /* 0x0001e8000c101106 */
[----:B0-----:R-:W2:Y:S04]  /*85d40*/  LDL.LU.64 R178, [R1+0x4c8] ;  /* 0x0004c80001b27983 */ /* 0x001ea80000300a00 */
[----:B------:R-:W3:Y:S01]  /*85d50*/  LDL.LU.64 R172, [R1+0x4c0] ;  /* 0x0004c00001ac7983 */ /* 0x000ee20000300a00 */
[C---:B------:R-:W-:Y:S02]  /*85d60*/  LOP3.LUT P0, RZ, R244.reuse, 0x80000, RZ, 0xc0, !PT ;  /* 0x00080000f4ff7812 */ /* 0x040fe4000780c0ff */
[C---:B------:R-:W-:Y:S01]  /*85d70*/  LOP3.LUT P1, RZ, R244.reuse, 0x40000, RZ, 0xc0, !PT ;  /* 0x00040000f4ff7812 */ /* 0x040fe2000782c0ff */
[----:B------:R-:W4:Y:S01]  /*85d80*/  LDL.LU.64 R174, [R1+0x4b0] ;  /* 0x0004b00001ae7983 */ /* 0x000f220000300a00 */
[----:B------:R-:W-:-:S02]  /*85d90*/  LOP3.LUT P2, RZ, R244, 0x20000, RZ, 0xc0, !PT ;  /* 0x00020000f4ff7812 */ /* 0x000fc4000784c0ff */
[----:B------:R-:W-:Y:S01]  /*85da0*/  PRMT R129, R129, 0x7773, RZ ;  /* 0x0000777381817816 */ /* 0x000fe200000000ff */
[----:B------:R-:W4:Y:S01]  /*85db0*/  LDL.LU.64 R176, [R1+0x4a8] ;  /* 0x0004a80001b07983 */ /* 0x000f220000300a00 */
[C---:B------:R-:W-:Y:S02]  /*85dc0*/  PRMT R4, R130.reuse, 0x7772, RZ ;  /* 0x0000777282047816 */ /* 0x040fe400000000ff */
        /* <DEDUP_REMOVED lines=12> */
[----:B--2---:R0:W-:Y:S04]  /*85e90*/  @P0 STG.E.U8 desc[UR6][R178.64], R129 ;  /* 0x00000081b2000986 */ /* 0x0041e8000c101106 */
[----:B---3--:R-:W-:Y:S04]  /*85ea0*/  @P1 STG.E.U8 desc[UR6][R172.64], R4 ;  /* 0x00000004ac001986 */ /* 0x008fe8000c101106 */
[----:B------:R1:W-:Y:S04]  /*85eb0*/  @P2 STG.E.U8 desc[UR6][R124.64], R130 ;  /* 0x000000827c002986 */ /* 0x0003e8000c101106 */
[----:B0-----:R-:W2:Y:S04]  /*85ec0*/  LDL.LU.64 R178, [R1+0x498] ;  /* 0x0004980001b27983 */ /* 0x001ea80000300a00 */
[----:B------:R-:W3:Y:S04]  /*85ed0*/  LDL.LU.64 R156, [R1+0x490] ;  /* 0x00049000019c7983 */ /* 0x000ee80000300a00 */
[----:B------:R-:W3:Y:S04]  /*85ee0*/  LDL.LU.64 R158, [R1+0x488] ;  /* 0x00048800019e7983 */ /* 0x000ee80000300a00 */
[----:B------:R-:W3:Y:S04]  /*85ef0*/  LDL.LU.64 R160, [R1+0x480] ;  /* 0x0004800001a07983 */ /* 0x000ee80000300a00 */
[----:B-1----:R-:W2:Y:S01]  /*85f00*/  LDL.LU.64 R124, [R1+0x1e88] ;  /* 0x001e8800017c7983 */ /* 0x002ea20000300a00 */
[----:B------:R-:W-:-:S02]  /*85f10*/  @P4 LOP3.LUT R2, R2, 0x8000, RZ, 0xfc, !PT ;  /* 0x0000800002024812 */ /* 0x000fc400078efcff */
[----:B------:R-:W-:Y:S01]  /*85f20*/  LOP3.LUT P4, RZ, R244, 0x800, RZ, 0xc0, !PT ;  /* 0x00000800f4ff7812 */ /* 0x000fe2000788c0ff */
[----:B------:R-:W3:Y:S01]  /*85f30*/  LDL.LU.64 R162, [R1+0x478] ;  /* 0x0004780001a27983 */ /* 0x000ee20000300a00 */
[----:B------:R-:W-:Y:S02]  /*85f40*/  LOP3.LUT R2, R2, 0xfffeffff, RZ, 0xc0, !PT ;  /* 0xfffeffff02027812 */ /* 0x000fe400078ec0ff */
[----:B------:R-:W-:Y:S01]  /*85f50*/  LOP3.LUT P3, RZ, R244, 0x10000, RZ, 0xc0, !PT ;  /* 0x00010000f4ff7812 */ /* 0x000fe2000786c0ff */
[----:B------:R-:W3:Y:S01]  /*85f60*/  LDL.LU.64 R164, [R1+0x470] ;  /* 0x0004700001a47983 */ /* 0x000ee20000300a00 */
[----:B------:R-:W-:-:S07]  /*85f70*/  PRMT R4, R131, 0x7772, RZ ;  /* 0x0000777283047816 */ /* 0x000fce00000000ff */
[----:B------:R-:W-:Y:S01]  /*85f80*/  @P4 LOP3.LUT R2, R2, 0x10000, RZ, 0xfc, !PT ;  /* 0x0001000002024812 */ /* 0x000fe200078efcff */
[----:B------:R-:W3:Y:S01]  /*85f90*/  LDL.LU.64 R166, [R1+0x468] ;  /* 0x0004680001a67983 */ /* 0x000ee20000300a00 */
[----:B------:R-:W-:Y:S02]  /*85fa0*/  LOP3.LUT P4, RZ, R244, 0x1000, RZ, 0xc0, !PT ;  /* 0x00001000f4ff7812 */ /* 0x000fe4000788c0ff */
[----:B------:R-:W-:Y:S02]  /*85fb0*/  LOP3.LUT R2, R2, 0xfffdffff, RZ, 0xc0, !PT ;  /* 0xfffdffff02027812 */ /* 0x000fe400078ec0ff */
[----:B------:R-:W-:Y:S01]  /*85fc0*/  PRMT R131, R131, 0x7773, RZ ;  /* 0x0000777383837816 */ /* 0x000fe200000000ff */
[----:B----4-:R2:W-:Y:S04]  /*85fd0*/  @P3 STG.E.U8 desc[UR6][R174.64], R4 ;  /* 0x00000004ae003986 */ /* 0x0105e8000c101106 */
[----:B------:R-:W4:Y:S04]  /*85fe0*/  LDL.LU.64 R168, [R1+0x460] ;  /* 0x0004600001a87983 */ /* 0x000f280000300a00 */
[----:B------:R-:W-:Y:S01]  /*85ff0*/  @P4 LOP3.LUT R2, R2, 0x20000, RZ, 0xfc, !PT ;  /* 0x0002000002024812 */ /* 0x000fe200078efcff */
        /* <DEDUP_REMOVED lines=8> */
[----:B------:R-:W-:-:S13]  /*86080*/  LOP3.LUT P4, RZ, R244, 0x8000, RZ, 0xc0, !PT ;  /* 0x00008000f4ff7812 */ /* 0x000fda000788c0ff */
[----:B------:R-:W-:Y:S01]  /*86090*/  @P4 STG.E.U8 desc[UR6][R176.64], R131 ;  /* 0x00000083b0004986 */ /* 0x000fe2000c101106 */
[----:B------:R-:W-:Y:S02]  /*860a0*/  LOP3.LUT P4, RZ, R2, 0x80000, RZ, 0xc0, !PT ;  /* 0x0008000002ff7812 */ /* 0x000fe4000788c0ff */
[----:B--2---:R-:W-:-:S11]  /*860b0*/  PRMT R4, R124, 0x7770, RZ ;  /* 0x000077707c047816 */ /* 0x004fd600000000ff */
[----:B------:R0:W-:Y:S04]  /*860c0*/  @P4 STG.E.U8 desc[UR6][R126.64], R4 ;  /* 0x000000047e004986 */ /* 0x0001e8000c101106 */
[----:B0-----:R-:W2:Y:S01]  /*860d0*/  LDL.LU.64 R126, [R1+0x1e80] ;  /* 0x001e8000017e7983 */ /* 0x001ea20000300a00 */
[----:B------:R-:W-:Y:S02]  /*860e0*/  LOP3.LUT P4, RZ, R2, 0x40000, RZ, 0xc0, !PT ;  /* 0x0004000002ff7812 */ /* 0x000fe4000788c0ff */
[----:B------:R-:W-:Y:S01]  /*860f0*/  PRMT R4, R124, 0x7771, RZ ;  /* 0x000077717c047816 */ /* 0x000fe200000000ff */
[----:B------:R-:W4:Y:S04]  /*86100*/  LDL.LU.64 R174, [R1+0x448] ;  /* 0x0004480001ae7983 */ /* 0x000f280000300a00 */
[----:B------:R-:W4:Y:S06]  /*86110*/  LDL.LU.64 R176, [R1+0x440] ;  /* 0x0004400001b07983 */ /* 0x000f2c0000300a00 */
[----:B------:R0:W-:Y:S04]  /*86120*/  @P4 STG.E.U8 desc[UR6][R178.64], R4 ;  /* 0x00000004b2004986 */ /* 0x0001e8000c101106 */
[----:B0-----:R-:W4:Y:S01]  /*86130*/  LDL.LU.64 R178, [R1+0x438] ;  /* 0x0004380001b27983 */ /* 0x001f220000300a00 */
[----:B------:R-:W-:-:S02]  /*86140*/  LOP3.LUT P4, RZ, R2, 0x20000, RZ, 0xc0, !PT ;  /* 0x0002000002ff7812 */ /* 0x000fc4000788c0ff */
[----:B------:R-:W-:-:S11]  /*86150*/  PRMT R4, R125, 0x7770, RZ ;  /* 0x000077707d047816 */ /* 0x000fd600000000ff */
[----:B---3--:R0:W-:Y:S01]  /*86160*/  @P4 STG.E.U8 desc[UR6][R156.64], R4 ;  /* 0x000000049c004986 */ /* 0x0081e2000c101106 */
        /* <DEDUP_REMOVED lines=20> */
[----:B------:R0:W-:Y:S02]  /*862b0*/  @P4 STG.E.U8 desc[UR6][R166.64], R4 ;  /* 0x00000004a6004986 */ /* 0x0001e4000c101106 */
[C---:B0-----:R-:W-:Y:S02]  /*862c0*/  PRMT R4, R124.reuse, 0x7772, RZ ;  /* 0x000077727c047816 */ /* 0x041fe400000000ff */
[----:B------:R-:W-:-:S03]  /*862d0*/  PRMT R124, R124, 0x7773, RZ ;  /* 0x000077737c7c7816 */ /* 0x000fc600000000ff */
[----:B----4-:R0:W-:Y:S04]  /*862e0*/  @P5 STG.E.U8 desc[UR6][R168.64], R4 ;  /* 0x00000004a8005986 */ /* 0x0101e8000c101106 */
[----:B------:R-:W-:Y:S01]  /*862f0*/  @P6 STG.E.U8 desc[UR6][R170.64], R124 ;  /* 0x0000007caa006986 */ /* 0x000fe2000c101106 */
[C---:B0-----:R-:W-:Y:S02]  /*86300*/  PRMT R4, R125.reuse, 0x7772, RZ ;  /* 0x000077727d047816 */ /* 0x041fe400000000ff */
[----:B------:R-:W-:-:S03]  /*86310*/  PRMT R125, R125, 0x7773, RZ ;  /* 0x000077737d7d7816 */ /* 0x000fc600000000ff */
[----:B------:R0:W-:Y:S01]  /*86320*/  @P0 STG.E.U8 desc[UR6][R172.64], R4 ;  /* 0x00000004ac000986 */ /* 0x0001e2000c101106 */
[----:B------:R-:W-:-:S03]  /*86330*/  LOP3.LUT P0, RZ, R244, 0x1, RZ, 0xc0, !PT ;  /* 0x00000001f4ff7812 */ /* 0x000fc6000780c0ff */
[----:B------:R1:W-:Y:S01]  /*86340*/  @P1 STG.E.U8 desc[UR6][R174.64], R125 ;  /* 0x0000007dae001986 */ /* 0x0003e2000c101106 */
[----:B0-----:R-:W-:-:S03]  /*86350*/  PRMT R4, R126, 0x7772, RZ ;  /* 0x000077727e047816 */ /* 0x001fc600000000ff */
[----:B------:R-:W2:Y:S01]  /*86360*/  LDL.LU.64 R172, [R1+0x428] ;  /* 0x0004280001ac7983 */ /* 0x000ea20000300a00 */
[----:B------:R-:W-:-:S03]  /*86370*/  PRMT R126, R126, 0x7773, RZ ;  /* 0x000077737e7e7816 */ /* 0x000fc600000000ff */
[----:B------:R0:W-:Y:S04]  /*86380*/  @P2 STG.E.U8 desc[UR6][R176.64], R4 ;  /* 0x00000004b0002986 */ /* 0x0001e8000c101106 */
[----:B-1----:R-:W3:Y:S04]  /*86390*/  LDL.LU.64 R174, [R1+0x420] ;  /* 0x0004200001ae7983 */ /* 0x002ee80000300a00 */
[----:B------:R1:W-:Y:S01]  /*863a0*/  @P3 STG.E.U8 desc[UR6][R178.64], R126 ;  /* 0x0000007eb2003986 */ /* 0x0003e2000c101106 */
[----:B0-----:R-:W-:-:S03]  /*863b0*/  PRMT R4, R127, 0x7772, RZ ;  /* 0x000077727f047816 */ /* 0x001fc600000000ff */
[----:B------:R-:W4:Y:S04]  /*863c0*/  LDL.LU.64 R176, [R1+0x410] ;  /* 0x0004100001b07983 */ /* 0x000f280000300a00 */
[----:B------:R0:W-:Y:S04]  /*863d0*/  @P0 STG.E.U8 desc[UR6][R120.64], R4 ;  /* 0x0000000478000986 */ /* 0x0001e8000c101106 */
[----:B-1----:R-:W4:Y:S04]  /*863e0*/  LDL.LU.64 R178, [R1+0x408] ;  /* 0x0004080001b27983 */ /* 0x002f280000300a00 */
[----:B------:R-:W4:Y:S04]  /*863f0*/  LDL.LU.64 R158, [R1+0x400] ;  /* 0x00040000019e7983 */ /* 0x000f280000300a00 */
[----:B0-----:R-:W3:Y:S01]  /*86400*/  LDL.LU.64 R120, [R1+0x1e78] ;  /* 0x001e780001787983 */ /* 0x001ee20000300a00 */
[----:B------:R-:W-:-:S02]  /*86410*/  LOP3.LUT P1, RZ, R245, 0x80000000, RZ, 0xc0, !PT ;  /* 0x80000000f5ff7812 */ /* 0x000fc4000782c0ff */
[C---:B------:R-:W-:Y:S01]  /*86420*/  LOP3.LUT P2, RZ, R245.reuse, 0x40000000, RZ, 0xc0, !PT ;  /* 0x40000000f5ff7812 */ /* 0x040fe2000784c0ff */
[----:B------:R-:W4:Y:S01]  /*86430*/  LDL.LU.64 R160, [R1+0x3f8] ;  /* 0x0003f80001a07983 */ /* 0x000f220000300a00 */
[----:B------:R-:W-:Y:S02]  /*86440*/  LOP3.LUT P3, RZ, R245, 0x20000000, RZ, 0xc0, !PT ;  /* 0x20000000f5ff7812 */ /* 0x000fe4000786c0ff */
[----:B------:R-:W-:Y:S01]  /*86450*/  PRMT R127, R127, 0x7773, RZ ;  /* 0x000077737f7f7816 */ /* 0x000fe200000000ff */
        /* <DEDUP_REMOVED lines=11> */
[----:B------:R-:W-:-:S11]  /*86510*/  LOP3.LUT R2, R2, 0xffffffbf, RZ, 0xc0, !PT ;  /* 0xffffffbf02027812 */ /* 0x000fd600078ec0ff */
[----:B------:R-:W-:Y:S01]  /*86520*/  @P4 LOP3.LUT R2, R2, 0x40, RZ, 0xfc, !PT ;  /* 0x0000004002024812 */ /* 0x000fe200078efcff */
[----:B--2---:R-:W-:Y:S01]  /*86530*/  @P1 STG.E.U8 desc[UR6][R172.64], R127 ;  /* 0x0000007fac001986 */ /* 0x004fe2000c101106 */
[----:B---3--:R-:W-:-:S05]  /*86540*/  PRMT R4, R120, 0x7770, RZ ;  /* 0x0000777078047816 */ /* 0x008fca00000000ff */
[----:B------:R0:W-:Y:S02]  /*86550*/  @P2 STG.E.U8 desc[UR6][R174.64], R4 ;  /* 0x00000004ae002986 */ /* 0x0001e4000c101106 */
[----:B0-----:R-:W-:-:S05]  /*86560*/  PRMT R4, R120, 0x7771, RZ ;  /* 0x0000777178047816 */ /* 0x001fca00000000ff */
[----:B------:R0:W-:Y:S04]  /*86570*/  @P3 STG.E.U8 desc[UR6][R122.64], R4 ;  /* 0x000000047a003986 */ /* 0x0001e8000c101106 */
[----:B0-----:R-:W2:Y:S01]  /*86580*/  LDL.LU.64 R122, [R1+0x1e70] ;  /* 0x001e7000017a7983 */ /* 0x001ea20000300a00 */
[----:B------:R-:W-:Y:S02]  /*86590*/  LOP3.LUT P4, RZ, R245, 0x800000, RZ, 0xc0, !PT ;  /* 0x00800000f5ff7812 */ /* 0x000fe4000788c0ff */
[----:B------:R-:W-:Y:S01]  /*865a0*/  LOP3.LUT R2, R2, 0xffffff7f, RZ, 0xc0, !PT ;  /* 0xffffff7f02027812 */ /* 0x000fe200078ec0ff */
[----:B------:R-:W3:Y:S01]  /*865b0*/  LDL.LU.64 R170, [R1+0x3c8] ;  /* 0x0003c80001aa7983 */ /* 0x000ee20000300a00 */
[----:B------:R-:W-:-:S03]  /*865c0*/  PRMT R4, R121, 0x7770, RZ ;  /* 0x0000777079047816 */ /* 0x000fc600000000ff */
[----:B------:R-:W3:Y:S04]  /*865d0*/  LDL.LU.64 R172, [R1+0x3c0] ;  /* 0x0003c00001ac7983 */ /* 0x000ee80000300a00 */
[----:B------:R-:W3:Y:S02]  /*865e0*/  LDL.LU.64 R174, [R1+0x3b8] ;  /* 0x0003b80001ae7983 */ /* 0x000ee40000300a00 */
        /* <DEDUP_REMOVED lines=14> */
[----:B----4-:R0:W-:Y:S01]  /*866d0*/  @P4 STG.E.U8 desc[UR6][R176.64], R4 ;  /* 0x00000004b0004986 */ /* 0x0101e2000c101106 */
[C---:B------:R-:W-:Y:S02]  /*866e0*/  LOP3.LUT P4, RZ, R2.reuse, 0x800, RZ, 0xc0, !PT ;  /* 0x0000080002ff7812 */ /* 0x040fe4000788c0ff */
[----:B0-----:R-:W-:Y:S01]  /*866f0*/  PRMT R4, R121, 0x7771, RZ ;  /* 0x0000777179047816 */ /* 0x001fe200000000ff */
[----:B------:R-:W4:Y:S10]  /*86700*/  LDL.LU.64 R176, [R1+0x3b0] ;  /* 0x0003b00001b07983 */ /* 0x000f340000300a00 */
[----:B------:R0:W-:Y:S01]  /*86710*/  @P4 STG.E.U8 desc[UR6][R178.64], R4 ;  /* 0x00000004b2004986 */ /* 0x0001e2000c101106 */
[----:B------:R-:W-:-:S03]  /*86720*/  LOP3.LUT P4, RZ, R2, 0x400, RZ, 0xc0, !PT ;  /* 0x0000040002ff7812 */ /* 0x000fc6000788c0ff */
[----:B0-----:R-:W4:Y:S01]  /*86730*/  LDL.LU.64 R178, [R1+0x3a8] ;  /* 0x0003a80001b27983 */ /* 0x001f220000300a00 */
[----:B--2---:R-:W-:-:S09]  /*86740*/  PRMT R4, R122, 0x7770, RZ ;  /* 0x000077707a047816 */ /* 0x004fd200000000ff */
        /* <DEDUP_REMOVED lines=20> */
[C---:B------:R-:W-:Y:S02]  /*86890*/  LOP3.LUT P5, RZ, R245.reuse, 0x80000, RZ, 0xc0, !PT ;  /* 0x00080000f5ff7812 */ /* 0x040fe400078ac0ff */
[C---:B------:R-:W-:Y:S02]  /*868a0*/  LOP3.LUT P6, RZ, R245.reuse, 0x40000, RZ, 0xc0, !PT ;  /* 0x00040000f5ff7812 */ /* 0x040fe400078cc0ff */
[C---:B------:R-:W-:Y:S02]  /*868b0*/  LOP3.LUT P0, RZ, R245.reuse, 0x20000, RZ, 0xc0, !PT ;  /* 0x00020000f5ff7812 */ /* 0x040fe4000780c0ff */
[----:B------:R-:W-:-:S02]  /*868c0*/  LOP3.LUT P1, RZ, R245, 0x10000, RZ, 0xc0, !PT ;  /* 0x00010000f5ff7812 */ /* 0x000fc4000782c0ff */
[----:B------:R-:W-:Y:S02]  /*868d0*/  PRMT R121, R121, 0x7773, RZ ;  /* 0x0000777379797816 */ /* 0x000fe400000000ff */
[C---:B------:R-:W-:Y:S02]  /*868e0*/  PRMT R4, R122.reuse, 0x7772, RZ ;  /* 0x000077727a047816 */ /* 0x040fe400000000ff */
[C---:B------:R-:W-:Y:S01]  /*868f0*/  LOP3.LUT P2, RZ, R245.reuse, 0x8000, RZ, 0xc0, !PT ;  /* 0x00008000f5ff7812 */ /* 0x040fe2000784c0ff */
[----:B---3--:R-:W-:Y:S01]  /*86900*/  @P5 STG.E.U8 desc[UR6][R170.64], R121 ;  /* 0x00000079aa005986 */ /* 0x008fe2000c101106 */
[C---:B------:R-:W-:Y:S02]  /*86910*/  LOP3.LUT P3, RZ, R245.reuse, 0x4000, RZ, 0xc0, !PT ;  /* 0x00004000f5ff7812 */ /* 0x040fe4000786c0ff */
[----:B------:R-:W-:Y:S01]  /*86920*/  PRMT R122, R122, 0x7773, RZ ;  /* 0x000077737a7a7816 */ /* 0x000fe200000000ff */
[----:B------:R0:W-:Y:S04]  /*86930*/  @P6 STG.E.U8 desc[UR6][R172.64], R4 ;  /* 0x00000004ac006986 */ /* 0x0001e8000c101106 */
[----:B------:R-:W-:Y:S01]  /*86940*/  @P0 STG.E.U8 desc[UR6][R174.64], R122 ;  /* 0x0000007aae000986 */ /* 0x000fe2000c101106 */
[----:B------:R-:W-:-:S02]  /*86950*/  LOP3.LUT P0, RZ, R245, 0x2000, RZ, 0xc0, !PT ;  /* 0x00002000f5ff7812 */ /* 0x000fc4000780c0ff */
[C---:B0-----:R-:W-:Y:S02]  /*86960*/  PRMT R4, R123.reuse, 0x7772, RZ ;  /* 0x000077727b047816 */ /* 0x041fe400000000ff */
[----:B------:R-:W-:-:S03]  /*86970*/  PRMT R123, R123, 0x7773, RZ ;  /* 0x000077737b7b7816 */ /* 0x000fc600000000ff */
[----:B----4-:R2:W-:Y:S04]  /*86980*/  @P1 STG.E.U8 desc[UR6][R176.64], R4 ;  /* 0x00000004b0001986 */ /* 0x0105e8000c101106 */
[----:B------:R-:W-:Y:S01]  /*86990*/  @P2 STG.E.U8 desc[UR6][R178.64], R123 ;  /* 0x0000007bb2002986 */ /* 0x000fe2000c101106 */
[----:B------:R-:W-:Y:S02]  /*869a0*/  LOP3.LUT P4, RZ, R245, 0x2, RZ, 0xc0, !PT ;  /* 0x00000002f5ff7812 */ /* 0x000fe4000788c0ff */
[----:B------:R-:W-:-:S11]  /*869b0*/  LOP3.LUT R3, R3, 0xefffffff, RZ, 0xc0, !PT ;  /* 0xefffffff03037812 */ /* 0x000fd600078ec0ff */
[----:B------:R-:W-:Y:S02]  /*869c0*/  @P4 LOP3.LUT R3, R3, 0x10000000, RZ, 0xfc, !PT ;  /* 0x1000000003034812 */ /* 0x000fe400078efcff */
[----:B------:R-:W-:Y:S02]  /*869d0*/  LOP3.LUT P4, RZ, R245, 0x4, RZ, 0xc0, !PT ;  /* 0x00000004f5ff7812 */ /* 0x000fe4000788c0ff */
[----:B------:R-:W-:-:S11]  /*869e0*/  LOP3.LUT R3, R3, 0xdfffffff, RZ, 0xc0, !PT ;  /* 0xdfffffff03037812 */ /* 0x000fd600078ec0ff */
[----:B------:R-:W-:Y:S02]  /*869f0*/  @P4 LOP3.LUT R3, R3, 0x20000000, RZ, 0xfc, !PT ;  /* 0x2000000003034812 */ /* 0x000fe400078efcff */
[----:B------:R-:W-:Y:S02]  /*86a00*/  LOP3.LUT P4, RZ, R245, 0x8, RZ, 0xc0, !PT ;  /* 0x00000008f5ff7812 */ /* 0x000fe4000788c0ff */
[----:B--2---:R-:W-:-:S05]  /*86a10*/  PRMT R4, R116, 0x7770, RZ ;  /* 0x0000777074047816 */ /* 0x004fca00000000ff */
[----:B------:R0:W-:Y:S04]  /*86a20*/  @P3 STG.E.U8 desc[UR6][R246.64], R4 ;  /* 0x00000004f6003986 */ /* 0x0001e8000c101106 */
[----:B0-----:R-:W2:Y:S01]  /*86a30*/  LDL.LU.64 R246, [R1+0x1e60] ;  /* 0x001e600001f67983 */ /* 0x001ea20000300a00 */
[----:B------:R-:W-:-:S03]  /*86a40*/  PRMT R4, R116, 0x7771, RZ ;  /* 0x0000777174047816 */ /* 0x000fc600000000ff */
[----:B------:R-:W3:Y:S04]  /*86a50*/  LDL.LU.64 R170, [R1+0x390] ;  /* 0x0003900001aa7983 */ /* 0x000ee80000300a00 */
[----:B------:R-:W4:Y:S04]  /*86a60*/  LDL.LU.64 R172, [R1+0x388] ;  /* 0x0003880001ac7983 */ /* 0x000f280000300a00 */
[----:B------:R-:W2:Y:S04]  /*86a70*/  LDL.LU.64 R174, [R1+0x380] ;  /* 0x0003800001ae7983 */ /* 0x000ea80000300a00 */
[----:B------:R-:W2:Y:S04]  /*86a80*/  LDL.LU.64 R176, [R1+0x378] ;  /* 0x0003780001b07983 */ /* 0x000ea80000300a00 */
[----:B------:R-:W2:Y:S04]  /*86a90*/  LDL.LU.64 R178, [R1+0x370] ;  /* 0x0003700001b27983 */ /* 0x000ea80000300a00 */
[----:B------:R-:W2:Y:S04]  /*86aa0*/  LDL.LU.64 R158, [R1+0x368] ;  /* 0x00036800019e7983 */ /* 0x000ea80000300a00 */
[----:B------:R0:W-:Y:S04]  /*86ab0*/  @P0 STG.E.U8 desc[UR6][R118.64], R4 ;  /* 0x0000000476000986 */ /* 0x0001e8000c101106 */
[----:B0-----:R-:W2:Y:S04]  /*86ac0*/  LDL.LU.64 R118, [R1+0x1e58] ;  /* 0x001e580001767983 */ /* 0x001ea80000300a00 */
[----:B------:R-:W2:Y:S04]  /*86ad0*/  LDL.LU.64 R160, [R1+0x360] ;  /* 0x0003600001a07983 */ /* 0x000ea80000300a00 */
[----:B------:R-:W2:Y:S04]  /*86ae0*/  LDL.LU.64 R162, [R1+0x358] ;  /* 0x0003580001a27983 */ /* 0x000ea80000300a00 */
[----:B------:R-:W2:Y:S01]  /*86af0*/  LDL.LU.64 R164, [R1+0x350] ;  /* 0x0003500001a47983 */ /* 0x000ea20000300a00 */
[----:B------:R-:W-:-:S02]  /*86b00*/  LOP3.LUT R3, R3, 0xbfffffff, RZ, 0xc0, !PT ;  /* 0xbfffffff03037812 */ /* 0x000fc400078ec0ff */
[----:B------:R-:W-:Y:S01]  /*86b10*/  LOP3.LUT R2, R2, 0xfffffffe, RZ, 0xc0, !PT ;  /* 0xfffffffe02027812 */ /* 0x000fe200078ec0ff */
[----:B------:R-:W2:Y:S01]  /*86b20*/  LDL.LU.64 R166, [R1+0x340] ;  /* 0x0003400001a67983 */ /* 0x000ea20000300a00 */
[----:B------:R-:W-:Y:S02]  /*86b30*/  @P4 LOP3.LUT R3, R3, 0x40000000, RZ, 0xfc, !PT ;  /* 0x4000000003034812 */ /* 0x000fe400078efcff */
[----:B------:R-:W-:Y:S01]  /*86b40*/  LOP3.LUT P4, RZ, R245, 0x10, RZ, 0xc0, !PT ;  /* 0x00000010f5ff7812 */ /* 0x000fe2000788c0ff */
[----:B------:R-:W2:Y:S01]  /*86b50*/  LDL.LU.64 R168, [R1+0x338] ;  /* 0x0003380001a87983 */ /* 0x000ea20000300a00 */
[----:B------:R-:W-:-:S11]  /*86b60*/  LOP3.LUT R3, R3, 0x7fffffff, RZ, 0xc0, !PT ;  /* 0x7fffffff03037812 */ /* 0x000fd600078ec0ff */
[----:B------:R-:W-:Y:S02]  /*86b70*/  @P4 LOP3.LUT R3, R3, 0x80000000, RZ, 0xfc, !PT ;  /* 0x8000000003034812 */ /* 0x000fe400078efcff */
[----:B------:R-:W-:-:S13]  /*86b80*/  LOP3.LUT P4, RZ, R245, 0x20, RZ, 0xc0, !PT ;  /* 0x00000020f5ff7812 */ /* 0x000fda000788c0ff */
[----:B------:R-:W-:Y:S02]  /*86b90*/  @P4 LOP3.LUT R2, R2, 0x1, RZ, 0xfc, !PT ;  /* 0x0000000102024812 */ /* 0x000fe400078efcff */
[----:B------:R-:W-:Y:S02]  /*86ba0*/  LOP3.LUT P4, RZ, R245, 0x40, RZ, 0xc0, !PT ;  /* 0x00000040f5ff7812 */ /* 0x000fe4000788c0ff */
[----:B------:R-:W-:-:S11]  /*86bb0*/  LOP3.LUT R2, R2, 0xfffffffd, RZ, 0xc0, !PT ;  /* 0xfffffffd02027812 */ /* 0x000fd600078ec0ff */
[----:B------:R-:W-:Y:S02]  /*86bc0*/  @P4 LOP3.LUT R2, R2, 0x2, RZ, 0xfc, !PT ;  /* 0x0000000202024812 */ /* 0x000fe400078efcff */
[C---:B------:R-:W-:Y:S02]  /*86bd0*/  LOP3.LUT P4, RZ, R245.reuse, 0x80, RZ, 0xc0, !PT ;  /* 0x00000080f5ff7812 */ /* 0x040fe4000788c0ff */
[----:B------:R-:W-:Y:S02]  /*86be0*/  LOP3.LUT R2, R2, 0xfffffffb, RZ, 0xc0, !PT ;  /* 0xfffffffb02027812 */ /* 0x000fe400078ec0ff */
[C---:B------:R-:W-:Y:S02]  /*86bf0*/  LOP3.LUT P1, RZ, R245.reuse, 0x1000, RZ, 0xc0, !PT ;  /* 0x00001000f5ff7812 */ /* 0x040fe4000782c0ff */
[----:B------:R-:W-:Y:S02]  /*86c00*/  LOP3.LUT P2, RZ, R245, 0x800, RZ, 0xc0, !PT ;  /* 0x00000800f5ff7812 */ /* 0x000fe4000784c0ff */
[----:B------:R-:W-:-:S05]  /*86c10*/  PRMT R4, R117, 0x7770, RZ ;  /* 0x0000777075047816 */ /* 0x000fca00000000ff */
[----:B------:R-:W-:Y:S02]  /*86c20*/  @P4 LOP3.LUT R2, R2, 0x4, RZ, 0xfc, !PT ;  /* 0x0000000402024812 */ /* 0x000fe400078efcff */
[C---:B------:R-:W-:Y:S02]  /*86c30*/  LOP3.LUT P4, RZ, R245.reuse, 0x100, RZ, 0xc0, !PT ;  /* 0x00000100f5ff7812 */ /* 0x040fe4000788c0ff */
[----:B------:R-:W-:Y:S02]  /*86c40*/  LOP3.LUT P3, RZ, R245, 0x400, RZ, 0xc0, !PT ;  /* 0x00000400f5ff7812 */ /* 0x000fe4000786c0ff */
[----:B------:R-:W-:-:S09]  /*86c50*/  LOP3.LUT R2, R2, 0xfffffff7, RZ, 0xc0, !PT ;  /* 0xfffffff702027812 */ /* 0x000fd200078ec0ff */
[----:B------:R-:W-:Y:S02]  /*86c60*/  @P4 LOP3.LUT R2, R2, 0x8, RZ, 0xfc, !PT ;  /* 0x0000000802024812 */ /* 0x000fe400078efcff */
[----:B------:R-:W-:Y:S01]  /*86c70*/  LOP3.LUT P4, RZ, R245, 0x200, RZ, 0xc0, !PT ;  /* 0x00000200f5ff7812 */ /* 0x000fe2000788c0ff */
[----:B---3--:R0:W-:Y:S02]  /*86c80*/  @P1 STG.E.U8 desc[UR6][R170.64], R4 ;  /* 0x00000004aa001986 */ /* 0x0081e4000c101106 */
[----:B0-----:R-:W-:Y:S02]  /*86c90*/  PRMT R4, R117, 0x7771, RZ ;  /* 0x0000777175047816 */ /* 0x001fe400000000ff */
[----:B------:R-:W3:Y:S04]  /*86ca0*/  LDL.LU.64 R170, [R1+0x330] ;  /* 0x0003300001aa7983 */ /* 0x000ee80000300a00 */
[----:B----4-:R0:W-:Y:S04]  /*86cb0*/  @P2 STG.E.U8 desc[UR6][R172.64], R4 ;  /* 0x00000004ac002986 */ /* 0x0101e8000c101106 */
[----:B0-----:R-:W4:Y:S01]  /*86cc0*/  LDL.LU.64 R172, [R1+0x328] ;  /* 0x0003280001ac7983 */ /* 0x001f220000300a00 */
[----:B--2---:R-:W-:-:S05]  /*86cd0*/  PRMT R4, R118, 0x7770, RZ ;  /* 0x0000777076047816 */ /* 0x004fca00000000ff */
[----:B------:R0:W-:Y:S02]  /*86ce0*/  @P3 STG.E.U8 desc[UR6][R174.64], R4 ;  /* 0x00000004ae003986 */ /* 0x0001e4000c101106 */
[----:B0-----:R-:W-:Y:S02]  /*86cf0*/  PRMT R4, R118, 0x7771, RZ ;  /* 0x0000777176047816 */ /* 0x001fe400000000ff */
[----:B------:R-:W2:Y:S04]  /*86d00*/  LDL.LU.64 R174, [R1+0x320] ;  /* 0x0003200001ae7983 */ /* 0x000ea80000300a00 */
        /* <DEDUP_REMOVED lines=10> */
[----:B0-----:R-:W-:-:S11]  /*86db0*/  PRMT R4, R116, 0x7772, RZ ;  /* 0x0000777274047816 */ /* 0x001fd600000000ff */
[----:B------:R-:W-:Y:S01]  /*86dc0*/  @P4 STG.E.U8 desc[UR6][R160.64], R4 ;  /* 0x00000004a0004986 */ /* 0x000fe2000c101106 */
[----:B------:R-:W-:Y:S02]  /*86dd0*/  LOP3.LUT P4, RZ, R2, 0x1, RZ, 0xc0, !PT ;  /* 0x0000000102ff7812 */ /* 0x000fe4000788c0ff */
[----:B------:R-:W-:Y:S02]  /*86de0*/  PRMT R116, R116, 0x7773, RZ ;  /* 0x0000777374747816 */ /* 0x000fe400000000ff */
[----:B------:R-:W-:-:S09]  /*86df0*/  PRMT R2, R117, 0x7772, RZ ;  /* 0x0000777275027816 */ /* 0x000fd200000000ff */
[----:B------:R-:W-:Y:S01]  /*86e00*/  @P4 STG.E.U8 desc[UR6][R162.64], R116 ;  /* 0x00000074a2004986 */ /* 0x000fe2000c101106 */
[----:B------:R-:W-:Y:S02]  /*86e10*/  LOP3.LUT P4, RZ, R3, 0x80000000, RZ, 0xc0, !PT ;  /* 0x8000000003ff7812 */ /* 0x000fe4000788c0ff */
[----:B------:R-:W-:-:S11]  /*86e20*/  PRMT R117, R117, 0x7773, RZ ;  /* 0x0000777375757816 */ /* 0x000fd600000000ff */
[----:B------:R-:W-:Y:S01]  /*86e30*/  @P4 STG.E.U8 desc[UR6][R164.64], R2 ;  /* 0x00000002a4004986 */ /* 0x000fe2000c101106 */
[----:B------:R-:W-:-:S13]  /*86e40*/  LOP3.LUT P4, RZ, R3, 0x40000000, RZ, 0xc0, !PT ;  /* 0x4000000003ff7812 */ /* 0x000fda000788c0ff */
[----:B------:R0:W-:Y:S04]  /*86e50*/  @P4 STG.E.U8 desc[UR6][R112.64], R117 ;  /* 0x0000007570004986 */ /* 0x0001e8000c101106 */
[----:B0-----:R-:W2:Y:S01]  /*86e60*/  LDL.LU.64 R112, [R1+0x1e50] ;  /* 0x001e500001707983 */ /* 0x001ea20000300a00 */
[----:B------:R-:W-:Y:S02]  /*86e70*/  LOP3.LUT P4, RZ, R3, 0x20000000, RZ, 0xc0, !PT ;  /* 0x2000000003ff7812 */ /* 0x000fe4000788c0ff */
[----:B------:R-:W-:Y:S02]  /*86e80*/  PRMT R2, R118, 0x7772, RZ ;  /* 0x0000777276027816 */ /* 0x000fe400000000ff */
[----:B------:R-:W-:Y:S02]  /*86e90*/  LOP3.LUT P5, RZ, R245, 0x1, RZ, 0xc0, !PT ;  /* 0x00000001f5ff7812 */ /* 0x000fe400078ac0ff */
[----:B------:R-:W-:-:S07]  /*86ea0*/  LOP3.LUT P6, RZ, R246, 0x80000000, RZ, 0xc0, !PT ;  /* 0x80000000f6ff7812 */ /* 0x000fce00078cc0ff */
[----:B------:R0:W-:Y:S01]  /*86eb0*/  @P4 STG.E.U8 desc[UR6][R166.64], R2 ;  /* 0x00000002a6004986 */ /* 0x0001e2000c101106 */
[----:B------:R-:W-:Y:S02]  /*86ec0*/  LOP3.LUT P4, RZ, R3, 0x10000000, RZ, 0xc0, !PT ;  /* 0x1000000003ff7812 */ /* 0x000fe4000788c0ff */
[----:B------:R-:W-:Y:S02]  /*86ed0*/  LOP3.LUT P0, RZ, R246, 0x40000000, RZ, 0xc0, !PT ;  /* 0x40000000f6ff7812 */ /* 0x000fe4000780c0ff */
[----:B------:R-:W-:Y:S02]  /*86ee0*/  PRMT R118, R118, 0x7773, RZ ;  /* 0x0000777376767816 */ /* 0x000fe400000000ff */
[----:B------:R-:W-:Y:S02]  /*86ef0*/  LOP3.LUT P1, RZ, R246, 0x20000000, RZ, 0xc0, !PT ;  /* 0x20000000f6ff7812 */ /* 0x000fe4000782c0ff */
[----:B0-----:R-:W-:-:S05]  /*86f00*/  PRMT R2, R119, 0x7772, RZ ;  /* 0x0000777277027816 */ /* 0x001fca00000000ff */
[----:B------:R-:W-:Y:S01]  /*86f10*/  @P4 STG.E.U8 desc[UR6][R168.64], R118 ;  /* 0x00000076a8004986 */ /* 0x000fe2000c101106 */
[----:B------:R-:W-:Y:S02]  /*86f20*/  PRMT R119, R119, 0x7773, RZ ;  /* 0x0000777377777816 */ /* 0x000fe400000000ff */
[C---:B------:R-:W-:Y:S02]  /*86f30*/  LOP3.LUT P2, RZ, R246.reuse, 0x10000000, RZ, 0xc0, !PT ;  /* 0x10000000f6ff7812 */ /* 0x040fe4000784c0ff */
[----:B------:R-:W-:Y:S01]  /*86f40*/  LOP3.LUT P3, RZ, R246, 0x8000000, RZ, 0xc0, !PT ;  /* 0x08000000f6ff7812 */ /* 0x000fe2000786c0ff */
[----:B---3--:R2:W-:Y:S04]  /*86f50*/  @P5 STG.E.U8 desc[UR6][R170.64], R2 ;  /* 0x00000002aa005986 */ /* 0x0085e8000c101106 */
[----:B----4-:R-:W-:Y:S01]  /*86f60*/  @P6 STG.E.U8 desc[UR6][R172.64], R119 ;  /* 0x00000077ac006986 */ /* 0x010fe2000c101106 */
[----:B--2---:R-:W-:-:S05]  /*86f70*/  PRMT R2, R112, 0x7770, RZ ;  /* 0x0000777070027816 */ /* 0x004fca00000000ff */
[----:B------:R0:W-:Y:S02]  /*86f80*/  @P0 STG.E.U8 desc[UR6][R174.64], R2 ;  /* 0x00000002ae000986 */ /* 0x0001e4000c101106 */
[----:B0-----:R-:W-:-:S05]  /*86f90*/  PRMT R2, R112, 0x7771, RZ ;  /* 0x0000777170027816 */ /* 0x001fca00000000ff */
        /* <DEDUP_REMOVED lines=32> */
[----:B------:R-:W-:Y:S02]  /*871a0*/  LOP3.LUT R3, R3, 0xfdffffff, RZ, 0xc0, !PT ;  /* 0xfdffffff03037812 */ /* 0x000fe400078ec0ff */
[----:B------:R-:W-:-:S09]  /*871b0*/  LOP3.LUT P0, RZ, R246, 0x4000000, RZ, 0xc0, !PT ;  /* 0x04000000f6ff7812 */ /* 0x000fd2000780c0ff */
[----:B------:R-:W-:Y:S02]  /*871c0*/  @P4 LOP3.LUT R3, R3, 0x2000000, RZ, 0xfc, !PT ;  /* 0x0200000003034812 */ /* 0x000fe400078efcff */
[C---:B------:R-:W-:Y:S02]  /*871d0*/  LOP3.LUT P4, RZ, R246.reuse, 0x100000, RZ, 0xc0, !PT ;  /* 0x00100000f6ff7812 */ /* 0x040fe4000788c0ff */
[----:B------:R-:W-:Y:S02]  /*871e0*/  LOP3.LUT R3, R3, 0xfbffffff, RZ, 0xc0, !PT ;  /* 0xfbffffff03037812 */ /* 0x000fe400078ec0ff */
[C---:B------:R-:W-:Y:S02]  /*871f0*/  LOP3.LUT P1, RZ, R246.reuse, 0x2000000, RZ, 0xc0, !PT ;  /* 0x02000000f6ff7812 */ /* 0x040fe4000782c0ff */
[----:B------:R-:W-:-:S07]  /*87200*/  LOP3.LUT P2, RZ, R246, 0x1000000, RZ, 0xc0, !PT ;  /* 0x01000000f6ff7812 */ /* 0x000fce000784c0ff */
[----:B------:R-:W-:Y:S02]  /*87210*/  @P4 LOP3.LUT R3, R3, 0x4000000, RZ, 0xfc, !PT ;  /* 0x0400000003034812 */ /* 0x000fe400078efcff */
[C---:B------:R-:W-:Y:S02]  /*87220*/  LOP3.LUT P4, RZ, R246.reuse, 0x200000, RZ, 0xc0, !PT ;  /* 0x00200000f6ff7812 */ /* 0x040fe4000788c0ff */
[----:B------:R-:W-:Y:S02]  /*87230*/  LOP3.LUT P3, RZ, R246, 0x800000, RZ, 0xc0, !PT ;  /* 0x00800000f6ff7812 */ /* 0x000fe4000786c0ff */
[----:B------:R-:W-:-:S09]  /*87240*/  LOP3.LUT R3, R3, 0xf7ffffff, RZ, 0xc0, !PT ;  /* 0xf7ffffff03037812 */ /* 0x000fd200078ec0ff */
[----:B------:R-:W-:Y:S02]  /*87250*/  @P4 LOP3.LUT R3, R3, 0x8000000, RZ, 0xfc, !PT ;  /* 0x0800000003034812 */ /* 0x000fe400078efcff */
[----:B------:R-:W-:Y:S02]  /*87260*/  LOP3.LUT P4, RZ, R246, 0x400000, RZ, 0xc0, !PT ;  /* 0x00400000f6ff7812 */ /* 0x000fe4000788c0ff */
[----:B--2---:R-:W-:-:S05]  /*87270*/  PRMT R2, R114, 0x7770, RZ ;  /* 0x0000777072027816 */ /* 0x004fca00000000ff */
[----:B---3--:R0:W-:Y:S02]  /*87280*/  @P0 STG.E.U8 desc[UR6][R166.64], R2 ;  /* 0x00000002a6000986 */ /* 0x0081e4000c101106 */
[----:B0-----:R-:W-:Y:S02]  /*87290*/  PRMT R2, R114, 0x7771, RZ ;  /* 0x0000777172027816 */ /* 0x001fe400000000ff */
[----:B------:R-:W2:Y:S04]  /*872a0*/  LDL.LU.64 R166, [R1+0x2a0] ;  /* 0x0002a00001a67983 */ /* 0x000ea80000300a00 */
[----:B----4-:R0:W-:Y:S02]  /*872b0*/  @P1 STG.E.U8 desc[UR6][R168.64], R2 ;  /* 0x00000002a8001986 */ /* 0x0101e4000c101106 */
[----:B0-----:R-:W-:-:S02]  /*872c0*/  PRMT R2, R115, 0x7770, RZ ;  /* 0x0000777073027816 */ /* 0x001fc400000000ff */
[----:B------:R-:W3:Y:S04]  /*872d0*/  LDL.LU.64 R168, [R1+0x298] ;  /* 0x0002980001a87983 */ /* 0x000ee80000300a00 */
[----:B------:R0:W-:Y:S02]  /*872e0*/  @P2 STG.E.U8 desc[UR6][R170.64], R2 ;  /* 0x00000002aa002986 */ /* 0x0001e4000c101106 */
[----:B0-----:R-:W-:Y:S02]  /*872f0*/  PRMT R2, R115, 0x7771, RZ ;  /* 0x0000777173027816 */ /* 0x001fe400000000ff */
[----:B------:R-:W4:Y:S04]  /*87300*/  LDL.LU.64 R170, [R1+0x290] ;  /* 0x0002900001aa7983 */ /* 0x000f280000300a00 */
[----:B------:R0:W-:Y:S02]  /*87310*/  @P3 STG.E.U8 desc[UR6][R172.64], R2 ;  /* 0x00000002ac003986 */ /* 0x0001e4000c101106 */
[----:B0-----:R-:W-:-:S02]  /*87320*/  PRMT R2, R112, 0x7772, RZ ;  /* 0x0000777270027816 */ /* 0x001fc400000000ff */
[----:B------:R-:W4:Y:S04]  /*87330*/  LDL.LU.64 R172, [R1+0x288] ;  /* 0x0002880001ac7983 */ /* 0x000f280000300a00 */
[----:B------:R0:W-:Y:S01]  /*87340*/  @P4 STG.E.U8 desc[UR6][R174.64], R2 ;  /* 0x00000002ae004986 */ /* 0x0001e2000c101106 */
[----:B------:R-:W-:Y:S02]  /*87350*/  LOP3.LUT P4, RZ, R3, 0x8000000, RZ, 0xc0, !PT ;  /* 0x0800000003ff7812 */ /* 0x000fe4000788c0ff */
[----:B------:R-:W-:Y:S02]  /*87360*/  PRMT R112, R112, 0x7773, RZ ;  /* 0x0000777370707816 */ /* 0x000fe400000000ff */
[----:B0-----:R-:W-:Y:S01]  /*87370*/  PRMT R2, R113, 0x7772, RZ ;  /* 0x0000777271027816 */ /* 0x001fe200000000ff */
[----:B------:R-:W4:Y:S08]  /*87380*/  LDL.LU.64 R174, [R1+0x280] ;  /* 0x0002800001ae7983 */ /* 0x000f300000300a00 */
[----:B------:R0:W-:Y:S01]  /*87390*/  @P4 STG.E.U8 desc[UR6][R176.64], R112 ;  /* 0x00000070b0004986 */ /* 0x0001e2000c101106 */
[----:B------:R-:W-:-:S02]  /*873a0*/  LOP3.LUT P4, RZ, R3, 0x4000000, RZ, 0xc0, !PT ;  /* 0x0400000003ff7812 */ /* 0x000fc4000788c0ff */
[----:B------:R-:W-:Y:S01]  /*873b0*/  PRMT R113, R113, 0x7773, RZ ;  /* 0x0000777371717816 */ /* 0x000fe200000000ff */
[----:B0-----:R-:W4:Y:S10]  /*873c0*/  LDL.LU.64 R176, [R1+0x278] ;  /* 0x0002780001b07983 */ /* 0x001f340000300a00 */
[----:B------:R0:W-:Y:S01]  /*873d0*/  @P4 STG.E.U8 desc[UR6][R178.64], R2 ;  /* 0x00000002b2004986 */ /* 0x0001e2000c101106 */
[----:B------:R-:W-:-:S02]  /*873e0*/  LOP3.LUT P4, RZ, R3, 0x2000000, RZ, 0xc0, !PT ;  /* 0x0200000003ff7812 */ /* 0x000fc4000788c0ff */
[----:B0-----:R-:W-:Y:S01]  /*873f0*/  PRMT R2, R114, 0x7772, RZ ;  /* 0x0000777272027816 */ /* 0x001fe200000000ff */
[----:B------:R-:W4:Y:S10]  /*87400*/  LDL.LU.64 R178, [R1+0x270] ;  /* 0x0002700001b27983 */ /* 0x000f340000300a00 */
[----:B------:R-:W-:Y:S01]  /*87410*/  @P4 STG.E.U8 desc[UR6][R160.64], R113 ;  /* 0x00000071a0004986 */ /* 0x000fe2000c101106 */
[----:B------:R-:W-:-:S02]  /*87420*/  LOP3.LUT P4, RZ, R3, 0x1000000, RZ, 0xc0, !PT ;  /* 0x0100000003ff7812 */ /* 0x000fc4000788c0ff */
[----:B------:R-:W-:-:S11]  /*87430*/  PRMT R114, R114, 0x7773, RZ ;  /* 0x0000777372727816 */ /* 0x000fd600000000ff */
[----:B------:R0:W-:Y:S01]  /*87440*/  @P4 STG.E.U8 desc[UR6][R108.64], R2 ;  /* 0x000000026c004986 */ /* 0x0001e2000c101106 */
[----:B------:R-:W-:-:S03]  /*87450*/  LOP3.LUT P4, RZ, R3, 0x800000, RZ, 0xc0, !PT ;  /* 0x0080000003ff7812 */ /* 0x000fc6000788c0ff */
[----:B0-----:R-:W2:Y:S10]  /*87460*/  LDL.LU.64 R108, [R1+0x1e40] ;  /* 0x001e4000016c7983 */ /* 0x001eb40000300a00 */
[----:B------:R-:W-:Y:S01]  /*87470*/  @P4 STG.E.U8 desc[UR6][R162.64], R114 ;  /* 0x00000072a2004986 */ /* 0x000fe2000c101106 */
[----:B------:R-:W-:-:S02]  /*87480*/  LOP3.LUT P4, RZ, R3, 0x400000, RZ, 0xc0, !PT ;  /* 0x0040000003ff7812 */ /* 0x000fc4000788c0ff */
[----:B------:R-:W-:-:S11]  /*87490*/  PRMT R2, R115, 0x7772, RZ ;  /* 0x0000777273027816 */ /* 0x000fd600000000ff */
[----:B------:R0:W-:Y:S04]  /*874a0*/  @P4 STG.E.U8 desc[UR6][R110.64], R2 ;  /* 0x000000026e004986 */ /* 0x0001e8000c101106 */
[----:B0-----:R-:W4:Y:S01]  /*874b0*/  LDL.LU.64 R110, [R1+0x1e38] ;  /* 0x001e3800016e7983 */ /* 0x001f220000300a00 */
[----:B------:R-:W-:Y:S02]  /*874c0*/  LOP3.LUT P4, RZ, R3, 0x200000, RZ, 0xc0, !PT ;  /* 0x0020000003ff7812 */ /* 0x000fe4000788c0ff */
[----:B------:R-:W-:Y:S02]  /*874d0*/  PRMT R115, R115, 0x7773, RZ ;  /* 0x0000777373737816 */ /* 0x000fe400000000ff */
[----:B------:R-:W-:-:S09]  /*874e0*/  LOP3.LUT P5, RZ, R246, 0x2000, RZ, 0xc0, !PT ;  /* 0x00002000f6ff7812 */ /* 0x000fd200078ac0ff */
[----:B------:R-:W-:Y:S01]  /*874f0*/  @P4 STG.E.U8 desc[UR6][R164.64], R115 ;  /* 0x00000073a4004986 */ /* 0x000fe2000c101106 */
[----:B------:R-:W-:Y:S02]  /*87500*/  LOP3.LUT P4, RZ, R3, 0x100000, RZ, 0xc0, !PT ;  /* 0x0010000003ff7812 */ /* 0x000fe4000788c0ff */
[C---:B------:R-:W-:Y:S02]  /*87510*/  LOP3.LUT P6, RZ, R246.reuse, 0x1000, RZ, 0xc0, !PT ;  /* 0x00001000f6ff7812 */ /* 0x040fe400078cc0ff */
[C---:B------:R-:W-:Y:S02]  /*87520*/  LOP3.LUT P0, RZ, R246.reuse, 0x800, RZ, 0xc0, !PT ;  /* 0x00000800f6ff7812 */ /* 0x040fe4000780c0ff */
[C---:B------:R-:W-:Y:S02]  /*87530*/  LOP3.LUT P1, RZ, R246.reuse, 0x400, RZ, 0xc0, !PT ;  /* 0x00000400f6ff7812 */ /* 0x040fe4000782c0ff */
[C---:B------:R-:W-:Y:S02]  /*87540*/  LOP3.LUT P2, RZ, R246.reuse, 0x200, RZ, 0xc0, !PT ;  /* 0x00000200f6ff7812 */ /* 0x040fe4000784c0ff */
[----:B------:R-:W-:-:S02]  /*87550*/  LOP3.LUT P3, RZ, R246, 0x100, RZ, 0xc0, !PT ;  /* 0x00000100f6ff7812 */ /* 0x000fc4000786c0ff */
[----:B------:R-:W-:Y:S02]  /*87560*/  LOP3.LUT R3, R3, 0xffffefff, RZ, 0xc0, !PT ;  /* 0xffffefff03037812 */ /* 0x000fe400078ec0ff */
[----:B--2---:R-:W-:-:S05]  /*87570*/  PRMT R2, R108, 0x7770, RZ ;  /* 0x000077706c027816 */ /* 0x004fca00000000ff */
[----:B------:R0:W-:Y:S02]  /*87580*/  @P4 STG.E.U8 desc[UR6][R166.64], R2 ;  /* 0x00000002a6004986 */ /* 0x0001e4000c101106 */
[----:B0-----:R-:W-:-:S05]  /*87590*/  PRMT R2, R108, 0x7771, RZ ;  /* 0x000077716c027816 */ /* 0x001fca00000000ff */
[----:B---3--:R0:W-:Y:S02]  /*875a0*/  @P5 STG.E.U8 desc[UR6][R168.64], R2 ;  /* 0x00000002a8005986 */ /* 0x0081e4000c101106 */
[C---:B0-----:R-:W-:Y:S02]  /*875b0*/  PRMT R2, R109.reuse, 0x7770, RZ ;  /* 0x000077706d027816 */ /* 0x041fe400000000ff */
[----:B------:R-:W2:Y:S04]  /*875c0*/  LDL.LU.64 R168, [R1+0x268] ;  /* 0x0002680001a87983 */ /* 0x000ea80000300a00 */
[----:B----4-:R0:W-:Y:S02]  /*875d0*/  @P6 STG.E.U8 desc[UR6][R170.64], R2 ;  /* 0x00000002aa006986 */ /* 0x0101e4000c101106 */
[----:B0-----:R-:W-:-:S02]  /*875e0*/  PRMT R2, R109, 0x7771, RZ ;  /* 0x000077716d027816 */ /* 0x001fc400000000ff */
[----:B------:R-:W3:Y:S04]  /*875f0*/  LDL.LU.64 R170, [R1+0x260] ;  /* 0x0002600001aa7983 */ /* 0x000ee80000300a00 */
        /* <DEDUP_REMOVED lines=8> */
[----:B------:R-:W-:-:S05]  /*87680*/  PRMT R2, R111, 0x7770, RZ ;  /* 0x000077706f027816 */ /* 0x000fca00000000ff */
[----:B------:R0:W-:Y:S04]  /*87690*/  @P3 STG.E.U8 desc[UR6][R178.64], R2 ;  /* 0x00000002b2003986 */ /* 0x0001e8000c101106 */
[----:B0-----:R-:W4:Y:S04]  /*876a0*/  LDL.LU.64 R178, [R1+0x238] ;  /* 0x0002380001b27983 */ /* 0x001f280000300a00 */
[----:B------:R-:W4:Y:S01]  /*876b0*/  LDL.LU.64 R158, [R1+0x230] ;  /* 0x00023000019e7983 */ /* 0x000f220000300a00 */
[----:B------:R-:W-:Y:S02]  /*876c0*/  LOP3.LUT P4, RZ, R247, 0x8000000, RZ, 0xc0, !PT ;  /* 0x08000000f7ff7812 */ /* 0x000fe4000788c0ff */
[C---:B------:R-:W-:Y:S01]  /*876d0*/  LOP3.LUT P0, RZ, R246.reuse, 0x80, RZ, 0xc0, !PT ;  /* 0x00000080f6ff7812 */ /* 0x040fe2000780c0ff */
[----:B------:R-:W4:Y:S01]  /*876e0*/  LDL.LU.64 R160, [R1+0x220] ;  /* 0x0002200001a07983 */ /* 0x000f220000300a00 */
[----:B------:R-:W-:-:S02]  /*876f0*/  LOP3.LUT P1, RZ, R246, 0x40, RZ, 0xc0, !PT ;  /* 0x00000040f6ff7812 */ /* 0x000fc4000782c0ff */
[----:B------:R-:W-:Y:S01]  /*87700*/  PRMT R2, R111, 0x7771, RZ ;  /* 0x000077716f027816 */ /* 0x000fe200000000ff */
[----:B------:R-:W4:Y:S01]  /*87710*/  LDL.LU.64 R162, [R1+0x218] ;  /* 0x0002180001a27983 */ /* 0x000f220000300a00 */
[C---:B------:R-:W-:Y:S02]  /*87720*/  LOP3.LUT P2, RZ, R246.reuse, 0x20, RZ, 0xc0, !PT ;  /* 0x00000020f6ff7812 */ /* 0x040fe4000784c0ff */
[----:B------:R-:W-:Y:S01]  /*87730*/  LOP3.LUT P3, RZ, R246, 0x10, RZ, 0xc0, !PT ;  /* 0x00000010f6ff7812 */ /* 0x000fe2000786c0ff */
[----:B------:R-:W4:Y:S02]  /*87740*/  LDL.LU.64 R164, [R1+0x210] ;  /* 0x0002100001a47983 */ /* 0x000f240000300a00 */
[----:B------:R-:W-:Y:S02]  /*87750*/  @P4 LOP3.LUT R3, R3, 0x1000, RZ, 0xfc, !PT ;  /* 0x0000100003034812 */ /* 0x000fe400078efcff */
[----:B------:R-:W-:Y:S01]  /*87760*/  LOP3.LUT P4, RZ, R247, 0x10000000, RZ, 0xc0, !PT ;  /* 0x10000000f7ff7812 */ /* 0x000fe2000788c0ff */
[----:B------:R-:W4:Y:S01]  /*87770*/  LDL.LU.64 R166, [R1+0x208] ;  /* 0x0002080001a67983 */ /* 0x000f220000300a00 */
        /* <DEDUP_REMOVED lines=21> */
[----:B--2---:R0:W-:Y:S02]  /*878d0*/  @P0 STG.E.U8 desc[UR6][R168.64], R2 ;  /* 0x00000002a8000986 */ /* 0x0041e4000c101106 */
[C---:B0-----:R-:W-:Y:S02]  /*878e0*/  PRMT R2, R108.reuse, 0x7772, RZ ;  /* 0x000077726c027816 */ /* 0x041fe400000000ff */
[----:B------:R-:W2:Y:S01]  /*878f0*/  LDL.LU.64 R168, [R1+0x200] ;  /* 0x0002000001a87983 */ /* 0x000ea20000300a00 */
[----:B------:R-:W-:-:S03]  /*87900*/  PRMT R108, R108, 0x7773, RZ ;  /* 0x000077736c6c7816 */ /* 0x000fc600000000ff */
[----:B---3--:R0:W-:Y:S02]  /*87910*/  @P1 STG.E.U8 desc[UR6][R170.64], R2 ;  /* 0x00000002aa001986 */ /* 0x0081e4000c101106 */
[C---:B0-----:R-:W-:Y:S02]  /*87920*/  PRMT R2, R109.reuse, 0x7772, RZ ;  /* 0x000077726d027816 */ /* 0x041fe400000000ff */
[----:B------:R-:W3:Y:S01]  /*87930*/  LDL.LU.64 R170, [R1+0x1f8] ;  /* 0x0001f80001aa7983 */ /* 0x000ee20000300a00 */
[----:B------:R-:W-:-:S03]  /*87940*/  PRMT R109, R109, 0x7773, RZ ;  /* 0x000077736d6d7816 */ /* 0x000fc600000000ff */
[----:B----4-:R0:W-:Y:S04]  /*87950*/  @P2 STG.E.U8 desc[UR6][R172.64], R108 ;  /* 0x0000006cac002986 */ /* 0x0101e8000c101106 */
[----:B0-----:R-:W4:Y:S04]  /*87960*/  LDL.LU.64 R172, [R1+0x1f0] ;  /* 0x0001f00001ac7983 */ /* 0x001f280000300a00 */
[----:B------:R0:W-:Y:S04]  /*87970*/  @P3 STG.E.U8 desc[UR6][R174.64], R2 ;  /* 0x00000002ae003986 */ /* 0x0001e8000c101106 */
[----:B------:R-:W-:Y:S01]  /*87980*/  @P4 STG.E.U8 desc[UR6][R176.64], R109 ;  /* 0x0000006db0004986 */ /* 0x000fe2000c101106 */
[----:B------:R-:W-:-:S02]  /*87990*/  LOP3.LUT P4, RZ, R3, 0x80000, RZ, 0xc0, !PT ;  /* 0x0008000003ff7812 */ /* 0x000fc4000788c0ff */
[----:B0-----:R-:W-:-:S11]  /*879a0*/  PRMT R2, R110, 0x7772, RZ ;  /* 0x000077726e027816 */ /* 0x001fd600000000ff */
[----:B------:R0:W-:Y:S01]  /*879b0*/  @P4 STG.E.U8 desc[UR6][R104.64], R2 ;  /* 0x0000000268004986 */ /* 0x0001e2000c101106 */
[----:B------:R-:W-:-:S03]  /*879c0*/  LOP3.LUT P4, RZ, R3, 0x40000, RZ, 0xc0, !PT ;  /* 0x0004000003ff7812 */ /* 0x000fc6000788c0ff */
[----:B0-----:R-:W2:Y:S01]  /*879d0*/  LDL.LU.64 R104, [R1+0x1e30] ;  /* 0x001e300001687983 */ /* 0x001ea20000300a00 */
[----:B------:R-:W-:Y:S02]  /*879e0*/  PRMT R110, R110, 0x7773, RZ ;  /* 0x000077736e6e7816 */ /* 0x000fe400000000ff */
[----:B------:R-:W-:Y:S01]  /*879f0*/  PRMT R2, R111, 0x7772, RZ ;  /* 0x000077726f027816 */ /* 0x000fe200000000ff */
[----:B------:R-:W4:Y:S06]  /*87a00*/  LDL.LU.64 R174, [R1+0x1e8] ;  /* 0x0001e80001ae7983 */ /* 0x000f2c0000300a00 */
[----:B------:R0:W-:Y:S01]  /*87a10*/  @P4 STG.E.U8 desc[UR6][R178.64], R110 ;  /* 0x0000006eb2004986 */ /* 0x0001e2000c101106 */
[----:B------:R-:W-:-:S02]  /*87a20*/  LOP3.LUT P4, RZ, R3, 0x20000, RZ, 0xc0, !PT ;  /* 0x0002000003ff7812 */ /* 0x000fc4000788c0ff */
[----:B------:R-:W-:Y:S01]  /*87a30*/  PRMT R111, R111, 0x7773, RZ ;  /* 0x000077736f6f7816 */ /* 0x000fe200000000ff */
[----:B------:R-:W4:Y:S04]  /*87a40*/  LDL.LU.64 R176, [R1+0x1e0] ;  /* 0x0001e00001b07983 */ /* 0x000f280000300a00 */
[----:B0-----:R-:W4:Y:S06]  /*87a50*/  LDL.LU.64 R178, [R1+0x1d8] ;  /* 0x0001d80001b27983 */ /* 0x001f2c0000300a00 */
        /* <DEDUP_REMOVED lines=20> */
[----:B---3--:R-:W-:-:S05]  /*87ba0*/  PRMT R2, R106, 0x7770, RZ ;  /* 0x000077706a027816 */ /* 0x008fca00000000ff */
[----:B------:R0:W-:Y:S02]  /*87bb0*/  @P5 STG.E.U8 desc[UR6][R168.64], R2 ;  /* 0x00000002a8005986 */ /* 0x0001e4000c101106 */
[----:B0-----:R-:W-:-:S05]  /*87bc0*/  PRMT R2, R106, 0x7771, RZ ;  /* 0x000077716a027816 */ /* 0x001fca00000000ff */
[----:B------:R0:W-:Y:S02]  /*87bd0*/  @P6 STG.E.U8 desc[UR6][R170.64], R2 ;  /* 0x00000002aa006986 */ /* 0x0001e4000c101106 */
[C---:B0-----:R-:W-:Y:S02]  /*87be0*/  PRMT R2, R107.reuse, 0x7770, RZ ;  /* 0x000077706b027816 */ /* 0x041fe400000000ff */
[----:B------:R-:W2:Y:S04]  /*87bf0*/  LDL.LU.64 R170, [R1+0x1d0] ;  /* 0x0001d00001aa7983 */ /* 0x000ea80000300a00 */
[----:B----4-:R0:W-:Y:S02]  /*87c00*/  @P0 STG.E.U8 desc[UR6][R172.64], R2 ;  /* 0x00000002ac000986 */ /* 0x0101e4000c101106 */
[----:B0-----:R-:W-:-:S02]  /*87c10*/  PRMT R2, R107, 0x7771, RZ ;  /* 0x000077716b027816 */ /* 0x001fc400000000ff */
[----:B------:R-:W3:Y:S04]  /*87c20*/  LDL.LU.64 R172, [R1+0x1c8] ;  /* 0x0001c80001ac7983 */ /* 0x000ee80000300a00 */
[----:B------:R0:W-:Y:S04]  /*87c30*/  @P1 STG.E.U8 desc[UR6][R174.64], R2 ;  /* 0x00000002ae001986 */ /* 0x0001e8000c101106 */
[----:B0-----:R-:W4:Y:S01]  /*87c40*/  LDL.LU.64 R174, [R1+0x1c0] ;  /* 0x0001c00001ae7983 */ /* 0x001f220000300a00 */
[----:B------:R-:W-:Y:S02]  /*87c50*/  LOP3.LUT P2, RZ, R247, 0x400000, RZ, 0xc0, !PT ;  /* 0x00400000f7ff7812 */ /* 0x000fe4000784c0ff */
[----:B------:R-:W-:-:S02]  /*87c60*/  PRMT R2, R104, 0x7772, RZ ;  /* 0x0000777268027816 */ /* 0x000fc400000000ff */
[C---:B------:R-:W-:Y:S02]  /*87c70*/  LOP3.LUT P3, RZ, R247.reuse, 0x200000, RZ, 0xc0, !PT ;  /* 0x00200000f7ff7812 */ /* 0x040fe4000786c0ff */
[----:B------:R-:W-:Y:S02]  /*87c80*/  LOP3.LUT P0, RZ, R247, 0x100000, RZ, 0xc0, !PT ;  /* 0x00100000f7ff7812 */ /* 0x000fe4000780c0ff */
[----:B------:R-:W-:-:S05]  /*87c90*/  PRMT R104, R104, 0x7773, RZ ;  /* 0x0000777368687816 */ /* 0x000fca00000000ff */
[----:B------:R0:W-:Y:S01]  /*87ca0*/  @P2 STG.E.U8 desc[UR6][R176.64], R2 ;  /* 0x00000002b0002986 */ /* 0x0001e2000c101106 */
[C---:B------:R-:W-:Y:S02]  /*87cb0*/  LOP3.LUT P1, RZ, R247.reuse, 0x80000, RZ, 0xc0, !PT ;  /* 0x00080000f7ff7812 */ /* 0x040fe4000782c0ff */
[C---:B------:R-:W-:Y:S01]  /*87cc0*/  LOP3.LUT P2, RZ, R247.reuse, 0x40000, RZ, 0xc0, !PT ;  /* 0x00040000f7ff7812 */ /* 0x040fe2000784c0ff */
[----:B------:R1:W-:Y:S04]  /*87cd0*/  @P3 STG.E.U8 desc[UR6][R178.64], R104 ;  /* 0x00000068b2003986 */ /* 0x0003e8000c101106 */
[----:B0-----:R-:W4:Y:S01]  /*87ce0*/  LDL.LU.64 R176, [R1+0x1b0] ;  /* 0x0001b00001b07983 */ /* 0x001f220000300a00 */
[----:B------:R-:W-:Y:S02]  /*87cf0*/  LOP3.LUT P3, RZ, R247, 0x20000, RZ, 0xc0, !PT ;  /* 0x00020000f7ff7812 */ /* 0x000fe4000786c0ff */
[C---:B------:R-:W-:Y:S01]  /*87d00*/  PRMT R2, R105.reuse, 0x7772, RZ ;  /* 0x0000777269027816 */ /* 0x040fe200000000ff */
[----:B-1----:R-:W4:Y:S01]  /*87d10*/  LDL.LU.64 R178, [R1+0x1a8] ;  /* 0x0001a80001b27983 */ /* 0x002f220000300a00 */
[----:B------:R-:W-:-:S03]  /*87d20*/  PRMT R105, R105, 0x7773, RZ ;  /* 0x0000777369697816 */ /* 0x000fc600000000ff */
        /* <DEDUP_REMOVED lines=10> */
[----:B------:R-:W-:Y:S01]  /*87dd0*/  @P4 LOP3.LUT R3, R3, 0x20, RZ, 0xfc, !PT ;  /* 0x0000002003034812 */ /* 0x000fe200078efcff */
[----:B--2---:R0:W-:Y:S02]  /*87de0*/  @P0 STG.E.U8 desc[UR6][R170.64], R2 ;  /* 0x00000002aa000986 */ /* 0x0041e4000c101106 */
[C---:B0-----:R-:W-:Y:S02]  /*87df0*/  PRMT R2, R106.reuse, 0x7772, RZ ;  /* 0x000077726a027816 */ /* 0x041fe400000000ff */
[----:B------:R-:W-:Y:S01]  /*87e00*/  PRMT R106, R106, 0x7773, RZ ;  /* 0x000077736a6a7816 */ /* 0x000fe200000000ff */
[----:B---3--:R-:W-:Y:S04]  /*87e10*/  @P1 STG.E.U8 desc[UR6][R172.64], R105 ;  /* 0x00000069ac001986 */ /* 0x008fe8000c101106 */
[----:B----4-:R-:W-:Y:S04]  /*87e20*/  @P2 STG.E.U8 desc[UR6][R174.64], R2 ;  /* 0x00000002ae002986 */ /* 0x010fe8000c101106 */
[----:B------:R0:W-:Y:S04]  /*87e30*/  @P3 STG.E.U8 desc[UR6][R100.64], R106 ;  /* 0x0000006a64003986 */ /* 0x0001e8000c101106 */
[----:B0-----:R-:W2:Y:S01]  /*87e40*/  LDL.LU.64 R100, [R1+0x1e20] ;  /* 0x001e200001647983 */ /* 0x001ea20000300a00 */
[----:B------:R-:W-:-:S02]  /*87e50*/  LOP3.LUT P4, RZ, R247, 0x400, RZ, 0xc0, !PT ;  /* 0x00000400f7ff7812 */ /* 0x000fc4000788c0ff */
[----:B------:R-:W-:Y:S01]  /*87e60*/  LOP3.LUT R3, R3, 0xffffffbf, RZ, 0xc0, !PT ;  /* 0xffffffbf03037812 */ /* 0x000fe200078ec0ff */
[----:B------:R-:W3:Y:S01]  /*87e70*/  LDL.LU.64 R168, [R1+0x170] ;  /* 0x0001700001a87983 */ /* 0x000ee20000300a00 */
[----:B------:R-:W-:-:S09]  /*87e80*/  PRMT R2, R107, 0x7772, RZ ;  /* 0x000077726b027816 */ /* 0x000fd200000000ff */
[----:B------:R-:W-:Y:S01]  /*87e90*/  @P4 LOP3.LUT R3, R3, 0x40, RZ, 0xfc, !PT ;  /* 0x0000004003034812 */ /* 0x000fe200078efcff */
[----:B------:R-:W4:Y:S01]  /*87ea0*/  LDL.LU.64 R170, [R1+0x168] ;  /* 0x0001680001aa7983 */ /* 0x000f220000300a00 */
[----:B------:R-:W-:Y:S02]  /*87eb0*/  LOP3.LUT P4, RZ, R247, 0x800, RZ, 0xc0, !PT ;  /* 0x00000800f7ff7812 */ /* 0x000fe4000788c0ff */
[----:B------:R-:W-:Y:S01]  /*87ec0*/  LOP3.LUT R3, R3, 0xffffff7f, RZ, 0xc0, !PT ;  /* 0xffffff7f03037812 */ /* 0x000fe200078ec0ff */
[----:B------:R-:W4:Y:S01]  /*87ed0*/  LDL.LU.64 R172, [R1+0x160] ;  /* 0x0001600001ac7983 */ /* 0x000f220000300a00 */
[----:B------:R-:W-:-:S03]  /*87ee0*/  PRMT R107, R107, 0x7773, RZ ;  /* 0x000077736b6b7816 */ /* 0x000fc600000000ff */
[----:B------:R-:W4:Y:S06]  /*87ef0*/  LDL.LU.64 R174, [R1+0x158] ;  /* 0x0001580001ae7983 */ /* 0x000f2c0000300a00 */
        /* <DEDUP_REMOVED lines=14> */
[----:B------:R0:W-:Y:S01]  /*87fe0*/  @P4 STG.E.U8 desc[UR6][R176.64], R2 ;  /* 0x00000002b0004986 */ /* 0x0001e2000c101106 */
[----:B------:R-:W-:-:S03]  /*87ff0*/  LOP3.LUT P4, RZ, R3, 0x800, RZ, 0xc0, !PT ;  /* 0x0000080003ff7812 */ /* 0x000fc6000788c0ff */
[----:B0-----:R-:W4:Y:S10]  /*88000*/  LDL.LU.64 R176, [R1+0xaf8] ;  /* 0x000af80001b07983 */ /* 0x001f340000300a00 */
[----:B------:R-:W-:Y:S01]  /*88010*/  @P4 STG.E.U8 desc[UR6][R178.64], R107 ;  /* 0x0000006bb2004986 */ /* 0x000fe2000c101106 */
[----:B------:R-:W-:-:S02]  /*88020*/  LOP3.LUT P4, RZ, R3, 0x400, RZ, 0xc0, !PT ;  /* 0x0000040003ff7812 */ /* 0x000fc4000788c0ff */
[----:B--2---:R-:W-:-:S11]  /*88030*/  PRMT R2, R100, 0x7770, RZ ;  /* 0x0000777064027816 */ /* 0x004fd600000000ff */
[----:B------:R0:W-:Y:S04]  /*88040*/  @P4 STG.E.U8 desc[UR6][R102.64], R2 ;  /* 0x0000000266004986 */ /* 0x0001e8000c101106 */
[----:B0-----:R-:W2:Y:S04]  /*88050*/  LDL.LU.64 R102, [R1+0x1e18] ;  /* 0x001e180001667983 */ /* 0x001ea80000300a00 */
[----:B------:R-:W4:Y:S01]  /*88060*/  LDL.LU.64 R178, [R1+0xb08] ;  /* 0x000b080001b27983 */ /* 0x000f220000300a00 */
        /* <DEDUP_REMOVED lines=32> */
[----:B0-----:R-:W2:Y:S01]  /*88270*/  LDL.LU.64 R248, [R1+0x1e10] ;  /* 0x001e100001f87983 */ /* 0x001ea20000300a00 */
[----:B------:R-:W-:Y:S02]  /*88280*/  LOP3.LUT P0, RZ, R247, 0x2, RZ, 0xc0, !PT ;  /* 0x00000002f7ff7812 */ /* 0x000fe4000780c0ff */
[----:B------:R-:W-:Y:S01]  /*88290*/  PRMT R101, R101, 0x7773, RZ ;  /* 0x0000777365657816 */ /* 0x000fe200000000ff */
[----:B------:R-:W3:Y:S01]  /*882a0*/  LDL.LU.64 R172, [R1+0xb18] ;  /* 0x000b180001ac7983 */ /* 0x000ee20000300a00 */
[C---:B------:R-:W-:Y:S02]  /*882b0*/  PRMT R2, R102.reuse, 0x7772, RZ ;  /* 0x0000777266027816 */ /* 0x040fe400000000ff */
[----:B------:R-:W-:Y:S01]  /*882c0*/  PRMT R102, R102, 0x7773, RZ ;  /* 0x0000777366667816 */ /* 0x000fe200000000ff */
[----:B------:R0:W-:Y:S04]  /*882d0*/  @P2 STG.E.U8 desc[UR6][R176.64], R101 ;  /* 0x00000065b0002986 */ /* 0x0001e8000c101106 */
[----:B------:R-:W4:Y:S04]  /*882e0*/  LDL.LU.64 R174, [R1+0xb20] ;  /* 0x000b200001ae7983 */ /* 0x000f280000300a00 */
[----:B------:R1:W-:Y:S04]  /*882f0*/  @P3 STG.E.U8 desc[UR6][R178.64], R2 ;  /* 0x00000002b2003986 */ /* 0x0003e8000c101106 */
[----:B0-----:R-:W4:Y:S04]  /*88300*/  LDL.LU.64 R176, [R1+0xb28] ;  /* 0x000b280001b07983 */ /* 0x001f280000300a00 */
[----:B------:R0:W-:Y:S04]  /*88310*/  @P0 STG.E.U8 desc[UR6][R96.64], R102 ;  /* 0x0000006660000986 */ /* 0x0001e8000c101106 */
[----:B-1----:R-:W4:Y:S04]  /*88320*/  LDL.LU.64 R178, [R1+0xb38] ;  /* 0x000b380001b27983 */ /* 0x002f280000300a00 */
[----:B0-----:R-:W4:Y:S01]  /*88330*/  LDL.LU.64 R96, [R1+0x1e08] ;  /* 0x001e080001607983 */ /* 0x001f220000300a00 */
[----:B------:R-:W-:-:S02]  /*88340*/  LOP3.LUT R5, R5, 0xefffffff, RZ, 0xc0, !PT ;  /* 0xefffffff05057812 */ /* 0x000fc400078ec0ff */
[----:B------:R-:W-:Y:S01]  /*88350*/  LOP3.LUT R3, R3, 0xfffffffe, RZ, 0xc0, !PT ;  /* 0xfffffffe03037812 */ /* 0x000fe200078ec0ff */
[----:B------:R-:W4:Y:S01]  /*88360*/  LDL.LU.64 R156, [R1+0xb40] ;  /* 0x000b4000019c7983 */ /* 0x000f220000300a00 */
[----:B------:R-:W-:Y:S02]  /*88370*/  LOP3.LUT P1, RZ, R247, 0x1, RZ, 0xc0, !PT ;  /* 0x00000001f7ff7812 */ /* 0x000fe4000782c0ff */
[C---:B------:R-:W-:Y:S01]  /*88380*/  PRMT R2, R103.reuse, 0x7772, RZ ;  /* 0x0000777267027816 */ /* 0x040fe200000000ff */
[----:B------:R-:W4:Y:S01]  /*88390*/  LDL.LU.64 R158, [R1+0xb50] ;  /* 0x000b5000019e7983 */ /* 0x000f220000300a00 */
[----:B------:R-:W-:-:S03]  /*883a0*/  PRMT R103, R103, 0x7773, RZ ;  /* 0x0000777367677816 */ /* 0x000fc600000000ff */
[----:B------:R-:W4:Y:S04]  /*883b0*/  LDL.LU.64 R160, [R1+0xb58] ;  /* 0x000b580001a07983 */ /* 0x000f280000300a00 */
        /* <DEDUP_REMOVED lines=26> */
[----:B------:R-:W-:Y:S02]  /*88560*/  LOP3.LUT P3, RZ, R248, 0x40000000, RZ, 0xc0, !PT ;  /* 0x40000000f8ff7812 */ /* 0x000fe4000786c0ff */
[----:B------:R-:W-:Y:S01]  /*88570*/  LOP3.LUT R3, R3, 0xfffffff7, RZ, 0xc0, !PT ;  /* 0xfffffff703037812 */ /* 0x000fe200078ec0ff */
[----:B---3--:R4:W-:Y:S08]  /*88580*/  @P1 STG.E.U8 desc[UR6][R172.64], R2 ;  /* 0x00000002ac001986 */ /* 0x0089f0000c101106 */
[----:B------:R-:W-:-:S02]  /*88590*/  @P4 LOP3.LUT R3, R3, 0x8, RZ, 0xfc, !PT ;  /* 0x0000000803034812 */ /* 0x000fc400078efcff */
[----:B------:R-:W-:Y:S02]  /*885a0*/  LOP3.LUT P4, RZ, R248, 0x20000000, RZ, 0xc0, !PT ;  /* 0x20000000f8ff7812 */ /* 0x000fe4000788c0ff */
[C---:B----4-:R-:W-:Y:S01]  /*885b0*/  PRMT R2, R96.reuse, 0x7770, RZ ;  /* 0x0000777060027816 */ /* 0x050fe200000000ff */
[----:B------:R-:W-:Y:S04]  /*885c0*/  @P2 STG.E.U8 desc[UR6][R174.64], R103 ;  /* 0x00000067ae002986 */ /* 0x000fe8000c101106 */
[----:B------:R0:W-:Y:S02]  /*885d0*/  @P3 STG.E.U8 desc[UR6][R176.64], R2 ;  /* 0x00000002b0003986 */ /* 0x0001e4000c101106 */
[----:B0-----:R-:W-:-:S05]  /*885e0*/  PRMT R2, R96, 0x7771, RZ ;  /* 0x0000777160027816 */ /* 0x001fca00000000ff */
[----:B------:R0:W-:Y:S04]  /*885f0*/  @P4 STG.E.U8 desc[UR6][R98.64], R2 ;  /* 0x0000000262004986 */ /* 0x0001e8000c101106 */
[----:B0-----:R-:W2:Y:S01]  /*88600*/  LDL.LU.64 R98, [R1+0x1e00] ;  /* 0x001e000001627983 */ /* 0x001ea20000300a00 */
[----:B------:R-:W-:Y:S02]  /*88610*/  LOP3.LUT P4, RZ, R3, 0x8, RZ, 0xc0, !PT ;  /* 0x0000000803ff7812 */ /* 0x000fe4000788c0ff */
[----:B------:R-:W-:Y:S01]  /*88620*/  PRMT R2, R97, 0x7770, RZ ;  /* 0x0000777061027816 */ /* 0x000fe200000000ff */
[----:B------:R-:W3:Y:S04]  /*88630*/  LDL.LU.64 R172, [R1+0xb90] ;  /* 0x000b900001ac7983 */ /* 0x000ee80000300a00 */
[----:B------:R-:W4:Y:S04]  /*88640*/  LDL.LU.64 R174, [R1+0xb98] ;  /* 0x000b980001ae7983 */ /* 0x000f280000300a00 */
[----:B------:R-:W4:Y:S04]  /*88650*/  LDL.LU.64 R176, [R1+0xba0] ;  /* 0x000ba00001b07983 */ /* 0x000f280000300a00 */
[----:B------:R0:W-:Y:S04]  /*88660*/  @P4 STG.E.U8 desc[UR6][R178.64], R2 ;  /* 0x00000002b2004986 */ /* 0x0001e8000c101106 */
[----:B0-----:R-:W4:Y:S01]  /*88670*/  LDL.LU.64 R178, [R1+0xbb0] ;  /* 0x000bb00001b27983 */ /* 0x001f220000300a00 */
[----:B------:R-:W-:-:S02]  /*88680*/  LOP3.LUT P4, RZ, R3, 0x4, RZ, 0xc0, !PT ;  /* 0x0000000403ff7812 */ /* 0x000fc4000788c0ff */
[----:B------:R-:W-:-:S11]  /*88690*/  PRMT R2, R97, 0x7771, RZ ;  /* 0x0000777161027816 */ /* 0x000fd600000000ff */
        /* <DEDUP_REMOVED lines=23> */
[----:B------:R-:W-:Y:S02]  /*88810*/  PRMT R96, R96, 0x7773, RZ ;  /* 0x0000777360607816 */ /* 0x000fe400000000ff */
[----:B0-----:R-:W-:-:S09]  /*88820*/  PRMT R2, R97, 0x7772, RZ ;  /* 0x0000777261027816 */ /* 0x001fd200000000ff */
[----:B------:R-:W-:Y:S01]  /*88830*/  @P4 STG.E.U8 desc[UR6][R168.64], R96 ;  /* 0x00000060a8004986 */ /* 0x000fe2000c101106 */
[----:B------:R-:W-:-:S03]  /*88840*/  PRMT R97, R97, 0x7773, RZ ;  /* 0x0000777361617816 */ /* 0x000fc600000000ff */
[----:B------:R0:W-:Y:S04]  /*88850*/  @P5 STG.E.U8 desc[UR6][R170.64], R2 ;  /* 0x00000002aa005986 */ /* 0x0001e8000c101106 */
[----:B---3--:R-:W-:Y:S01]  /*88860*/  @P6 STG.E.U8 desc[UR6][R172.64], R97 ;  /* 0x00000061ac006986 */ /* 0x008fe2000c101106 */
        /* <DEDUP_REMOVED lines=37> */
[C---:B------:R-:W-:Y:S01]  /*88ac0*/  LOP3.LUT P2, RZ, R248.reuse, 0x1000, RZ, 0xc0, !PT ;  /* 0x00001000f8ff7812 */ /* 0x040fe2000784c0ff */
[----:B------:R-:W3:Y:S01]  /*88ad0*/  LDL.LU.64 R168, [R1+0xc30] ;  /* 0x000c300001a87983 */ /* 0x000ee20000300a00 */
[C---:B------:R-:W-:Y:S02]  /*88ae0*/  LOP3.LUT P3, RZ, R248.reuse, 0x800, RZ, 0xc0, !PT ;  /* 0x00000800f8ff7812 */ /* 0x040fe4000786c0ff */
[----:B------:R-:W-:Y:S01]  /*88af0*/  PRMT R2, R93, 0x7770, RZ ;  /* 0x000077705d027816 */ /* 0x000fe200000000ff */
[----:B------:R-:W3:Y:S04]  /*88b00*/  LDL.LU.64 R170, [R1+0xc38] ;  /* 0x000c380001aa7983 */ /* 0x000ee80000300a00 */
        /* <DEDUP_REMOVED lines=12> */
[----:B----4-:R0:W-:Y:S10]  /*88bd0*/  @P2 STG.E.U8 desc[UR6][R172.64], R2 ;  /* 0x00000002ac002986 */ /* 0x0101f4000c101106 */
[----:B------:R-:W-:-:S02]  /*88be0*/  @P4 LOP3.LUT R5, R5, 0x8000000, RZ, 0xfc, !PT ;  /* 0x0800000005054812 */ /* 0x000fc400078efcff */
[----:B------:R-:W-:Y:S01]  /*88bf0*/  LOP3.LUT P4, RZ, R248, 0x400, RZ, 0xc0, !PT ;  /* 0x00000400f8ff7812 */ /* 0x000fe2000788c0ff */
[----:B0-----:R-:W4:Y:S01]  /*88c00*/  LDL.LU.64 R172, [R1+0xc40] ;  /* 0x000c400001ac7983 */ /* 0x001f220000300a00 */
[----:B------:R-:W-:-:S05]  /*88c10*/  PRMT R2, R93, 0x7771, RZ ;  /* 0x000077715d027816 */ /* 0x000fca00000000ff */
        /* <DEDUP_REMOVED lines=19> */
[----:B------:R-:W-:-:S11]  /*88d50*/  PRMT R92, R92, 0x7773, RZ ;  /* 0x000077735c5c7816 */ /* 0x000fd600000000ff */
[----:B---3--:R-:W-:Y:S01]  /*88d60*/  @P4 STG.E.U8 desc[UR6][R164.64], R92 ;  /* 0x0000005ca4004986 */ /* 0x008fe2000c101106 */
[----:B------:R-:W-:Y:S02]  /*88d70*/  LOP3.LUT P4, RZ, R5, 0x400000, RZ, 0xc0, !PT ;  /* 0x0040000005ff7812 */ /* 0x000fe4000788c0ff */
[----:B0-----:R-:W-:-:S11]  /*88d80*/  PRMT R2, R93, 0x7772, RZ ;  /* 0x000077725d027816 */ /* 0x001fd600000000ff */
[----:B------:R0:W-:Y:S04]  /*88d90*/  @P4 STG.E.U8 desc[UR6][R88.64], R2 ;  /* 0x0000000258004986 */ /* 0x0001e8000c101106 */
[----:B0-----:R-:W3:Y:S01]  /*88da0*/  LDL.LU.64 R88, [R1+0x1de8] ;  /* 0x001de80001587983 */ /* 0x001ee20000300a00 */
[----:B------:R-:W-:Y:S02]  /*88db0*/  LOP3.LUT P4, RZ, R5, 0x200000, RZ, 0xc0, !PT ;  /* 0x0020000005ff7812 */ /* 0x000fe4000788c0ff */
[----:B------:R-:W-:Y:S02]  /*88dc0*/  PRMT R93, R93, 0x7773, RZ ;  /* 0x000077735d5d7816 */ /* 0x000fe400000000ff */
[C---:B------:R-:W-:Y:S02]  /*88dd0*/  LOP3.LUT P5, RZ, R248.reuse, 0x2, RZ, 0xc0, !PT ;  /* 0x00000002f8ff7812 */ /* 0x040fe400078ac0ff */
[----:B------:R-:W-:-:S07]  /*88de0*/  LOP3.LUT P6, RZ, R248, 0x1, RZ, 0xc0, !PT ;  /* 0x00000001f8ff7812 */ /* 0x000fce00078cc0ff */
[----:B------:R-:W-:Y:S01]  /*88df0*/  @P4 STG.E.U8 desc[UR6][R166.64], R93 ;  /* 0x0000005da6004986 */ /* 0x000fe2000c101106 */
[----:B------:R-:W-:Y:S02]  /*88e00*/  LOP3.LUT P4, RZ, R5, 0x100000, RZ, 0xc0, !PT ;  /* 0x0010000005ff7812 */ /* 0x000fe4000788c0ff */
[C---:B------:R-:W-:Y:S02]  /*88e10*/  PRMT R2, R94.reuse, 0x7772, RZ ;  /* 0x000077725e027816 */ /* 0x040fe400000000ff */
[C---:B------:R-:W-:Y:S02]  /*88e20*/  LOP3.LUT P0, RZ, R249.reuse, 0x80000000, RZ, 0xc0, !PT ;  /* 0x80000000f9ff7812 */ /* 0x040fe4000780c0ff */
[----:B------:R-:W-:Y:S02]  /*88e30*/  LOP3.LUT P1, RZ, R249, 0x40000000, RZ, 0xc0, !PT ;  /* 0x40000000f9ff7812 */ /* 0x000fe4000782c0ff */
[----:B------:R-:W-:-:S05]  /*88e40*/  PRMT R94, R94, 0x7773, RZ ;  /* 0x000077735e5e7816 */ /* 0x000fca00000000ff */
[----:B------:R0:W-:Y:S01]  /*88e50*/  @P4 STG.E.U8 desc[UR6][R168.64], R2 ;  /* 0x00000002a8004986 */ /* 0x0001e2000c101106 */
[----:B------:R-:W-:-:S03]  /*88e60*/  LOP3.LUT P2, RZ, R249, 0x20000000, RZ, 0xc0, !PT ;  /* 0x20000000f9ff7812 */ /* 0x000fc6000784c0ff */
[----:B------:R-:W-:Y:S01]  /*88e70*/  @P5 STG.E.U8 desc[UR6][R170.64], R94 ;  /* 0x0000005eaa005986 */ /* 0x000fe2000c101106 */
[C---:B0-----:R-:W-:Y:S02]  /*88e80*/  PRMT R2, R95.reuse, 0x7772, RZ ;  /* 0x000077725f027816 */ /* 0x041fe400000000ff */
[----:B------:R-:W-:-:S03]  /*88e90*/  PRMT R95, R95, 0x7773, RZ ;  /* 0x000077735f5f7816 */ /* 0x000fc600000000ff */
[----:B----4-:R3:W-:Y:S01]  /*88ea0*/  @P6 STG.E.U8 desc[UR6][R172.64], R2 ;  /* 0x00000002ac006986 */ /* 0x0107e2000c101106 */
[----:B------:R-:W-:-:S03]  /*88eb0*/  LOP3.LUT P3, RZ, R249, 0x10000000, RZ, 0xc0, !PT ;  /* 0x10000000f9ff7812 */ /* 0x000fc6000786c0ff */
[----:B------:R-:W-:Y:S01]  /*88ec0*/  @P0 STG.E.U8 desc[UR6][R174.64], R95 ;  /* 0x0000005fae000986 */ /* 0x000fe2000c101106 */
[----:B------:R-:W-:Y:S02]  /*88ed0*/  LOP3.LUT P4, RZ, R249, 0x8000, RZ, 0xc0, !PT ;  /* 0x00008000f9ff7812 */ /* 0x000fe4000788c0ff */
[----:B------:R-:W-:-:S11]  /*88ee0*/  LOP3.LUT R5, R5, 0xffffefff, RZ, 0xc0, !PT ;  /* 0xffffefff05057812 */ /* 0x000fd600078ec0ff */
[----:B------:R-:W-:Y:S02]  /*88ef0*/  @P4 LOP3.LUT R5, R5, 0x1000, RZ, 0xfc, !PT ;  /* 0x0000100005054812 */ /* 0x000fe400078efcff */
[----:B------:R-:W-:Y:S02]  /*88f00*/  LOP3.LUT P4, RZ, R249, 0x10000, RZ, 0xc0, !PT ;  /* 0x00010000f9ff7812 */ /* 0x000fe4000788c0ff */
        /* <DEDUP_REMOVED lines=17> */
[----:B------:R-:W-:-:S04]  /*89020*/  LOP3.LUT R5, R5, 0xffffdfff, RZ, 0xc0, !PT ;  /* 0xffffdfff05057812 */ /* 0x000fc800078ec0ff */
        /* <DEDUP_REMOVED lines=16> */
[----:B------:R-:W-:Y:S02]  /*89130*/  LOP3.LUT P1, RZ, R249, 0x4000000, RZ, 0xc0, !PT ;  /* 0x04000000f9ff7812 */ /* 0x000fe4000782c0ff */
[----:B------:R-:W-:Y:S02]  /*89140*/  PRMT R2, R89, 0x7771, RZ ;  /* 0x0000777159027816 */ /* 0x000fe400000000ff */
[----:B------:R-:W-:-:S05]  /*89150*/  LOP3.LUT P2, RZ, R249, 0x2000000, RZ, 0xc0, !PT ;  /* 0x02000000f9ff7812 */ /* 0x000fca000784c0ff */
[----:B------:R-:W-:Y:S02]  /*89160*/  @P4 LOP3.LUT R5, R5, 0x40000, RZ, 0xfc, !PT ;  /* 0x0004000005054812 */ /* 0x000fe400078efcff */
[C---:B------:R-:W-:Y:S02]  /*89170*/  LOP3.LUT P4, RZ, R249.reuse, 0x400000, RZ, 0xc0, !PT ;  /* 0x00400000f9ff7812 */ /* 0x040fe4000788c0ff */
[----:B------:R-:W-:Y:S02]  /*89180*/  LOP3.LUT P3, RZ, R249, 0x1000000, RZ, 0xc0, !PT ;  /* 0x01000000f9ff7812 */ /* 0x000fe4000786c0ff */
[----:B------:R-:W-:-:S09]  /*89190*/  LOP3.LUT R5, R5, 0xfff7ffff, RZ, 0xc0, !PT ;  /* 0xfff7ffff05057812 */ /* 0x000fd200078ec0ff */
[----:B------:R-:W-:Y:S02]  /*891a0*/  @P4 LOP3.LUT R5, R5, 0x80000, RZ, 0xfc, !PT ;  /* 0x0008000005054812 */ /* 0x000fe400078efcff */
[----:B------:R-:W-:Y:S01]  /*891b0*/  LOP3.LUT P4, RZ, R249, 0x800000, RZ, 0xc0, !PT ;  /* 0x00800000f9ff7812 */ /* 0x000fe2000788c0ff */
[----:B---3--:R2:W-:Y:S02]  /*891c0*/  @P0 STG.E.U8 desc[UR6][R168.64], R2 ;  /* 0x00000002a8000986 */ /* 0x0085e4000c101106 */
[C---:B--2---:R-:W-:Y:S02]  /*891d0*/  PRMT R2, R90.reuse, 0x7770, RZ ;  /* 0x000077705a027816 */ /* 0x044fe400000000ff */
        /* <DEDUP_REMOVED lines=22> */
[----:B------:R0:W-:Y:S01]  /*89340*/  @P4 STG.E.U8 desc[UR6][R162.64], R2 ;  /* 0x00000002a2004986 */ /* 0x0001e2000c101106 */
[----:B------:R-:W-:-:S13]  /*89350*/  LOP3.LUT P4, RZ, R5, 0x10000, RZ, 0xc0, !PT ;  /* 0x0001000005ff7812 */ /* 0x000fda000788c0ff */
[----:B------:R-:W-:Y:S01]  /*89360*/  @P4 STG.E.U8 desc[UR6][R164.64], R89 ;  /* 0x00000059a4004986 */ /* 0x000fe2000c101106 */
[----:B------:R-:W-:Y:S02]  /*89370*/  LOP3.LUT P4, RZ, R5, 0x8000, RZ, 0xc0, !PT ;  /* 0x0000800005ff7812 */ /* 0x000fe4000788c0ff */
[C---:B0-----:R-:W-:Y:S02]  /*89380*/  PRMT R2, R90.reuse, 0x7772, RZ ;  /* 0x000077725a027816 */ /* 0x041fe400000000ff */
[----:B------:R-:W-:-:S09]  /*89390*/  PRMT R90, R90, 0x7773, RZ ;  /* 0x000077735a5a7816 */ /* 0x000fd200000000ff */
[----:B------:R0:W-:Y:S01]  /*893a0*/  @P4 STG.E.U8 desc[UR6][R84.64], R2 ;  /* 0x0000000254004986 */ /* 0x0001e2000c101106 */
[----:B------:R-:W-:-:S03]  /*893b0*/  LOP3.LUT P4, RZ, R5, 0x4000, RZ, 0xc0, !PT ;  /* 0x0000400005ff7812 */ /* 0x000fc6000788c0ff */
[----:B0-----:R-:W3:Y:S10]  /*893c0*/  LDL.LU.64 R84, [R1+0x1dd8] ;  /* 0x001dd80001547983 */ /* 0x001ef40000300a00 */
[----:B------:R-:W-:Y:S01]  /*893d0*/  @P4 STG.E.U8 desc[UR6][R166.64], R90 ;  /* 0x0000005aa6004986 */ /* 0x000fe2000c101106 */
[----:B------:R-:W-:-:S02]  /*893e0*/  LOP3.LUT P4, RZ, R5, 0x2000, RZ, 0xc0, !PT ;  /* 0x0000200005ff7812 */ /* 0x000fc4000788c0ff */
[----:B------:R-:W-:-:S11]  /*893f0*/  PRMT R2, R91, 0x7772, RZ ;  /* 0x000077725b027816 */ /* 0x000fd600000000ff */
[----:B------:R0:W-:Y:S04]  /*89400*/  @P4 STG.E.U8 desc[UR6][R86.64], R2 ;  /* 0x0000000256004986 */ /* 0x0001e8000c101106 */
[----:B0-----:R-:W4:Y:S01]  /*89410*/  LDL.LU.64 R86, [R1+0x1dd0] ;  /* 0x001dd00001567983 */ /* 0x001f220000300a00 */
[----:B------:R-:W-:Y:S02]  /*89420*/  LOP3.LUT P4, RZ, R5, 0x1000, RZ, 0xc0, !PT ;  /* 0x0000100005ff7812 */ /* 0x000fe4000788c0ff */
[C---:B------:R-:W-:Y:S02]  /*89430*/  LOP3.LUT P5, RZ, R249.reuse, 0x4000, RZ, 0xc0, !PT ;  /* 0x00004000f9ff7812 */ /* 0x040fe400078ac0ff */
[----:B------:R-:W-:Y:S02]  /*89440*/  LOP3.LUT P6, RZ, R249, 0x2000, RZ, 0xc0, !PT ;  /* 0x00002000f9ff7812 */ /* 0x000fe400078cc0ff */
[----:B------:R-:W-:-:S02]  /*89450*/  PRMT R91, R91, 0x7773, RZ ;  /* 0x000077735b5b7816 */ /* 0x000fc400000000ff */
[C---:B------:R-:W-:Y:S02]  /*89460*/  LOP3.LUT P0, RZ, R249.reuse, 0x1000, RZ, 0xc0, !PT ;  /* 0x00001000f9ff7812 */ /* 0x040fe4000780c0ff */
[C---:B------:R-:W-:Y:S02]  /*89470*/  LOP3.LUT P1, RZ, R249.reuse, 0x800, RZ, 0xc0, !PT ;  /* 0x00000800f9ff7812 */ /* 0x040fe4000782c0ff */
[C---:B------:R-:W-:Y:S02]  /*89480*/  LOP3.LUT P2, RZ, R249.reuse, 0x400, RZ, 0xc0, !PT ;  /* 0x00000400f9ff7812 */ /* 0x040fe4000784c0ff */
[----:B------:R-:W-:Y:S01]  /*89490*/  LOP3.LUT P3, RZ, R249, 0x200, RZ, 0xc0, !PT ;  /* 0x00000200f9ff7812 */ /* 0x000fe2000786c0ff */
[----:B--2---:R-:W-:Y:S01]  /*894a0*/  @P4 STG.E.U8 desc[UR6][R168.64], R91 ;  /* 0x0000005ba8004986 */ /* 0x004fe2000c101106 */
[----:B---3--:R-:W-:-:S05]  /*894b0*/  PRMT R2, R84, 0x7770, RZ ;  /* 0x0000777054027816 */ /* 0x008fca00000000ff */
[----:B------:R0:W-:Y:S02]  /*894c0*/  @P5 STG.E.U8 desc[UR6][R170.64], R2 ;  /* 0x00000002aa005986 */ /* 0x0001e4000c101106 */
[----:B0-----:R-:W-:-:S05]  /*894d0*/  PRMT R2, R84, 0x7771, RZ ;  /* 0x0000777154027816 */ /* 0x001fca00000000ff */
[----:B----4-:R0:W-:Y:S02]  /*894e0*/  @P6 STG.E.U8 desc[UR6][R172.64], R2 ;  /* 0x00000002ac006986 */ /* 0x0101e4000c101106 */
[----:B0-----:R-:W-:-:S05]  /*894f0*/  PRMT R2, R85, 0x7770, RZ ;  /* 0x0000777055027816 */ /* 0x001fca00000000ff */
        /* <DEDUP_REMOVED lines=13> */
[----:B------:R-:W4:Y:S01]  /*895d0*/  LDL.LU.64 R176, [R1+0xd48] ;  /* 0x000d480001b07983 */ /* 0x000f220000300a00 */
[----:B------:R-:W-:-:S02]  /*895e0*/  LOP3.LUT P6, RZ, R249, 0x100, RZ, 0xc0, !PT ;  /* 0x00000100f9ff7812 */ /* 0x000fc400078cc0ff */
[----:B------:R-:W-:Y:S02]  /*895f0*/  PRMT R2, R87, 0x7770, RZ ;  /* 0x0000777057027816 */ /* 0x000fe400000000ff */
[----:B------:R-:W-:Y:S02]  /*89600*/  LOP3.LUT R5, R5, 0xffffffdf, RZ, 0xc0, !PT ;  /* 0xffffffdf05057812 */ /* 0x000fe400078ec0ff */
[C---:B------:R-:W-:Y:S02]  /*89610*/  LOP3.LUT P2, RZ, R249.reuse, 0x80, RZ, 0xc0, !PT ;  /* 0x00000080f9ff7812 */ /* 0x040fe4000784c0ff */
[C---:B------:R-:W-:Y:S02]  /*89620*/  LOP3.LUT P3, RZ, R249.reuse, 0x40, RZ, 0xc0, !PT ;  /* 0x00000040f9ff7812 */ /* 0x040fe4000786c0ff */
[C---:B------:R-:W-:Y:S02]  /*89630*/  LOP3.LUT P0, RZ, R249.reuse, 0x20, RZ, 0xc0, !PT ;  /* 0x00000020f9ff7812 */ /* 0x040fe4000780c0ff */
[----:B------:R-:W-:Y:S01]  /*89640*/  LOP3.LUT P1, RZ, R249, 0x10, RZ, 0xc0, !PT ;  /* 0x00000010f9ff7812 */ /* 0x000fe2000782c0ff */
[----:B---3--:R0:W-:Y:S04]  /*89650*/  @P6 STG.E.U8 desc[UR6][R178.64], R2 ;  /* 0x00000002b2006986 */ /* 0x0081e8000c101106 */
[----:B0-----:R-:W3:Y:S04]  /*89660*/  LDL.LU.64 R178, [R1+0xd58] ;  /* 0x000d580001b27983 */ /* 0x001ee80000300a00 */
[----:B------:R-:W3:Y:S01]  /*89670*/  LDL.LU.64 R160, [R1+0xd68] ;  /* 0x000d680001a07983 */ /* 0x000ee20000300a00 */
[----:B--2---:R-:W-:-:S02]  /*89680*/  LOP3.LUT P4, RZ, R250, 0x10000000, RZ, 0xc0, !PT ;  /* 0x10000000faff7812 */ /* 0x004fc4000788c0ff */
[----:B------:R-:W-:Y:S01]  /*89690*/  PRMT R2, R87, 0x7771, RZ ;  /* 0x0000777157027816 */ /* 0x000fe200000000ff */
[----:B------:R-:W2:Y:S10]  /*896a0*/  LDL.LU.64 R162, [R1+0xd78] ;  /* 0x000d780001a27983 */ /* 0x000eb40000300a00 */
[----:B------:R-:W-:Y:S01]  /*896b0*/  @P4 LOP3.LUT R5, R5, 0x20, RZ, 0xfc, !PT ;  /* 0x0000002005054812 */ /* 0x000fe200078efcff */
[----:B----4-:R0:W-:Y:S01]  /*896c0*/  @P2 STG.E.U8 desc[UR6][R168.64], R2 ;  /* 0x00000002a8002986 */ /* 0x0101e2000c101106 */
[----:B------:R-:W-:-:S02]  /*896d0*/  LOP3.LUT P4, RZ, R250, 0x20000000, RZ, 0xc0, !PT ;  /* 0x20000000faff7812 */ /* 0x000fc4000788c0ff */
[----:B------:R-:W-:Y:S01]  /*896e0*/  LOP3.LUT R5, R5, 0xffffffbf, RZ, 0xc0, !PT ;  /* 0xffffffbf05057812 */ /* 0x000fe200078ec0ff */
[----:B------:R-:W4:Y:S04]  /*896f0*/  LDL.LU.64 R164, [R1+0xd80] ;  /* 0x000d800001a47983 */ /* 0x000f280000300a00 */
[----:B------:R-:W4:Y:S01]  /*89700*/  LDL.LU.64 R166, [R1+0xd88] ;  /* 0x000d880001a67983 */ /* 0x000f220000300a00 */
[----:B0-----:R-:W-:-:S03]  /*89710*/  PRMT R2, R84, 0x7772, RZ ;  /* 0x0000777254027816 */ /* 0x001fc600000000ff */
[----:B------:R-:W4:Y:S02]  /*89720*/  LDL.LU.64 R168, [R1+0xd90] ;  /* 0x000d900001a87983 */ /* 0x000f240000300a00 */
        /* <DEDUP_REMOVED lines=15> */
[----:B------:R0:W-:Y:S01]  /*89820*/  @P3 STG.E.U8 desc[UR6][R170.64], R2 ;  /* 0x00000002aa003986 */ /* 0x0001e2000c101106 */
[----:B------:R-:W-:-:S09]  /*89830*/  PRMT R84, R84, 0x7773, RZ ;  /* 0x0000777354547816 */ /* 0x000fd200000000ff */
[----:B------:R-:W-:Y:S02]  /*89840*/  @P4 LOP3.LUT R5, R5, 0x800, RZ, 0xfc, !PT ;  /* 0x0000080005054812 */ /* 0x000fe400078efcff */
[----:B------:R-:W-:Y:S02]  /*89850*/  LOP3.LUT P4, RZ, R249, 0x8, RZ, 0xc0, !PT ;  /* 0x00000008f9ff7812 */ /* 0x000fe4000788c0ff */
[C---:B0-----:R-:W-:Y:S01]  /*89860*/  PRMT R2, R85.reuse, 0x7772, RZ ;  /* 0x0000777255027816 */ /* 0x041fe200000000ff */
[----:B------:R-:W4:Y:S01]  /*89870*/  LDL.LU.64 R170, [R1+0xd98] ;  /* 0x000d980001aa7983 */ /* 0x000f220000300a00 */
[----:B------:R-:W-:-:S03]  /*89880*/  PRMT R85, R85, 0x7773, RZ ;  /* 0x0000777355557816 */ /* 0x000fc600000000ff */
[----:B------:R0:W-:Y:S04]  /*89890*/  @P0 STG.E.U8 desc[UR6][R172.64], R84 ;  /* 0x00000054ac000986 */ /* 0x0001e8000c101106 */
[----:B------:R1:W-:Y:S04]  /*898a0*/  @P1 STG.E.U8 desc[UR6][R174.64], R2 ;  /* 0x00000002ae001986 */ /* 0x0003e8000c101106 */
[----:B------:R-:W-:Y:S01]  /*898b0*/  @P4 STG.E.U8 desc[UR6][R176.64], R85 ;  /* 0x00000055b0004986 */ /* 0x000fe2000c101106 */
[----:B------:R-:W-:-:S03]  /*898c0*/  LOP3.LUT P4, RZ, R5, 0x800, RZ, 0xc0, !PT ;  /* 0x0000080005ff7812 */ /* 0x000fc6000788c0ff */
[----:B0-----:R-:W4:Y:S01]  /*898d0*/  LDL.LU.64 R172, [R1+0xda0] ;  /* 0x000da00001ac7983 */ /* 0x001f220000300a00 */
[----:B-1----:R-:W-:-:S03]  /*898e0*/  PRMT R2, R86, 0x7772, RZ ;  /* 0x0000777256027816 */ /* 0x002fc600000000ff */
[----:B------:R-:W4:Y:S06]  /*898f0*/  LDL.LU.64 R174, [R1+0xda8] ;  /* 0x000da80001ae7983 */ /* 0x000f2c0000300a00 */
[----:B------:R0:W-:Y:S01]  /*89900*/  @P4 STG.E.U8 desc[UR6][R80.64], R2 ;  /* 0x0000000250004986 */ /* 0x0001e2000c101106 */
[----:B------:R-:W-:Y:S02]  /*89910*/  LOP3.LUT P4, RZ, R5, 0x400, RZ, 0xc0, !PT ;  /* 0x0000040005ff7812 */ /* 0x000fe4000788c0ff */
[----:B------:R-:W-:Y:S01]  /*89920*/  PRMT R86, R86, 0x7773, RZ ;  /* 0x0000777356567816 */ /* 0x000fe200000000ff */
[----:B0-----:R-:W2:Y:S01]  /*89930*/  LDL.LU.64 R80, [R1+0x1dc0] ;  /* 0x001dc00001507983 */ /* 0x001ea20000300a00 */
[----:B------:R-:W-:-:S02]  /*89940*/  PRMT R2, R87, 0x7772, RZ ;  /* 0x0000777257027816 */ /* 0x000fc400000000ff */
[----:B------:R-:W-:Y:S01]  /*89950*/  PRMT R87, R87, 0x7773, RZ ;  /* 0x0000777357577816 */ /* 0x000fe200000000ff */
[----:B------:R-:W4:Y:S06]  /*89960*/  LDL.LU.64 R176, [R1+0xdb0] ;  /* 0x000db00001b07983 */ /* 0x000f2c0000300a00 */
[----:B---3--:R0:W-:Y:S01]  /*89970*/  @P4 STG.E.U8 desc[UR6][R178.64], R86 ;  /* 0x00000056b2004986 */ /* 0x0081e2000c101106 */
[----:B------:R-:W-:-:S03]  /*89980*/  LOP3.LUT P4, RZ, R5, 0x200, RZ, 0xc0, !PT ;  /* 0x0000020005ff7812 */ /* 0x000fc6000788c0ff */
[----:B0-----:R-:W3:Y:S10]  /*89990*/  LDL.LU.64 R178, [R1+0xdb8] ;  /* 0x000db80001b27983 */ /* 0x001ef40000300a00 */
        /* <DEDUP_REMOVED lines=14> */
[----:B----4-:R0:W-:Y:S01]  /*89a80*/  @P4 STG.E.U8 desc[UR6][R164.64], R2 ;  /* 0x00000002a4004986 */ /* 0x0101e2000c101106 */
[----:B------:R-:W-:Y:S02]  /*89a90*/  LOP3.LUT P4, RZ, R5, 0x20, RZ, 0xc0, !PT ;  /* 0x0000002005ff7812 */ /* 0x000fe4000788c0ff */
[----:B0-----:R-:W-:-:S11]  /*89aa0*/  PRMT R2, R81, 0x7770, RZ ;  /* 0x0000777051027816 */ /* 0x001fd600000000ff */
[----:B------:R0:W-:Y:S02]  /*89ab0*/  @P4 STG.E.U8 desc[UR6][R166.64], R2 ;  /* 0x00000002a6004986 */ /* 0x0001e4000c101106 */
[----:B0-----:R-:W-:-:S05]  /*89ac0*/  PRMT R2, R81, 0x7771, RZ ;  /* 0x0000777151027816 */ /* 0x001fca00000000ff */
[----:B------:R3:W-:Y:S02]  /*89ad0*/  @P5 STG.E.U8 desc[UR6][R168.64], R2 ;  /* 0x00000002a8005986 */ /* 0x0007e4000c101106 */
[----:B---3--:R-:W-:-:S05]  /*89ae0*/  PRMT R2, R82, 0x7770, RZ ;  /* 0x0000777052027816 */ /* 0x008fca00000000ff */
[----:B------:R0:W-:Y:S02]  /*89af0*/  @P6 STG.E.U8 desc[UR6][R170.64], R2 ;  /* 0x00000002aa006986 */ /* 0x0001e4000c101106 */
[----:B0-----:R-:W-:-:S05]  /*89b00*/  PRMT R2, R82, 0x7771, RZ ;  /* 0x0000777152027816 */ /* 0x001fca00000000ff */
[----:B------:R0:W-:Y:S02]  /*89b10*/  @P2 STG.E.U8 desc[UR6][R172.64], R2 ;  /* 0x00000002ac002986 */ /* 0x0001e4000c101106 */
[----:B0-----:R-:W-:-:S05]  /*89b20*/  PRMT R2, R83, 0x7770, RZ ;  /* 0x0000777053027816 */ /* 0x001fca00000000ff */
[----:B------:R0:W-:Y:S02]  /*89b30*/  @P3 STG.E.U8 desc[UR6][R174.64], R2 ;  /* 0x00000002ae003986 */ /* 0x0001e4000c101106 */
[----:B0-----:R-:W-:Y:S02]  /*89b40*/  PRMT R2, R83, 0x7771, RZ ;  /* 0x0000777153027816 */ /* 0x001fe400000000ff */
[----:B------:R-:W2:Y:S04]  /*89b50*/  LDL.LU.64 R174, [R1+0xdc0] ;  /* 0x000dc00001ae7983 */ /* 0x000ea80000300a00 */
[----:B------:R0:W-:Y:S04]  /*89b60*/  @P0 STG.E.U8 desc[UR6][R176.64], R2 ;  /* 0x00000002b0000986 */ /* 0x0001e8000c101106 */
[----:B0-----:R-:W3:Y:S04]  /*89b70*/  LDL.LU.64 R176, [R1+0xdd0] ;  /* 0x000dd00001b07983 */ /* 0x001ee80000300a00 */
[----:B------:R-:W4:Y:S04]  /*89b80*/  LDL.LU.64 R168, [R1+0xdd8] ;  /* 0x000dd80001a87983 */ /* 0x000f280000300a00 */
[----:B------:R-:W4:Y:S01]  /*89b90*/  LDL.LU.64 R170, [R1+0xde0] ;  /* 0x000de00001aa7983 */ /* 0x000f220000300a00 */
[----:B------:R-:W-:-:S02]  /*89ba0*/  LOP3.LUT P1, RZ, R250, 0x400000, RZ, 0xc0, !PT ;  /* 0x00400000faff7812 */ /* 0x000fc4000782c0ff */
[----:B------:R-:W-:-:S11]  /*89bb0*/  PRMT R2, R80, 0x7772, RZ ;  /* 0x0000777250027816 */ /* 0x000fd600000000ff */
[----:B------:R0:W-:Y:S01]  /*89bc0*/  @P1 STG.E.U8 desc[UR6][R178.64], R2 ;  /* 0x00000002b2001986 */ /* 0x0001e2000c101106 */
[C---:B------:R-:W-:Y:S02]  /*89bd0*/  LOP3.LUT P1, RZ, R250.reuse, 0x4000, RZ, 0xc0, !PT ;  /* 0x00004000faff7812 */ /* 0x040fe4000782c0ff */
[----:B------:R-:W-:Y:S02]  /*89be0*/  LOP3.LUT R5, R5, 0xfffffffb, RZ, 0xc0, !PT ;  /* 0xfffffffb05057812 */ /* 0x000fe400078ec0ff */
[C---:B------:R-:W-:Y:S02]  /*89bf0*/  LOP3.LUT P2, RZ, R250.reuse, 0x200000, RZ, 0xc0, !PT ;  /* 0x00200000faff7812 */ /* 0x040fe4000784c0ff */
[----:B------:R-:W-:Y:S01]  /*89c00*/  LOP3.LUT P3, RZ, R250, 0x100000, RZ, 0xc0, !PT ;  /* 0x00100000faff7812 */ /* 0x000fe2000786c0ff */
[----:B0-----:R-:W4:Y:S06]  /*89c10*/  LDL.LU.64 R178, [R1+0xdf8] ;  /* 0x000df80001b27983 */ /* 0x001f2c0000300a00 */
[----:B------:R-:W-:-:S02]  /*89c20*/  @P1 LOP3.LUT R5, R5, 0x4, RZ, 0xfc, !PT ;  /* 0x0000000405051812 */ /* 0x000fc400078efcff */
[C---:B------:R-:W-:Y:S01]  /*89c30*/  LOP3.LUT P1, RZ, R250.reuse, 0x8000, RZ, 0xc0, !PT ;  /* 0x00008000faff7812 */ /* 0x040fe2000782c0ff */
[----:B------:R-:W4:Y:S01]  /*89c40*/  LDL.LU.64 R172, [R1+0xe00] ;  /* 0x000e000001ac7983 */ /* 0x000f220000300a00 */
[----:B------:R-:W-:Y:S02]  /*89c50*/  LOP3.LUT R5, R5, 0xfffffff7, RZ, 0xc0, !PT ;  /* 0xfffffff705057812 */ /* 0x000fe400078ec0ff */
[----:B------:R-:W-:Y:S01]  /*89c60*/  LOP3.LUT P5, RZ, R250, 0x80000, RZ, 0xc0, !PT ;  /* 0x00080000faff7812 */ /* 0x000fe200078ac0ff */
[----:B------:R-:W4:Y:S08]  /*89c70*/  LDL.LU.64 R162, [R1+0xe10] ;  /* 0x000e100001a27983 */ /* 0x000f300000300a00 */
[----:B------:R-:W-:-:S02]  /*89c80*/  @P1 LOP3.LUT R5, R5, 0x8, RZ, 0xfc, !PT ;  /* 0x0000000805051812 */ /* 0x000fc400078efcff */
[C---:B------:R-:W-:Y:S02]  /*89c90*/  LOP3.LUT P1, RZ, R250.reuse, 0x10000, RZ, 0xc0, !PT ;  /* 0x00010000faff7812 */ /* 0x040fe4000782c0ff */
[----:B------:R-:W-:Y:S02]  /*89ca0*/  LOP3.LUT R5, R5, 0xffffffef, RZ, 0xc0, !PT ;  /* 0xffffffef05057812 */ /* 0x000fe400078ec0ff */
[----:B------:R-:W-:Y:S02]  /*89cb0*/  LOP3.LUT P4, RZ, R250, 0x40000, RZ, 0xc0, !PT ;  /* 0x00040000faff7812 */ /* 0x000fe4000788c0ff */
[----:B------:R-:W-:Y:S02]  /*89cc0*/  PRMT R80, R80, 0x7773, RZ ;  /* 0x0000777350507816 */ /* 0x000fe400000000ff */
[----:B------:R-:W-:-:S05]  /*89cd0*/  PRMT R2, R81, 0x7772, RZ ;  /* 0x0000777251027816 */ /* 0x000fca00000000ff */
[----:B------:R-:W-:Y:S02]  /*89ce0*/  @P1 LOP3.LUT R5, R5, 0x10, RZ, 0xfc, !PT ;  /* 0x0000001005051812 */ /* 0x000fe400078efcff */
[----:B------:R-:W-:Y:S02]  /*89cf0*/  LOP3.LUT P1, RZ, R250, 0x20000, RZ, 0xc0, !PT ;  /* 0x00020000faff7812 */ /* 0x000fe4000782c0ff */
[----:B------:R-:W-:Y:S01]  /*89d00*/  PRMT R81, R81, 0x7773, RZ ;  /* 0x0000777351517816 */ /* 0x000fe200000000ff */
[----:B--2---:R0:W-:Y:S04]  /*89d10*/  @P2 STG.E.U8 desc[UR6][R174.64], R80 ;  /* 0x00000050ae002986 */ /* 0x0041e8000c101106 */
[----:B0-----:R-:W2:Y:S04]  /*89d20*/  LDL.LU.64 R174, [R1+0xdf0] ;  /* 0x000df00001ae7983 */ /* 0x001ea80000300a00 */
[----:B---3--:R0:W-:Y:S04]  /*89d30*/  @P3 STG.E.U8 desc[UR6][R176.64], R2 ;  /* 0x00000002b0003986 */ /* 0x0081e8000c101106 */
[----:B----4-:R-:W-:Y:S01]  /*89d40*/  @P5 STG.E.U8 desc[UR6][R168.64], R81 ;  /* 0x00000051a8005986 */ /* 0x010fe2000c101106 */
[----:B0-----:R-:W-:-:S03]  /*89d50*/  PRMT R2, R82, 0x7772, RZ ;  /* 0x0000777252027816 */ /* 0x001fc600000000ff */
[----:B------:R-:W3:Y:S01]  /*89d60*/  LDL.LU.64 R176, [R1+0xdc8] ;  /* 0x000dc80001b07983 */ /* 0x000ee20000300a00 */
[----:B------:R-:W-:-:S03]  /*89d70*/  PRMT R82, R82, 0x7773, RZ ;  /* 0x0000777352527816 */ /* 0x000fc600000000ff */
[----:B------:R-:W-:Y:S04]  /*89d80*/  @P4 STG.E.U8 desc[UR6][R170.64], R2 ;  /* 0x00000002aa004986 */ /* 0x000fe8000c101106 */
[----:B------:R-:W4:Y:S04]  /*89d90*/  LDL.LU.64 R164, [R1+0xd60] ;  /* 0x000d600001a47983 */ /* 0x000f280000300a00 */
[----:B------:R-:W4:Y:S04]  /*89da0*/  LDL.LU.64 R166, [R1+0xd38] ;  /* 0x000d380001a67983 */ /* 0x000f280000300a00 */
[----:B------:R0:W-:Y:S04]  /*89db0*/  @P1 STG.E.U8 desc[UR6][R76.64], R82 ;  /* 0x000000524c001986 */ /* 0x0001e8000c101106 */
[----:B0-----:R-:W2:Y:S01]  /*89dc0*/  LDL.LU.64 R76, [R1+0x1db0] ;  /* 0x001db000014c7983 */ /* 0x001ea20000300a00 */
        /* <DEDUP_REMOVED lines=9> */
[----:B------:R-:W-:-:S04]  /*89e60*/  @P0 LOP3.LUT R5, R5, 0x2, RZ, 0xfc, !PT ;  /* 0x0000000205050812 */ /* 0x000fc800078efcff */
[----:B------:R-:W-:Y:S02]  /*89e70*/  LOP3.LUT P1, RZ, R5, 0x10, RZ, 0xc0, !PT ;  /* 0x0000001005ff7812 */ /* 0x000fe4000782c0ff */
[C---:B------:R-:W-:Y:S02]  /*89e80*/  PRMT R2, R83.reuse, 0x7772, RZ ;  /* 0x0000777253027816 */ /* 0x040fe400000000ff */
[----:B------:R-:W-:-:S09]  /*89e90*/  PRMT R83, R83, 0x7773, RZ ;  /* 0x0000777353537816 */ /* 0x000fd200000000ff */
[----:B------:R0:W-:Y:S01]  /*89ea0*/  @P1 STG.E.U8 desc[UR6][R178.64], R2 ;  /* 0x00000002b2001986 */ /* 0x0001e2000c101106 */
[----:B------:R-:W-:-:S03]  /*89eb0*/  LOP3.LUT P1, RZ, R5, 0x8, RZ, 0xc0, !PT ;  /* 0x0000000805ff7812 */ /* 0x000fc6000782c0ff */
[----:B0-----:R-:W4:Y:S10]  /*89ec0*/  LDL.LU.64 R178, [R1+0xcb8] ;  /* 0x000cb80001b27983 */ /* 0x001f340000300a00 */
[----:B------:R0:W-:Y:S01]  /*89ed0*/  @P1 STG.E.U8 desc[UR6][R172.64], R83 ;  /* 0x00000053ac001986 */ /* 0x0001e2000c101106 */
[----:B------:R-:W-:-:S03]  /*89ee0*/  LOP3.LUT P1, RZ, R5, 0x4, RZ, 0xc0, !PT ;  /* 0x0000000405ff7812 */ /* 0x000fc6000782c0ff */
[----:B------:R-:W4:Y:S04]  /*89ef0*/  LDL.LU.64 R170, [R1+0xc90] ;  /* 0x000c900001aa7983 */ /* 0x000f280000300a00 */
[----:B0-----:R-:W4:Y:S01]  /*89f00*/  LDL.LU.64 R172, [R1+0xc28] ;  /* 0x000c280001ac7983 */ /* 0x001f220000300a00 */
[----:B--2---:R-:W-:-:S05]  /*89f10*/  PRMT R2, R76, 0x7770, RZ ;  /* 0x000077704c027816 */ /* 0x004fca00000000ff */
[----:B------:R0:W-:Y:S04]  /*89f20*/  @P1 STG.E.U8 desc[UR6][R78.64], R2 ;  /* 0x000000024e001986 */ /* 0x0001e8000c101106 */
[----:B0-----:R-:W2:Y:S01]  /*89f30*/  LDL.LU.64 R78, [R1+0x1da8] ;  /* 0x001da800014e7983 */ /* 0x001ea20000300a00 */
[C---:B------:R-:W-:Y:S02]  /*89f40*/  LOP3.LUT P6, RZ, R250.reuse, 0x2000, RZ, 0xc0, !PT ;  /* 0x00002000faff7812 */ /* 0x040fe400078cc0ff */
[----:B------:R-:W-:Y:S02]  /*89f50*/  LOP3.LUT P0, RZ, R250, 0x1000, RZ, 0xc0, !PT ;  /* 0x00001000faff7812 */ /* 0x000fe4000780c0ff */
[----:B------:R-:W-:Y:S02]  /*89f60*/  PRMT R2, R76, 0x7771, RZ ;  /* 0x000077714c027816 */ /* 0x000fe400000000ff */
[----:B------:R-:W-:-:S07]  /*89f70*/  PRMT R3, R77, 0x7770, RZ ;  /* 0x000077704d037816 */ /* 0x000fce00000000ff */
[----:B------:R-:W-:Y:S04]  /*89f80*/  @P6 STG.E.U8 desc[UR6][R162.64], R2 ;  /* 0x00000002a2006986 */ /* 0x000fe8000c101106 */
[----:B------:R0:W-:Y:S01]  /*89f90*/  @P0 STG.E.U8 desc[UR6][R174.64], R3 ;  /* 0x00000003ae000986 */ /* 0x0001e2000c101106 */
[----:B------:R-:W-:Y:S02]  /*89fa0*/  LOP3.LUT P0, RZ, R5, 0x2, RZ, 0xc0, !PT ;  /* 0x0000000205ff7812 */ /* 0x000fe4000780c0ff */
[----:B------:R-:W-:Y:S02]  /*89fb0*/  PRMT R4, R77, 0x7771, RZ ;  /* 0x000077714d047816 */ /* 0x000fe400000000ff */
[C---:B------:R-:W-:Y:S02]  /*89fc0*/  LOP3.LUT P2, RZ, R250.reuse, 0x100, RZ, 0xc0, !PT ;  /* 0x00000100faff7812 */ /* 0x040fe4000784c0ff */
[----:B------:R-:W-:Y:S01]  /*89fd0*/  LOP3.LUT P3, RZ, R250, 0x80, RZ, 0xc0, !PT ;  /* 0x00000080faff7812 */ /* 0x000fe2000786c0ff */
[----:B0-----:R-:W4:Y:S06]  /*89fe0*/  LDL.LU.64 R174, [R1+0xc00] ;  /* 0x000c000001ae7983 */ /* 0x001f2c0000300a00 */
[----:B---3--:R0:W-:Y:S01]  /*89ff0*/  @P0 STG.E.U8 desc[UR6][R176.64], R4 ;  /* 0x00000004b0000986 */ /* 0x0081e2000c101106 */
[----:B------:R-:W-:-:S03]  /*8a000*/  LOP3.LUT P0, RZ, R5, 0x1, RZ, 0xc0, !PT ;  /* 0x0000000105ff7812 */ /* 0x000fc6000780c0ff */
[----:B0-----:R-:W3:Y:S01]  /*8a010*/  LDL.LU.64 R176, [R1+0xba8] ;  /* 0x000ba80001b07983 */ /* 0x001ee20000300a00 */
[----:B--2---:R-:W-:-:S09]  /*8a020*/  PRMT R5, R78, 0x7770, RZ ;  /* 0x000077704e057816 */ /* 0x004fd200000000ff */
[----:B----4-:R-:W-:Y:S01]  /*8a030*/  @P0 STG.E.U8 desc[UR6][R164.64], R5 ;  /* 0x00000005a4000986 */ /* 0x010fe2000c101106 */
[----:B------:R-:W-:Y:S02]  /*8a040*/  LOP3.LUT P0, RZ, R8, 0x80000000, RZ, 0xc0, !PT ;  /* 0x8000000008ff7812 */ /* 0x000fe4000780c0ff */
[----:B------:R-:W-:Y:S02]  /*8a050*/  PRMT R6, R78, 0x7771, RZ ;  /* 0x000077714e067816 */ /* 0x000fe400000000ff */
[C---:B------:R-:W-:Y:S02]  /*8a060*/  PRMT R9, R79.reuse, 0x7770, RZ ;  /* 0x000077704f097816 */ /* 0x040fe400000000ff */
[----:B------:R-:W-:-:S07]  /*8a070*/  PRMT R2, R79, 0x7771, RZ ;  /* 0x000077714f027816 */ /* 0x000fce00000000ff */
[----:B------:R-:W-:Y:S04]  /*8a080*/  @P0 STG.E.U8 desc[UR6][R166.64], R6 ;  /* 0x00000006a6000986 */ /* 0x000fe8000c101106 */
[----:B------:R-:W-:Y:S04]  /*8a090*/  @P2 STG.E.U8 desc[UR6][R168.64], R9 ;  /* 0x00000009a8002986 */ /* 0x000fe8000c101106 */
[----:B------:R0:W-:Y:S04]  /*8a0a0*/  @P3 STG.E.U8 desc[UR6][R178.64], R2 ;  /* 0x00000002b2003986 */ /* 0x0001e8000c101106 */
[----:B0-----:R-:W2:Y:S01]  /*8a0b0*/  LDL.LU.64 R178, [R1+0xb80] ;  /* 0x000b800001b27983 */ /* 0x001ea20000300a00 */
[----:B------:R-:W-:-:S02]  /*8a0c0*/  LOP3.LUT P5, RZ, R250, 0x40, RZ, 0xc0, !PT ;  /* 0x00000040faff7812 */ /* 0x000fc400078ac0ff */
[C---:B------:R-:W-:Y:S02]  /*8a0d0*/  LOP3.LUT P4, RZ, R250.reuse, 0x20, RZ, 0xc0, !PT ;  /* 0x00000020faff7812 */ /* 0x040fe4000788c0ff */
[C---:B------:R-:W-:Y:S02]  /*8a0e0*/  LOP3.LUT P1, RZ, R250.reuse, 0x10, RZ, 0xc0, !PT ;  /* 0x00000010faff7812 */ /* 0x040fe4000782c0ff */
[C---:B------:R-:W-:Y:S02]  /*8a0f0*/  LOP3.LUT P6, RZ, R250.reuse, 0x8, RZ, 0xc0, !PT ;  /* 0x00000008faff7812 */ /* 0x040fe400078cc0ff */
[C---:B------:R-:W-:Y:S02]  /*8a100*/  LOP3.LUT P0, RZ, R250.reuse, 0x4, RZ, 0xc0, !PT ;  /* 0x00000004faff7812 */ /* 0x040fe4000780c0ff */
[----:B------:R-:W-:Y:S02]  /*8a110*/  LOP3.LUT P2, RZ, R250, 0x2, RZ, 0xc0, !PT ;  /* 0x00000002faff7812 */ /* 0x000fe4000784c0ff */
[----:B------:R-:W-:-:S02]  /*8a120*/  PRMT R3, R76, 0x7772, RZ ;  /* 0x000077724c037816 */ /* 0x000fc400000000ff */
[----:B------:R-:W-:Y:S02]  /*8a130*/  PRMT R76, R76, 0x7773, RZ ;  /* 0x000077734c4c7816 */ /* 0x000fe400000000ff */
[C---:B------:R-:W-:Y:S02]  /*8a140*/  PRMT R4, R77.reuse, 0x7772, RZ ;  /* 0x000077724d047816 */ /* 0x040fe400000000ff */
[----:B------:R-:W-:Y:S01]  /*8a150*/  PRMT R77, R77, 0x7773, RZ ;  /* 0x000077734d4d7816 */ /* 0x000fe200000000ff */
[----:B------:R0:W-:Y:S01]  /*8a160*/  @P5 STG.E.U8 desc[UR6][R170.64], R3 ;  /* 0x00000003aa005986 */ /* 0x0001e2000c101106 */
[C---:B------:R-:W-:Y:S02]  /*8a170*/  PRMT R5, R78.reuse, 0x7772, RZ ;  /* 0x000077724e057816 */ /* 0x040fe400000000ff */
[----:B------:R-:W-:Y:S01]  /*8a180*/  PRMT R78, R78, 0x7773, RZ ;  /* 0x000077734e4e7816 */ /* 0x000fe200000000ff */
[----:B------:R1:W-:Y:S04]  /*8a190*/  @P4 STG.E.U8 desc[UR6][R172.64], R76 ;  /* 0x0000004cac004986 */ /* 0x0003e8000c101106 */
[----:B------:R4:W-:Y:S04]  /*8a1a0*/  @P1 STG.E.U8 desc[UR6][R174.64], R4 ;  /* 0x00000004ae001986 */ /* 0x0009e8000c101106 */
[----:B0-----:R-:W2:Y:S04]  /*8a1b0*/  LDL.LU.64 R170, [R1+0xb00] ;  /* 0x000b000001aa7983 */ /* 0x001ea80000300a00 */
[----:B-1----:R-:W2:Y:S04]  /*8a1c0*/  LDL.LU.64 R172, [R1+0x148] ;  /* 0x0001480001ac7983 */ /* 0x002ea80000300a00 */
[----:B---3--:R0:W-:Y:S04]  /*8a1d0*/  @P6 STG.E.U8 desc[UR6][R176.64], R77 ;  /* 0x0000004db0006986 */ /* 0x0081e8000c101106 */
[----:B----4-:R-:W3:Y:S04]  /*8a1e0*/  LDL.LU.64 R174, [R1+0x138] ;  /* 0x0001380001ae7983 */ /* 0x010ee80000300a00 */
[----:B0-----:R-:W4:Y:S04]  /*8a1f0*/  LDL.LU.64 R176, [R1+0x130] ;  /* 0x0001300001b07983 */ /* 0x001f280000300a00 */
[----:B------:R-:W4:Y:S04]  /*8a200*/  LDL.LU.64 R160, [R1+0x128] ;  /* 0x0001280001a07983 */ /* 0x000f280000300a00 */
[----:B------:R-:W4:Y:S04]  /*8a210*/  LDL.LU.64 R162, [R1+0x120] ;  /* 0x0001200001a27983 */ /* 0x000f280000300a00 */
[----:B--2---:R-:W-:Y:S04]  /*8a220*/  @P0 STG.E.U8 desc[UR6][R178.64], R5 ;  /* 0x00000005b2000986 */ /* 0x004fe8000c101106 */
[----:B------:R0:W-:Y:S04]  /*8a230*/  @P2 STG.E.U8 desc[UR6][R72.64], R78 ;  /* 0x0000004e48002986 */ /* 0x0001e8000c101106 */
[----:B0-----:R-:W2:Y:S01]  /*8a240*/  LDL.LU.64 R72, [R1+0x1da0] ;  /* 0x001da00001487983 */ /* 0x001ea20000300a00 */
[----:B------:R-:W-:-:S02]  /*8a250*/  LOP3.LUT P4, RZ, R251, 0x8000000, RZ, 0xc0, !PT ;  /* 0x08000000fbff7812 */ /* 0x000fc4000788c0ff */
[----:B------:R-:W-:Y:S01]  /*8a260*/  LOP3.LUT P3, RZ, R250, 0x1, RZ, 0xc0, !PT ;  /* 0x00000001faff7812 */ /* 0x000fe2000786c0ff */
[----:B------:R-:W4:Y:S01]  /*8a270*/  LDL.LU.64 R178, [R1+0x118] ;  /* 0x0001180001b27983 */ /* 0x000f220000300a00 */
[----:B------:R-:W-:Y:S02]  /*8a280*/  P2R R76, PR, RZ, 0x10 ;  /* 0x00000010ff4c7803 */ /* 0x000fe40000000000 */
[C---:B------:R-:W-:Y:S01]  /*8a290*/  LOP3.LUT P4, RZ, R251.reuse, 0x10000000, RZ, 0xc0, !PT ;  /* 0x10000000fbff7812 */ /* 0x040fe2000788c0ff */
[----:B------:R-:W4:Y:S03]  /*8a2a0*/  LDL.LU.64 R164, [R1+0x110] ;  /* 0x0001100001a47983 */ /* 0x000f260000300a00 */
[----:B------:R-:W-:Y:S01]  /*8a2b0*/  P2R R9, PR, RZ, 0x10 ;  /* 0x00000010ff097803 */ /* 0x000fe20000000000 */
[----:B------:R-:W4:Y:S01]  /*8a2c0*/  LDL.LU.64 R166, [R1+0x108] ;  /* 0x0001080001a67983 */ /* 0x000f220000300a00 */
[----:B------:R-:W-:-:S02]  /*8a2d0*/  LOP3.LUT P4, RZ, R251, 0x20000000, RZ, 0xc0, !PT ;  /* 0x20000000fbff7812 */ /* 0x000fc4000788c0ff */
[C---:B------:R-:W-:Y:S01]  /*8a2e0*/  LOP3.LUT P5, RZ, R251.reuse, 0x80000000, RZ, 0xc0, !PT ;  /* 0x80000000fbff7812 */ /* 0x040fe200078ac0ff */
[----:B------:R-:W4:Y:S01]  /*8a2f0*/  LDL.LU.64 R168, [R1+0x100] ;  /* 0x0001000001a87983 */ /* 0x000f220000300a00 */
[----:B------:R-:W-:Y:S02]  /*8a300*/  P2R R6, PR, RZ, 0x10 ;  /* 0x00000010ff067803 */ /* 0x000fe40000000000 */
[----:B------:R-:W-:Y:S02]  /*8a310*/  LOP3.LUT P4, RZ, R251, 0x40000000, RZ, 0xc0, !PT ;  /* 0x40000000fbff7812 */ /* 0x000fe4000788c0ff */
[C---:B------:R-:W-:Y:S02]  /*8a320*/  PRMT R2, R79.reuse, 0x7772, RZ ;  /* 0x000077724f027816 */ /* 0x040fe400000000ff */
[----:B------:R-:W-:-:S03]  /*8a330*/  PRMT R79, R79, 0x7773, RZ ;  /* 0x000077734f4f7816 */ /* 0x000fc600000000ff */
[----:B------:R-:W-:Y:S04]  /*8a340*/  @P3 STG.E.U8 desc[UR6][R170.64], R2 ;  /* 0x00000002aa003986 */ /* 0x000fe8000c101106 */
[----:B------:R-:W-:Y:S01]  /*8a350*/  @P5 STG.E.U8 desc[UR6][R172.64], R79 ;  /* 0x0000004fac005986 */ /* 0x000fe2000c101106 */
[----:B--2---:R-:W-:-:S05]  /*8a360*/  PRMT R3, R72, 0x7770, RZ ;  /* 0x0000777048037816 */ /* 0x004fca00000000ff */
[----:B------:R0:W-:Y:S04]  /*8a370*/  @P4 STG.E.U8 desc[UR6][R74.64], R3 ;  /* 0x000000034a004986 */ /* 0x0001e8000c101106 */
[----:B0-----:R-:W2:Y:S01]  /*8a380*/  LDL.LU.64 R74, [R1+0x1d98] ;  /* 0x001d9800014a7983 */ /* 0x001ea20000300a00 */
[----:B------:R-:W-:Y:S02]  /*8a390*/  ISETP.NE.AND P4, PT, R6, RZ, PT ;  /* 0x000000ff0600720c */ /* 0x000fe40003f85270 */
[----:B------:R-:W-:Y:S01]  /*8a3a0*/  PRMT R4, R72, 0x7771, RZ ;  /* 0x0000777148047816 */ /* 0x000fe200000000ff */
[----:B------:R-:W2:Y:S01]  /*8a3b0*/  LDL.LU.64 R170, [R1+0xf8] ;  /* 0x0000f80001aa7983 */ /* 0x000ea20000300a00 */
[----:B------:R-:W-:Y:S02]  /*8a3c0*/  LOP3.LUT P6, RZ, R251, 0x400000, RZ, 0xc0, !PT ;  /* 0x00400000fbff7812 */ /* 0x000fe400078cc0ff */
[----:B------:R-:W-:Y:S01]  /*8a3d0*/  PRMT R5, R73, 0x7770, RZ ;  /* 0x0000777049057816 */ /* 0x000fe200000000ff */
[----:B------:R-:W2:Y:S06]  /*8a3e0*/  LDL.LU.64 R172, [R1+0xf0] ;  /* 0x0000f00001ac7983 */ /* 0x000eac0000300a00 */
[----:B---3--:R0:W-:Y:S01]  /*8a3f0*/  @P4 STG.E.U8 desc[UR6][R174.64], R4 ;  /* 0x00000004ae004986 */ /* 0x0081e2000c101106 */
[----:B------:R-:W-:-:S02]  /*8a400*/  ISETP.NE.AND P4, PT, R9, RZ, PT ;  /* 0x000000ff0900720c */ /* 0x000fc40003f85270 */
[----:B------:R-:W-:Y:S02]  /*8a410*/  P2R R81, PR, RZ, 0x40 ;  /* 0x00000040ff517803 */ /* 0x000fe40000000000 */
[----:B------:R-:W-:-:S04]  /*8a420*/  LOP3.LUT P6, RZ, R251, 0x800000, RZ, 0xc0, !PT ;  /* 0x00800000fbff7812 */ /* 0x000fc800078cc0ff */
[----:B------:R-:W-:Y:S02]  /*8a430*/  P2R R80, PR, RZ, 0x40 ;  /* 0x00000040ff507803 */ /* 0x000fe40000000000 */
[C---:B------:R-:W-:Y:S01]  /*8a440*/  LOP3.LUT P6, RZ, R251.reuse, 0x1000000, RZ, 0xc0, !PT ;  /* 0x01000000fbff7812 */ /* 0x040fe200078cc0ff */
[----:B0-----:R-:W3:Y:S01]  /*8a450*/  LDL.LU.64 R174, [R1+0xe8] ;  /* 0x0000e80001ae7983 */ /* 0x001ee20000300a00 */
[----:B------:R-:W-:-:S03]  /*8a460*/  LOP3.LUT P1, RZ, R251, 0x4000000, RZ, 0xc0, !PT ;  /* 0x04000000fbff7812 */ /* 0x000fc6000782c0ff */
[----:B----4-:R0:W-:Y:S01]  /*8a470*/  @P4 STG.E.U8 desc[UR6][R176.64], R5 ;  /* 0x00000005b0004986 */ /* 0x0101e2000c101106 */
[----:B------:R-:W-:Y:S02]  /*8a480*/  ISETP.NE.AND P4, PT, R76, RZ, PT ;  /* 0x000000ff4c00720c */ /* 0x000fe40003f85270 */
[----:B------:R-:W-:Y:S02]  /*8a490*/  P2R R77, PR, RZ, 0x40 ;  /* 0x00000040ff4d7803 */ /* 0x000fe40000000000 */
[----:B------:R-:W-:Y:S02]  /*8a4a0*/  LOP3.LUT P6, RZ, R251, 0x2000000, RZ, 0xc0, !PT ;  /* 0x02000000fbff7812 */ /* 0x000fe400078cc0ff */
[----:B------:R-:W-:Y:S01]  /*8a4b0*/  PRMT R6, R73, 0x7771, RZ ;  /* 0x0000777149067816 */ /* 0x000fe200000000ff */
[----:B0-----:R-:W4:Y:S06]  /*8a4c0*/  LDL.LU.64 R176, [R1+0xe0] ;  /* 0x0000e00001b07983 */ /* 0x001f2c0000300a00 */
[----:B------:R-:W-:Y:S01]  /*8a4d0*/  @P4 STG.E.U8 desc[UR6][R160.64], R6 ;  /* 0x00000006a0004986 */ /* 0x000fe2000c101106 */
[----:B--2---:R-:W-:-:S02]  /*8a4e0*/  PRMT R2, R74, 0x7770, RZ ;  /* 0x000077704a027816 */ /* 0x004fc400000000ff */
[----:B------:R-:W-:-:S03]  /*8a4f0*/  PRMT R9, R74, 0x7771, RZ ;  /* 0x000077714a097816 */ /* 0x000fc600000000ff */
[----:B------:R-:W-:Y:S04]  /*8a500*/  @P1 STG.E.U8 desc[UR6][R162.64], R2 ;  /* 0x00000002a2001986 */ /* 0x000fe8000c101106 */
[----:B------:R0:W-:Y:S04]  /*8a510*/  @P6 STG.E.U8 desc[UR6][R178.64], R9 ;  /* 0x00000009b2006986 */ /* 0x0001e8000c101106 */
[----:B0-----:R-:W2:Y:S01]  /*8a520*/  LDL.LU.64 R178, [R1+0xd8] ;  /* 0x0000d80001b27983 */ /* 0x001ea20000300a00 */
[----:B------:R-:W-:Y:S02]  /*8a530*/  ISETP.NE.AND P6, PT, R77, RZ, PT ;  /* 0x000000ff4d00720c */ /* 0x000fe40003fc5270 */
[----:B------:R-:W-:-:S02]  /*8a540*/  PRMT R3, R75, 0x7770, RZ ;  /* 0x000077704b037816 */ /* 0x000fc400000000ff */
[----:B------:R-:W-:-:S09]  /*8a550*/  PRMT R4, R75, 0x7771, RZ ;  /* 0x000077714b047816 */ /* 0x000fd200000000ff */
[----:B------:R0:W-:Y:S01]  /*8a560*/  @P6 STG.E.U8 desc[UR6][R164.64], R3 ;  /* 0x00000003a4006986 */ /* 0x0001e2000c101106 */
[----:B------:R-:W-:Y:S02]  /*8a570*/  ISETP.NE.AND P6, PT, R80, RZ, PT ;  /* 0x000000ff5000720c */ /* 0x000fe40003fc5270 */
[C---:B------:R-:W-:Y:S02]  /*8a580*/  LOP3.LUT P0, RZ, R251.reuse, 0x200000, RZ, 0xc0, !PT ;  /* 0x00200000fbff7812 */ /* 0x040fe4000780c0ff */
[C---:B------:R-:W-:Y:S02]  /*8a590*/  LOP3.LUT P2, RZ, R251.reuse, 0x100000, RZ, 0xc0, !PT ;  /* 0x00100000fbff7812 */ /* 0x040fe4000784c0ff */
[C---:B------:R-:W-:Y:S02]  /*8a5a0*/  LOP3.LUT P3, RZ, R251.reuse, 0x80000, RZ, 0xc0, !PT ;  /* 0x00080000fbff7812 */ /* 0x040fe4000786c0ff */
[----:B------:R-:W-:-:S05]  /*8a5b0*/  LOP3.LUT P5, RZ, R251, 0x40000, RZ, 0xc0, !PT ;  /* 0x00040000fbff7812 */ /* 0x000fca00078ac0ff */
[----:B------:R1:W-:Y:S01]  /*8a5c0*/  @P6 STG.E.U8 desc[UR6][R166.64], R4 ;  /* 0x00000004a6006986 */ /* 0x0003e2000c101106 */
[----:B------:R-:W-:Y:S02]  /*8a5d0*/  ISETP.NE.AND P6, PT, R81, RZ, PT ;  /* 0x000000ff5100720c */ /* 0x000fe40003fc5270 */
[C---:B------:R-:W-:Y:S02]  /*8a5e0*/  LOP3.LUT P4, RZ, R251.reuse, 0x20000, RZ, 0xc0, !PT ;  /* 0x00020000fbff7812 */ /* 0x040fe4000788c0ff */
[----:B------:R-:W-:Y:S02]  /*8a5f0*/  LOP3.LUT P1, RZ, R251, 0x10000, RZ, 0xc0, !PT ;  /* 0x00010000fbff7812 */ /* 0x000fe4000782c0ff */
[C---:B------:R-:W-:Y:S02]  /*8a600*/  PRMT R5, R72.reuse, 0x7772, RZ ;  /* 0x0000777248057816 */ /* 0x040fe400000000ff */
[----:B------:R-:W-:Y:S02]  /*8a610*/  PRMT R72, R72, 0x7773, RZ ;  /* 0x0000777348487816 */ /* 0x000fe400000000ff */
[----:B------:R-:W-:-:S02]  /*8a620*/  PRMT R2, R73, 0x7772, RZ ;  /* 0x0000777249027816 */ /* 0x000fc400000000ff */
[----:B------:R-:W-:Y:S01]  /*8a630*/  PRMT R73, R73, 0x7773, RZ ;  /* 0x0000777349497816 */ /* 0x000fe200000000ff */
[----:B------:R-:W-:Y:S01]  /*8a640*/  @P6 STG.E.U8 desc[UR6][R168.64], R5 ;  /* 0x00000005a8006986 */ /* 0x000fe2000c101106 */
[C---:B0-----:R-:W-:Y:S02]  /*8a650*/  PRMT R3, R74.reuse, 0x7772, RZ ;  /* 0x000077724a037816 */ /* 0x041fe400000000ff */
[----:B------:R-:W-:Y:S01]  /*8a660*/  PRMT R74, R74, 0x7773, RZ ;  /* 0x000077734a4a7816 */ /* 0x000fe200000000ff */
[----:B------:R-:W-:Y:S01]  /*8a670*/  @P0 STG.E.U8 desc[UR6][R170.64], R72 ;  /* 0x00000048aa000986 */ /* 0x000fe2000c101106 */
[----:B-1----:R-:W-:-:S03]  /*8a680*/  PRMT R4, R75, 0x7772, RZ ;  /* 0x000077724b047816 */ /* 0x002fc600000000ff */
[----:B------:R0:W-:Y:S04]  /*8a690*/  @P2 STG.E.U8 desc[UR6][R172.64], R2 ;  /* 0x00000002ac002986 */ /* 0x0001e8000c101106 */
[----:B---3--:R1:W-:Y:S04]  /*8a6a0*/  @P3 STG.E.U8 desc[UR6][R174.64], R73 ;  /* 0x00000049ae003986 */ /* 0x0083e8000c101106 */
[----:B----4-:R3:W-:Y:S04]  /*8a6b0*/  @P5 STG.E.U8 desc[UR6][R176.64], R3 ;  /* 0x00000003b0005986 */ /* 0x0107e8000c101106 */
[----:B0-----:R-:W4:Y:S04]  /*8a6c0*/  LDL.LU.64 R172, [R1+0xc8] ;  /* 0x0000c80001ac7983 */ /* 0x001f280000300a00 */
[----:B-1----:R-:W4:Y:S04]  /*8a6d0*/  LDL.LU.64 R174, [R1+0xc0] ;  /* 0x0000c00001ae7983 */ /* 0x002f280000300a00 */
[----:B---3--:R-:W3:Y:S04]  /*8a6e0*/  LDL.LU.64 R176, [R1+0xb0] ;  /* 0x0000b00001b07983 */ /* 0x008ee80000300a00 */
[----:B--2---:R0:W-:Y:S04]  /*8a6f0*/  @P4 STG.E.U8 desc[UR6][R178.64], R74 ;  /* 0x0000004ab2004986 */ /* 0x0041e8000c101106 */
[----:B------:R1:W-:Y:S04]  /*8a700*/  @P1 STG.E.U8 desc[UR6][R68.64], R4 ;  /* 0x0000000444001986 */ /* 0x0003e8000c101106 */
[----:B0-----:R-:W2:Y:S04]  /*8a710*/  LDL.LU.64 R178, [R1+0xa8] ;  /* 0x0000a80001b27983 */ /* 0x001ea80000300a00 */
[----:B-1----:R-:W3:Y:S01]  /*8a720*/  LDL.LU.64 R68, [R1+0x1d90] ;  /* 0x001d900001447983 */ /* 0x002ee20000300a00 */
[----:B------:R-:W-:-:S02]  /*8a730*/  LOP3.LUT P6, RZ, R251, 0x8000, RZ, 0xc0, !PT ;  /* 0x00008000fbff7812 */ /* 0x000fc400078cc0ff */
[C---:B------:R-:W-:Y:S01]  /*8a740*/  LOP3.LUT P0, RZ, R251.reuse, 0x4000, RZ, 0xc0, !PT ;  /* 0x00004000fbff7812 */ /* 0x040fe2000780c0ff */
[----:B------:R-:W2:Y:S01]  /*8a750*/  LDL.LU.64 R160, [R1+0xa0] ;  /* 0x0000a00001a07983 */ /* 0x000ea20000300a00 */
[----:B------:R-:W-:Y:S02]  /*8a760*/  LOP3.LUT P2, RZ, R251, 0x2000, RZ, 0xc0, !PT ;  /* 0x00002000fbff7812 */ /* 0x000fe4000784c0ff */
[----:B------:R-:W-:Y:S01]  /*8a770*/  PRMT R75, R75, 0x7773, RZ ;  /* 0x000077734b4b7816 */ /* 0x000fe200000000ff */
[----:B------:R-:W2:Y:S04]  /*8a780*/  LDL.LU.64 R162, [R1+0x98] ;  /* 0x0000980001a27983 */ /* 0x000ea80000300a00 */
[----:B------:R-:W2:Y:S04]  /*8a790*/  LDL.LU.64 R170, [R1+0x90] ;  /* 0x0000900001aa7983 */ /* 0x000ea80000300a00 */
[----:B------:R-:W2:Y:S04]  /*8a7a0*/  LDL.LU.64 R164, [R1+0x88] ;  /* 0x0000880001a47983 */ /* 0x000ea80000300a00 */
[----:B----4-:R0:W-:Y:S04]  /*8a7b0*/  @P6 STG.E.U8 desc[UR6][R172.64], R75 ;  /* 0x0000004bac006986 */ /* 0x0101e8000c101106 */
[----:B0-----:R-:W4:Y:S04]  /*8a7c0*/  LDL.LU.64 R172, [R1+0x80] ;  /* 0x0000800001ac7983 */ /* 0x001f280000300a00 */
[----:B------:R-:W4:Y:S01]  /*8a7d0*/  LDL.LU.64 R166, [R1+0x78] ;  /* 0x0000780001a67983 */ /* 0x000f220000300a00 */
[----:B------:R-:W-:-:S04]  /*8a7e0*/  LOP3.LUT P5, RZ, R251, 0x100, RZ, 0xc0, !PT ;  /* 0x00000100fbff7812 */ /* 0x000fc800078ac0ff */
[----:B------:R-:W-:Y:S02]  /*8a7f0*/  P2R R73, PR, RZ, 0x20 ;  /* 0x00000020ff497803 */ /* 0x000fe40000000000 */
[----:B------:R-:W-:-:S04]  /*8a800*/  LOP3.LUT P5, RZ, R251, 0x200, RZ, 0xc0, !PT ;  /* 0x00000200fbff7812 */ /* 0x000fc800078ac0ff */
[----:B------:R-:W-:Y:S02]  /*8a810*/  P2R R72, PR, RZ, 0x20 ;  /* 0x00000020ff487803 */ /* 0x000fe40000000000 */
[C---:B------:R-:W-:Y:S02]  /*8a820*/  LOP3.LUT P5, RZ, R251.reuse, 0x400, RZ, 0xc0, !PT ;  /* 0x00000400fbff7812 */ /* 0x040fe400078ac0ff */
[C---:B------:R-:W-:Y:S02]  /*8a830*/  LOP3.LUT P3, RZ, R251.reuse, 0x1000, RZ, 0xc0, !PT ;  /* 0x00001000fbff7812 */ /* 0x040fe4000786c0ff */
[----:B------:R-:W-:Y:S02]  /*8a840*/  P2R R9, PR, RZ, 0x20 ;  /* 0x00000020ff097803 */ /* 0x000fe40000000000 */
[----:B------:R-:W-:Y:S02]  /*8a850*/  LOP3.LUT P5, RZ, R251, 0x800, RZ, 0xc0, !PT ;  /* 0x00000800fbff7812 */ /* 0x000fe400078ac0ff */
[----:B---3--:R-:W-:-:S02]  /*8a860*/  PRMT R2, R68, 0x7770, RZ ;  /* 0x0000777044027816 */ /* 0x008fc400000000ff */
[----:B------:R-:W-:-:S03]  /*8a870*/  PRMT R5, R68, 0x7771, RZ ;  /* 0x0000777144057816 */ /* 0x000fc600000000ff */
[----:B------:R-:W-:Y:S04]  /*8a880*/  @P0 STG.E.U8 desc[UR6][R174.64], R2 ;  /* 0x00000002ae000986 */ /* 0x000fe8000c101106 */
[----:B------:R0:W-:Y:S04]  /*8a890*/  @P2 STG.E.U8 desc[UR6][R70.64], R5 ;  /* 0x0000000546002986 */ /* 0x0001e8000c101106 */
[----:B0-----:R-:W3:Y:S04]  /*8a8a0*/  LDL.LU.64 R70, [R1+0x1d88] ;  /* 0x001d880001467983 */ /* 0x001ee80000300a00 */
[----:B------:R-:W4:Y:S01]  /*8a8b0*/  LDL.LU.64 R168, [R1+0x70] ;  /* 0x0000700001a87983 */ /* 0x000f220000300a00 */
[----:B------:R-:W-:-:S02]  /*8a8c0*/  PRMT R3, R69, 0x7770, RZ ;  /* 0x0000777045037816 */ /* 0x000fc400000000ff */
[----:B------:R-:W-:Y:S01]  /*8a8d0*/  PRMT R6, R69, 0x7771, RZ ;  /* 0x0000777145067816 */ /* 0x000fe200000000ff */
[----:B------:R-:W4:Y:S04]  /*8a8e0*/  LDL.LU.64 R174, [R1+0x68] ;  /* 0x0000680001ae7983 */ /* 0x000f280000300a00 */
[----:B------:R0:W-:Y:S04]  /*8a8f0*/  @P3 STG.E.U8 desc[UR6][R176.64], R3 ;  /* 0x00000003b0003986 */ /* 0x0001e8000c101106 */
[----:B--2---:R1:W-:Y:S04]  /*8a900*/  @P5 STG.E.U8 desc[UR6][R178.64], R6 ;  /* 0x00000006b2005986 */ /* 0x0043e8000c101106 */
[----:B0-----:R-:W2:Y:S04]  /*8a910*/  LDL.LU.64 R176, [R1+0x60] ;  /* 0x0000600001b07983 */ /* 0x001ea80000300a00 */
[----:B-1----:R-:W2:Y:S01]  /*8a920*/  LDL.LU.64 R178, [R1+0x58] ;  /* 0x0000580001b27983 */ /* 0x002ea20000300a00 */
[----:B------:R-:W-:-:S02]  /*8a930*/  ISETP.NE.AND P5, PT, R9, RZ, PT ;  /* 0x000000ff0900720c */ /* 0x000fc40003fa5270 */
        /* <DEDUP_REMOVED lines=8> */
[----:B------:R-:W-:-:S02]  /*8a9c0*/  PRMT R3, R68, 0x7772, RZ ;  /* 0x0000777244037816 */ /* 0x000fc400000000ff */
[----:B------:R-:W-:Y:S02]  /*8a9d0*/  PRMT R68, R68, 0x7773, RZ ;  /* 0x0000777344447816 */ /* 0x000fe400000000ff */
[C---:B------:R-:W-:Y:S02]  /*8a9e0*/  LOP3.LUT P6, RZ, R251.reuse, 0x4, RZ, 0xc0, !PT ;  /* 0x00000004fbff7812 */ /* 0x040fe400078cc0ff */
[C---:B------:R-:W-:Y:S02]  /*8a9f0*/  LOP3.LUT P0, RZ, R251.reuse, 0x2, RZ, 0xc0, !PT ;  /* 0x00000002fbff7812 */ /* 0x040fe4000780c0ff */
[----:B------:R-:W-:Y:S02]  /*8aa00*/  LOP3.LUT P2, RZ, R251, 0x1, RZ, 0xc0, !PT ;  /* 0x00000001fbff7812 */ /* 0x000fe4000784c0ff */
[----:B---3--:R-:W-:-:S05]  /*8aa10*/  PRMT R4, R70, 0x7770, RZ ;  /* 0x0000777046047816 */ /* 0x008fca00000000ff */
[----:B------:R0:W-:Y:S01]  /*8aa20*/  @P5 STG.E.U8 desc[UR6][R160.64], R4 ;  /* 0x00000004a0005986 */ /* 0x0001e2000c101106 */
[----:B------:R-:W-:Y:S02]  /*8aa30*/  ISETP.NE.AND P5, PT, R72, RZ, PT ;  /* 0x000000ff4800720c */ /* 0x000fe40003fa5270 */
[----:B------:R-:W-:Y:S02]  /*8aa40*/  PRMT R9, R70, 0x7771, RZ ;  /* 0x0000777146097816 */ /* 0x000fe400000000ff */
[----:B------:R-:W-:-:S09]  /*8aa50*/  PRMT R2, R71, 0x7770, RZ ;  /* 0x0000777047027816 */ /* 0x000fd200000000ff */
[----:B------:R-:W-:Y:S01]  /*8aa60*/  @P5 STG.E.U8 desc[UR6][R162.64], R9 ;  /* 0x00000009a2005986 */ /* 0x000fe2000c101106 */
[----:B------:R-:W-:Y:S02]  /*8aa70*/  ISETP.NE.AND P5, PT, R73, RZ, PT ;  /* 0x000000ff4900720c */ /* 0x000fe40003fa5270 */
[----:B------:R-:W-:-:S11]  /*8aa80*/  PRMT R5, R71, 0x7771, RZ ;  /* 0x0000777147057816 */ /* 0x000fd600000000ff */
[----:B------:R1:W-:Y:S04]  /*8aa90*/  @P5 STG.E.U8 desc[UR6][R170.64], R2 ;  /* 0x00000002aa005986 */ /* 0x0003e8000c101106 */
[----:B------:R-:W-:Y:S04]  /*8aaa0*/  @P4 STG.E.U8 desc[UR6][R164.64], R5 ;  /* 0x00000005a4004986 */ /* 0x000fe8000c101106 */
[----:B----4-:R3:W-:Y:S01]  /*8aab0*/  @P1 STG.E.U8 desc[UR6][R172.64], R3 ;  /* 0x00000003ac001986 */ /* 0x0107e2000c101106 */
[----:B------:R-:W-:Y:S02]  /*8aac0*/  ISETP.NE.AND P1, PT, R74, RZ, PT ;  /* 0x000000ff4a00720c */ /* 0x000fe40003f25270 */
[----:B0-----:R-:W-:Y:S01]  /*8aad0*/  PRMT R4, R69, 0x7772, RZ ;  /* 0x0000777245047816 */ /* 0x001fe200000000ff */
[----:B-1----:R-:W4:Y:S10]  /*8aae0*/  LDL.LU.64 R170, [R1+0x48] ;  /* 0x0000480001aa7983 */ /* 0x002f340000300a00 */
[----:B------:R-:W-:Y:S01]  /*8aaf0*/  @P1 STG.E.U8 desc[UR6][R166.64], R68 ;  /* 0x00000044a6001986 */ /* 0x000fe2000c101106 */
[----:B------:R-:W-:-:S02]  /*8ab00*/  ISETP.NE.AND P1, PT, R76, RZ, PT ;  /* 0x000000ff4c00720c */ /* 0x000fc40003f25270 */
[----:B------:R-:W-:Y:S01]  /*8ab10*/  PRMT R69, R69, 0x7773, RZ ;  /* 0x0000777345457816 */ /* 0x000fe200000000ff */
[----:B---3--:R-:W3:Y:S10]  /*8ab20*/  LDL.LU.64 R172, [R1+0x40] ;  /* 0x0000400001ac7983 */ /* 0x008ef40000300a00 */
[----:B------:R-:W-:Y:S01]  /*8ab30*/  @P1 STG.E.U8 desc[UR6][R168.64], R4 ;  /* 0x00000004a8001986 */ /* 0x000fe2000c101106 */
[----:B------:R-:W-:-:S02]  /*8ab40*/  ISETP.NE.AND P1, PT, R77, RZ, PT ;  /* 0x000000ff4d00720c */ /* 0x000fc40003f25270 */
[C---:B------:R-:W-:Y:S02]  /*8ab50*/  PRMT R2, R70.reuse, 0x7772, RZ ;  /* 0x0000777246027816 */ /* 0x040fe400000000ff */
[----:B------:R-:W-:Y:S02]  /*8ab60*/  PRMT R70, R70, 0x7773, RZ ;  /* 0x0000777346467816 */ /* 0x000fe400000000ff */
[----:B------:R-:W-:-:S07]  /*8ab70*/  PRMT R3, R71, 0x7772, RZ ;  /* 0x0000777247037816 */ /* 0x000fce00000000ff */
[----:B------:R0:W-:Y:S04]  /*8ab80*/  @P1 STG.E.U8 desc[UR6][R174.64], R69 ;  /* 0x00000045ae001986 */ /* 0x0001e8000c101106 */
[----:B--2---:R1:W-:Y:S04]  /*8ab90*/  @P6 STG.E.U8 desc[UR6][R176.64], R2 ;  /* 0x00000002b0006986 */ /* 0x0043e8000c101106 */
[----:B------:R2:W-:Y:S04]  /*8aba0*/  @P0 STG.E.U8 desc[UR6][R178.64], R70 ;  /* 0x00000046b2000986 */ /* 0x0005e8000c101106 */
[----:B0-----:R-:W3:Y:S04]  /*8abb0*/  LDL.LU.64 R174, [R1+0x30] ;  /* 0x0000300001ae7983 */ /* 0x001ee80000300a00 */
[----:B-1----:R-:W3:Y:S04]  /*8abc0*/  LDL.LU.64 R176, [R1+0x28] ;  /* 0x0000280001b07983 */ /* 0x002ee80000300a00 */
[----:B--2---:R-:W2:Y:S04]  /*8abd0*/  LDL.LU.64 R178, [R1+0x20] ;  /* 0x0000200001b27983 */ /* 0x004ea80000300a00 */
[----:B------:R0:W-:Y:S04]  /*8abe0*/  @P2 STG.E.U8 desc[UR6][R64.64], R3 ;  /* 0x0000000340002986 */ /* 0x0001e8000c101106 */
[----:B0-----:R-:W3:Y:S01]  /*8abf0*/  LDL.LU.64 R64, [R1+0x1d80] ;  /* 0x001d800001407983 */ /* 0x001ee20000300a00 */
[----:B------:R-:W-:-:S02]  /*8ac00*/  LOP3.LUT P3, RZ, R252, 0x80000000, RZ, 0xc0, !PT ;  /* 0x80000000fcff7812 */ /* 0x000fc4000786c0ff */
[C---:B------:R-:W-:Y:S02]  /*8ac10*/  LOP3.LUT P5, RZ, R252.reuse, 0x40000000, RZ, 0xc0, !PT ;  /* 0x40000000fcff7812 */ /* 0x040fe400078ac0ff */
[----:B------:R-:W-:Y:S02]  /*8ac20*/  LOP3.LUT P4, RZ, R252, 0x20000000, RZ, 0xc0, !PT ;  /* 0x20000000fcff7812 */ /* 0x000fe4000788c0ff */
[----:B------:R-:W-:-:S07]  /*8ac30*/  PRMT R71, R71, 0x7773, RZ ;  /* 0x0000777347477816 */ /* 0x000fce00000000ff */
[----:B----4-:R-:W-:Y:S01]  /*8ac40*/  @P3 STG.E.U8 desc[UR6][R170.64], R71 ;  /* 0x00000047aa003986 */ /* 0x010fe2000c101106 */
[C---:B---3--:R-:W-:Y:S02]  /*8ac50*/  PRMT R4, R64.reuse, 0x7770, RZ ;  /* 0x0000777040047816 */ /* 0x048fe400000000ff */
[----:B------:R-:W-:-:S03]  /*8ac60*/  PRMT R5, R64, 0x7771, RZ ;  /* 0x0000777140057816 */ /* 0x000fc600000000ff */
[----:B------:R-:W-:Y:S04]  /*8ac70*/  @P5 STG.E.U8 desc[UR6][R172.64], R4 ;  /* 0x00000004ac005986 */ /* 0x000fe8000c101106 */
[----:B------:R0:W-:Y:S04]  /*8ac80*/  @P4 STG.E.U8 desc[UR6][R66.64], R5 ;  /* 0x0000000542004986 */ /* 0x0001e8000c101106 */
[----:B0-----:R-:W3:Y:S01]  /*8ac90*/  LDL.LU.64 R66, [R1+0x1d78] ;  /* 0x001d780001427983 */ /* 0x001ee20000300a00 */
[----:B------:R-:W-:-:S04]  /*8aca0*/  LOP3.LUT P3, RZ, R252, 0x200000, RZ, 0xc0, !PT ;  /* 0x00200000fcff7812 */ /* 0x000fc8000786c0ff */
[----:B------:R-:W-:Y:S02]  /*8acb0*/  P2R R70, PR, RZ, 0x8 ;  /* 0x00000008ff467803 */ /* 0x000fe40000000000 */
[C---:B------:R-:W-:Y:S02]  /*8acc0*/  LOP3.LUT P3, RZ, R252.reuse, 0x400000, RZ, 0xc0, !PT ;  /* 0x00400000fcff7812 */ /* 0x040fe4000786c0ff */
[C---:B------:R-:W-:Y:S02]  /*8acd0*/  LOP3.LUT P1, RZ, R252.reuse, 0x10000000, RZ, 0xc0, !PT ;  /* 0x10000000fcff7812 */ /* 0x040fe4000782c0ff */
[----:B------:R-:W-:Y:S02]  /*8ace0*/  P2R R69, PR, RZ, 0x8 ;  /* 0x00000008ff457803 */ /* 0x000fe40000000000 */
[C---:B------:R-:W-:Y:S02]  /*8acf0*/  LOP3.LUT P3, RZ, R252.reuse, 0x800000, RZ, 0xc0, !PT ;  /* 0x00800000fcff7812 */ /* 0x040fe4000786c0ff */
[----:B------:R-:W-:-:S02]  /*8ad00*/  LOP3.LUT P6, RZ, R252, 0x8000000, RZ, 0xc0, !PT ;  /* 0x08000000fcff7812 */ /* 0x000fc400078cc0ff */
[C---:B------:R-:W-:Y:S02]  /*8ad10*/  LOP3.LUT P0, RZ, R252.reuse, 0x4000000, RZ, 0xc0, !PT ;  /* 0x04000000fcff7812 */ /* 0x040fe4000780c0ff */
[C---:B------:R-:W-:Y:S02]  /*8ad20*/  LOP3.LUT P2, RZ, R252.reuse, 0x2000000, RZ, 0xc0, !PT ;  /* 0x02000000fcff7812 */ /* 0x040fe4000784c0ff */
[----:B------:R-:W-:Y:S02]  /*8ad30*/  P2R R68, PR, RZ, 0x8 ;  /* 0x00000008ff447803 */ /* 0x000fe40000000000 */
[----:B------:R-:W-:Y:S02]  /*8ad40*/  LOP3.LUT P3, RZ, R252, 0x1000000, RZ, 0xc0, !PT ;  /* 0x01000000fcff7812 */ /* 0x000fe4000786c0ff */
[C---:B------:R-:W-:Y:S02]  /*8ad50*/  PRMT R2, R65.reuse, 0x7770, RZ ;  /* 0x0000777041027816 */ /* 0x040fe400000000ff */
[----:B------:R-:W-:-:S03]  /*8ad60*/  PRMT R6, R65, 0x7771, RZ ;  /* 0x0000777141067816 */ /* 0x000fc600000000ff */
[----:B------:R0:W-:Y:S04]  /*8ad70*/  @P1 STG.E.U8 desc[UR6][R174.64], R2 ;  /* 0x00000002ae001986 */ /* 0x0001e8000c101106 */
[----:B------:R-:W-:Y:S01]  /*8ad80*/  @P6 STG.E.U8 desc[UR6][R176.64], R6 ;  /* 0x00000006b0006986 */ /* 0x000fe2000c101106 */
[----:B0-----:R-:W-:Y:S02]  /*8ad90*/  PRMT R2, R64, 0x7772, RZ ;  /* 0x0000777240027816 */ /* 0x001fe400000000ff */
[----:B------:R-:W-:Y:S02]  /*8ada0*/  LOP3.LUT P4, RZ, R252, 0x10000, RZ, 0xc0, !PT ;  /* 0x00010000fcff7812 */ /* 0x000fe4000788c0ff */
[C---:B---3--:R-:W-:Y:S02]  /*8adb0*/  PRMT R3, R66.reuse, 0x7770, RZ ;  /* 0x0000777042037816 */ /* 0x048fe400000000ff */
[----:B------:R-:W-:-:S02]  /*8adc0*/  PRMT R9, R66, 0x7771, RZ ;  /* 0x0000777142097816 */ /* 0x000fc400000000ff */
[----:B------:R-:W-:Y:S01]  /*8add0*/  PRMT R4, R67, 0x7770, RZ ;  /* 0x0000777043047816 */ /* 0x000fe200000000ff */
[----:B--2---:R-:W-:Y:S04]  /*8ade0*/  @P0 STG.E.U8 desc[UR6][R178.64], R3 ;  /* 0x00000003b2000986 */ /* 0x004fe8000c101106 */
[----:B------:R0:W-:Y:S04]  /*8adf0*/  @P2 STG.E.U8 desc[UR6][R56.64], R9 ;  /* 0x0000000938002986 */ /* 0x0001e8000c101106 */
[----:B------:R1:W-:Y:S01]  /*8ae00*/  @P3 STG.E.U8 desc[UR6][R58.64], R4 ;  /* 0x000000043a003986 */ /* 0x0003e2000c101106 */
[----:B------:R-:W-:-:S02]  /*8ae10*/  ISETP.NE.AND P3, PT, R68, RZ, PT ;  /* 0x000000ff4400720c */ /* 0x000fc40003f65270 */
[----:B------:R-:W-:Y:S01]  /*8ae20*/  PRMT R5, R67, 0x7771, RZ ;  /* 0x0000777143057816 */ /* 0x000fe200000000ff */
[----:B0-----:R-:W2:Y:S04]  /*8ae30*/  LDL.LU.64 R56, [R1+0x1d70] ;  /* 0x001d700001387983 */ /* 0x001ea80000300a00 */
[----:B-1----:R-:W3:Y:S06]  /*8ae40*/  LDL.LU.64 R58, [R1+0x1d68] ;  /* 0x001d6800013a7983 */ /* 0x002eec0000300a00 */
[----:B------:R0:W-:Y:S04]  /*8ae50*/  @P3 STG.E.U8 desc[UR6][R60.64], R5 ;  /* 0x000000053c003986 */ /* 0x0001e8000c101106 */
[----:B0-----:R-:W4:Y:S01]  /*8ae60*/  LDL.LU.64 R60, [R1+0x1d60] ;  /* 0x001d6000013c7983 */ /* 0x001f220000300a00 */
[----:B------:R-:W-:-:S13]  /*8ae70*/  ISETP.NE.AND P3, PT, R69, RZ, PT ;  /* 0x000000ff4500720c */ /* 0x000fda0003f65270 */
[----:B------:R0:W-:Y:S04]  /*8ae80*/  @P3 STG.E.U8 desc[UR6][R62.64], R2 ;  /* 0x000000023e003986 */ /* 0x0001e8000c101106 */
[----:B0-----:R-:W2:Y:S01]  /*8ae90*/  LDL.LU.64 R62, [R1+0x1d58] ;  /* 0x001d5800013e7983 */ /* 0x001ea20000300a00 */
[----:B------:R-:W-:Y:S02]  /*8aea0*/  P2R R73, PR, RZ, 0x10 ;  /* 0x00000010ff497803 */ /* 0x000fe40000000000 */
[----:B------:R-:W-:-:S04]  /*8aeb0*/  LOP3.LUT P4, RZ, R252, 0x20000, RZ, 0xc0, !PT ;  /* 0x00020000fcff7812 */ /* 0x000fc8000788c0ff */
[----:B------:R-:W-:Y:S02]  /*8aec0*/  P2R R72, PR, RZ, 0x10 ;  /* 0x00000010ff487803 */ /* 0x000fe40000000000 */
[----:B------:R-:W-:Y:S02]  /*8aed0*/  LOP3.LUT P4, RZ, R252, 0x40000, RZ, 0xc0, !PT ;  /* 0x00040000fcff7812 */ /* 0x000fe4000788c0ff */
[----:B------:R-:W-:Y:S02]  /*8aee0*/  ISETP.NE.AND P3, PT, R70, RZ, PT ;  /* 0x000000ff4600720c */ /* 0x000fe40003f65270 */
[C---:B------:R-:W-:Y:S02]  /*8aef0*/  LOP3.LUT P5, RZ, R252.reuse, 0x100000, RZ, 0xc0, !PT ;  /* 0x00100000fcff7812 */ /* 0x040fe400078ac0ff */
[----:B------:R-:W-:Y:S02]  /*8af00*/  P2R R71, PR, RZ, 0x10 ;  /* 0x00000010ff477803 */ /* 0x000fe40000000000 */
[----:B------:R-:W-:-:S02]  /*8af10*/  LOP3.LUT P4, RZ, R252, 0x80000, RZ, 0xc0, !PT ;  /* 0x00080000fcff7812 */ /* 0x000fc4000788c0ff */
[----:B------:R-:W-:Y:S02]  /*8af20*/  PRMT R69, R64, 0x7773, RZ ;  /* 0x0000777340457816 */ /* 0x000fe400000000ff */
[C---:B------:R-:W-:Y:S02]  /*8af30*/  PRMT R3, R65.reuse, 0x7772, RZ ;  /* 0x0000777241037816 */ /* 0x040fe400000000ff */
[----:B------:R-:W-:Y:S01]  /*8af40*/  PRMT R65, R65, 0x7773, RZ ;  /* 0x0000777341417816 */ /* 0x000fe200000000ff */
[----:B------:R-:W-:Y:S04]  /*8af50*/  @P3 STG.E.U8 desc[UR6][R12.64], R69 ;  /* 0x000000450c003986 */ /* 0x000fe8000c101106 */
[----:B------:R-:W-:Y:S04]  /*8af60*/  @P5 STG.E.U8 desc[UR6][R14.64], R3 ;  /* 0x000000030e005986 */ /* 0x000fe8000c101106 */
[----:B------:R-:W-:Y:S01]  /*8af70*/  @P4 STG.E.U8 desc[UR6][R16.64], R65 ;  /* 0x0000004110004986 */ /* 0x000fe2000c101106 */
[----:B------:R-:W-:-:S02]  /*8af80*/  ISETP.NE.AND P4, PT, R71, RZ, PT ;  /* 0x000000ff4700720c */ /* 0x000fc40003f85270 */
[C---:B------:R-:W-:Y:S02]  /*8af90*/  PRMT R9, R66.reuse, 0x7772, RZ ;  /* 0x0000777242097816 */ /* 0x040fe400000000ff */
        /* <DEDUP_REMOVED lines=9> */
[C---:B------:R-:W-:Y:S02]  /*8b030*/  PRMT R71, R67.reuse, 0x7772, RZ ;  /* 0x0000777243477816 */ /* 0x040fe400000000ff */
[----:B------:R-:W-:-:S09]  /*8b040*/  PRMT R67, R67, 0x7773, RZ ;  /* 0x0000777343437816 */ /* 0x000fd200000000ff */
[----:B------:R-:W-:Y:S04]  /*8b050*/  @P4 STG.E.U8 desc[UR6][R22.64], R71 ;  /* 0x0000004716004986 */ /* 0x000fe8000c101106 */
[----:B------:R-:W-:Y:S01]  /*8b060*/  @P1 STG.E.U8 desc[UR6][R24.64], R67 ;  /* 0x0000004318001986 */ /* 0x000fe2000c101106 */
[C---:B------:R-:W-:Y:S02]  /*8b070*/  LOP3.LUT P3, RZ, R252.reuse, 0x800, RZ, 0xc0, !PT ;  /* 0x00000800fcff7812 */ /* 0x040fe4000786c0ff */
[C---:B------:R-:W-:Y:S02]  /*8b080*/  LOP3.LUT P5, RZ, R252.reuse, 0x400, RZ, 0xc0, !PT ;  /* 0x00000400fcff7812 */ /* 0x040fe400078ac0ff */
[----:B------:R-:W-:Y:S02]  /*8b090*/  LOP3.LUT P1, RZ, R252, 0x200, RZ, 0xc0, !PT ;  /* 0x00000200fcff7812 */ /* 0x000fe4000782c0ff */
[----:B------:R-:W-:-:S04]  /*8b0a0*/  LOP3.LUT P4, RZ, R7, 0x20000000, RZ, 0xc0, !PT ;  /* 0x2000000007ff7812 */ /* 0x000fc8000788c0ff */
[----:B0-----:R-:W-:Y:S02]  /*8b0b0*/  P2R R18, PR, RZ, 0x10 ;  /* 0x00000010ff127803 */ /* 0x001fe40000000000 */
[----:B------:R-:W-:-:S04]  /*8b0c0*/  LOP3.LUT P4, RZ, R7, 0x40000000, RZ, 0xc0, !PT ;  /* 0x4000000007ff7812 */ /* 0x000fc8000788c0ff */
[----:B------:R-:W-:Y:S02]  /*8b0d0*/  P2R R16, PR, RZ, 0x10 ;  /* 0x00000010ff107803 */ /* 0x000fe40000000000 */
[----:B------:R-:W-:-:S04]  /*8b0e0*/  LOP3.LUT P4, RZ, R7, 0x80000000, RZ, 0xc0, !PT ;  /* 0x8000000007ff7812 */ /* 0x000fc8000788c0ff */
[----:B------:R-:W-:Y:S02]  /*8b0f0*/  P2R R14, PR, RZ, 0x10 ;  /* 0x00000010ff0e7803 */ /* 0x000fe40000000000 */
[----:B------:R-:W-:-:S04]  /*8b100*/  LOP3.LUT P4, RZ, R252, 0x1, RZ, 0xc0, !PT ;  /* 0x00000001fcff7812 */ /* 0x000fc8000788c0ff */
[----:B------:R-:W-:Y:S02]  /*8b110*/  P2R R12, PR, RZ, 0x10 ;  /* 0x00000010ff0c7803 */ /* 0x000fe40000000000 */
[----:B------:R-:W-:Y:S02]  /*8b120*/  LOP3.LUT P4, RZ, R252, 0x2, RZ, 0xc0, !PT ;  /* 0x00000002fcff7812 */ /* 0x000fe4000788c0ff */
[C---:B----4-:R-:W-:Y:S02]  /*8b130*/  PRMT R3, R60.reuse, 0x7770, RZ ;  /* 0x000077703c037816 */ /* 0x050fe400000000ff */
[----:B------:R-:W-:Y:S02]  /*8b140*/  PRMT R13, R60, 0x7771, RZ ;  /* 0x000077713c0d7816 */ /* 0x000fe400000000ff */
[----:B------:R-:W-:Y:S01]  /*8b150*/  PRMT R9, R61, 0x7770, RZ ;  /* 0x000077703d097816 */ /* 0x000fe200000000ff */
[----:B------:R0:W-:Y:S04]  /*8b160*/  @P6 STG.E.U8 desc[UR6][R26.64], R3 ;  /* 0x000000031a006986 */ /* 0x0001e8000c101106 */
[----:B------:R4:W-:Y:S04]  /*8b170*/  @P0 STG.E.U8 desc[UR6][R28.64], R13 ;  /* 0x0000000d1c000986 */ /* 0x0009e8000c101106 */
[----:B------:R3:W-:Y:S01]  /*8b180*/  @P2 STG.E.U8 desc[UR6][R30.64], R9 ;  /* 0x000000091e002986 */ /* 0x0007e2000c101106 */
[----:B------:R-:W-:-:S04]  /*8b190*/  LOP3.LUT P2, RZ, R252, 0x8, RZ, 0xc0, !PT ;  /* 0x00000008fcff7812 */ /* 0x000fc8000784c0ff */
[----:B------:R-:W-:Y:S02]  /*8b1a0*/  P2R R6, PR, RZ, 0x4 ;  /* 0x00000004ff067803 */ /* 0x000fe40000000000 */
[----:B------:R-:W-:-:S04]  /*8b1b0*/  LOP3.LUT P2, RZ, R252, 0x10, RZ, 0xc0, !PT ;  /* 0x00000010fcff7812 */ /* 0x000fc8000784c0ff */
[----:B------:R-:W-:Y:S02]  /*8b1c0*/  P2R R4, PR, RZ, 0x4 ;  /* 0x00000004ff047803 */ /* 0x000fe40000000000 */
[C---:B------:R-:W-:Y:S02]  /*8b1d0*/  LOP3.LUT P2, RZ, R252.reuse, 0x20, RZ, 0xc0, !PT ;  /* 0x00000020fcff7812 */ /* 0x040fe4000784c0ff */
[C---:B------:R-:W-:Y:S02]  /*8b1e0*/  LOP3.LUT P6, RZ, R252.reuse, 0x100, RZ, 0xc0, !PT ;  /* 0x00000100fcff7812 */ /* 0x040fe400078cc0ff */
[C---:B------:R-:W-:Y:S02]  /*8b1f0*/  LOP3.LUT P0, RZ, R252.reuse, 0x80, RZ, 0xc0, !PT ;  /* 0x00000080fcff7812 */ /* 0x040fe4000780c0ff */
[----:B------:R-:W-:Y:S02]  /*8b200*/  P2R R2, PR, RZ, 0x4 ;  /* 0x00000004ff027803 */ /* 0x000fe40000000000 */
[----:B------:R-:W-:-:S02]  /*8b210*/  LOP3.LUT P2, RZ, R252, 0x40, RZ, 0xc0, !PT ;  /* 0x00000040fcff7812 */ /* 0x000fc4000784c0ff */
[----:B-1----:R-:W-:Y:S02]  /*8b220*/  PRMT R5, R61, 0x7771, RZ ;  /* 0x000077713d057816 */ /* 0x002fe400000000ff */
[C---:B--2---:R-:W-:Y:S02]  /*8b230*/  PRMT R15, R62.reuse, 0x7770, RZ ;  /* 0x000077703e0f7816 */ /* 0x044fe400000000ff */
[----:B------:R-:W-:Y:S02]  /*8b240*/  PRMT R17, R62, 0x7771, RZ ;  /* 0x000077713e117816 */ /* 0x000fe400000000ff */
[C---:B0-----:R-:W-:Y:S01]  /*8b250*/  PRMT R3, R63.reuse, 0x7770, RZ ;  /* 0x000077703f037816 */ /* 0x041fe200000000ff */
[----:B------:R0:W-:Y:S01]  /*8b260*/  @P3 STG.E.U8 desc[UR6][R32.64], R5 ;  /* 0x0000000520003986 */ /* 0x0001e2000c101106 */
[----:B----4-:R-:W-:Y:S02]  /*8b270*/  PRMT R13, R63, 0x7771, RZ ;  /* 0x000077713f0d7816 */ /* 0x010fe400000000ff */
[----:B---3--:R-:W-:Y:S01]  /*8b280*/  PRMT R9, R60, 0x7772, RZ ;  /* 0x000077723c097816 */ /* 0x008fe200000000ff */
[----:B------:R1:W-:Y:S04]  /*8b290*/  @P5 STG.E.U8 desc[UR6][R34.64], R15 ;  /* 0x0000000f22005986 */ /* 0x0003e8000c101106 */
[----:B------:R-:W-:Y:S04]  /*8b2a0*/  @P1 STG.E.U8 desc[UR6][R36.64], R17 ;  /* 0x0000001124001986 */ /* 0x000fe8000c101106 */
[----:B------:R2:W-:Y:S04]  /*8b2b0*/  @P6 STG.E.U8 desc[UR6][R38.64], R3 ;  /* 0x0000000326006986 */ /* 0x0005e8000c101106 */
[----:B------:R3:W-:Y:S04]  /*8b2c0*/  @P0 STG.E.U8 desc[UR6][R40.64], R13 ;  /* 0x0000000d28000986 */ /* 0x0007e8000c101106 */
[----:B------:R4:W-:Y:S01]  /*8b2d0*/  @P2 STG.E.U8 desc[UR6][R42.64], R9 ;  /* 0x000000092a002986 */ /* 0x0009e2000c101106 */
[----:B------:R-:W-:-:S02]  /*8b2e0*/  ISETP.NE.AND P2, PT, R2, RZ, PT ;  /* 0x000000ff0200720c */ /* 0x000fc40003f45270 */
[----:B0-----:R-:W-:Y:S02]  /*8b2f0*/  PRMT R5, R60, 0x7773, RZ ;  /* 0x000077733c057816 */ /* 0x001fe400000000ff */
[----:B-1----:R-:W-:-:S09]  /*8b300*/  PRMT R15, R61, 0x7772, RZ ;  /* 0x000077723d0f7816 */ /* 0x002fd200000000ff */
[----:B------:R0:W-:Y:S01]  /*8b310*/  @P2 STG.E.U8 desc[UR6][R44.64], R5 ;  /* 0x000000052c002986 */ /* 0x0001e2000c101106 */
[----:B------:R-:W-:Y:S02]  /*8b320*/  ISETP.NE.AND P2, PT, R4, RZ, PT ;  /* 0x000000ff0400720c */ /* 0x000fe40003f45270 */
[----:B------:R-:W-:Y:S02]  /*8b330*/  LOP3.LUT P3, RZ, R252, 0x4, RZ, 0xc0, !PT ;  /* 0x00000004fcff7812 */ /* 0x000fe4000786c0ff */
[----:B------:R-:W-:-:S09]  /*8b340*/  PRMT R61, R61, 0x7773, RZ ;  /* 0x000077733d3d7816 */ /* 0x000fd200000000ff */
[----:B------:R1:W-:Y:S01]  /*8b350*/  @P2 STG.E.U8 desc[UR6][R46.64], R15 ;  /* 0x0000000f2e002986 */ /* 0x0003e2000c101106 */
[----:B------:R-:W-:Y:S02]  /*8b360*/  ISETP.NE.AND P2, PT, R6, RZ, PT ;  /* 0x000000ff0600720c */ /* 0x000fe40003f45270 */
[C---:B--2---:R-:W-:Y:S02]  /*8b370*/  PRMT R3, R62.reuse, 0x7772, RZ ;  /* 0x000077723e037816 */ /* 0x044fe400000000ff */
[----:B---3--:R-:W-:-:S09]  /*8b380*/  PRMT R13, R62, 0x7773, RZ ;  /* 0x000077733e0d7816 */ /* 0x008fd200000000ff */
[----:B------:R-:W-:Y:S04]  /*8b390*/  @P2 STG.E.U8 desc[UR6][R48.64], R61 ;  /* 0x0000003d30002986 */ /* 0x000fe8000c101106 */
[----:B------:R2:W-:Y:S04]  /*8b3a0*/  @P3 STG.E.U8 desc[UR6][R50.64], R3 ;  /* 0x0000000332003986 */ /* 0x0005e8000c101106 */
[----:B------:R3:W-:Y:S01]  /*8b3b0*/  @P4 STG.E.U8 desc[UR6][R52.64], R13 ;  /* 0x0000000d34004986 */ /* 0x0007e2000c101106 */
[----:B------:R-:W-:Y:S02]  /*8b3c0*/  ISETP.NE.AND P4, PT, R12, RZ, PT ;  /* 0x000000ff0c00720c */ /* 0x000fe40003f85270 */
[----:B----4-:R-:W-:-:S02]  /*8b3d0*/  PRMT R9, R63, 0x7772, RZ ;  /* 0x000077723f097816 */ /* 0x010fc400000000ff */
[----:B------:R-:W-:-:S09]  /*8b3e0*/  PRMT R63, R63, 0x7773, RZ ;  /* 0x000077733f3f7816 */ /* 0x000fd200000000ff */
[----:B------:R4:W-:Y:S01]  /*8b3f0*/  @P4 STG.E.U8 desc[UR6][R54.64], R9 ;  /* 0x0000000936004986 */ /* 0x0009e2000c101106 */
[----:B------:R-:W-:Y:S02]  /*8b400*/  ISETP.NE.AND P4, PT, R14, RZ, PT ;  /* 0x000000ff0e00720c */ /* 0x000fe40003f85270 */
[----:B0-----:R-:W-:-:S11]  /*8b410*/  PRMT R5, R56, 0x7770, RZ ;  /* 0x0000777038057816 */ /* 0x001fd600000000ff */
[----:B------:R-:W-:Y:S01]  /*8b420*/  @P4 STG.E.U8 desc[UR6][R180.64], R63 ;  /* 0x0000003fb4004986 */ /* 0x000fe2000c101106 */
[----:B------:R-:W-:Y:S02]  /*8b430*/  ISETP.NE.AND P4, PT, R16, RZ, PT ;  /* 0x000000ff1000720c */ /* 0x000fe40003f85270 */
[----:B-1----:R-:W-:-:S11]  /*8b440*/  PRMT R15, R56, 0x7771, RZ ;  /* 0x00007771380f7816 */ /* 0x002fd600000000ff */
[----:B------:R0:W-:Y:S01]  /*8b450*/  @P4 STG.E.U8 desc[UR6][R182.64], R5 ;  /* 0x00000005b6004986 */ /* 0x0001e2000c101106 */
[----:B------:R-:W-:Y:S02]  /*8b460*/  ISETP.NE.AND P4, PT, R18, RZ, PT ;  /* 0x000000ff1200720c */ /* 0x000fe40003f85270 */
[C---:B------:R-:W-:Y:S02]  /*8b470*/  LOP3.LUT P1, RZ, R7.reuse, 0x10000000, RZ, 0xc0, !PT ;  /* 0x1000000007ff7812 */ /* 0x040fe4000782c0ff */
[C---:B------:R-:W-:Y:S02]  /*8b480*/  LOP3.LUT P5, RZ, R7.reuse, 0x8000000, RZ, 0xc0, !PT ;  /* 0x0800000007ff7812 */ /* 0x040fe400078ac0ff */
[----:B------:R-:W-:-:S07]  /*8b490*/  LOP3.LUT P6, RZ, R7, 0x4000000, RZ, 0xc0, !PT ;  /* 0x0400000007ff7812 */ /* 0x000fce00078cc0ff */
[----:B------:R1:W-:Y:S01]  /*8b4a0*/  @P4 STG.E.U8 desc[UR6][R184.64], R15 ;  /* 0x0000000fb8004986 */ /* 0x0003e2000c101106 */
[----:B------:R-:W-:Y:S02]  /*8b4b0*/  LOP3.LUT P4, RZ, R7, 0x20000, RZ, 0xc0, !PT ;  /* 0x0002000007ff7812 */ /* 0x000fe4000788c0ff */
[----:B--2---:R-:W-:Y:S02]  /*8b4c0*/  PRMT R3, R57, 0x7770, RZ ;  /* 0x0000777039037816 */ /* 0x004fe400000000ff */
[----:B------:R-:W-:Y:S02]  /*8b4d0*/  P2R R6, PR, RZ, 0x10 ;  /* 0x00000010ff067803 */ /* 0x000fe40000000000 */
[----:B------:R-:W-:Y:S02]  /*8b4e0*/  LOP3.LUT P4, RZ, R7, 0x40000, RZ, 0xc0, !PT ;  /* 0x0004000007ff7812 */ /* 0x000fe4000788c0ff */
[----:B---3--:R-:W-:Y:S02]  /*8b4f0*/  PRMT R13, R57, 0x7771, RZ ;  /* 0x00007771390d7816 */ /* 0x008fe400000000ff */
[----:B----4-:R-:W-:-:S02]  /*8b500*/  PRMT R9, R58, 0x7770, RZ ;  /* 0x000077703a097816 */ /* 0x010fc400000000ff */
[----:B------:R-:W-:Y:S01]  /*8b510*/  P2R R4, PR, RZ, 0x10 ;  /* 0x00000010ff047803 */ /* 0x000fe20000000000 */
[----:B------:R2:W-:Y:S01]  /*8b520*/  @P1 STG.E.U8 desc[UR6][R186.64], R3 ;  /* 0x00000003ba001986 */ /* 0x0005e2000c101106 */
[C---:B------:R-:W-:Y:S02]  /*8b530*/  LOP3.LUT P0, RZ, R7.reuse, 0x2000000, RZ, 0xc0, !PT ;  /* 0x0200000007ff7812 */ /* 0x040fe4000780c0ff */
[C---:B------:R-:W-:Y:S01]  /*8b540*/  LOP3.LUT P4, RZ, R7.reuse, 0x80000, RZ, 0xc0, !PT ;  /* 0x0008000007ff7812 */ /* 0x040fe2000788c0ff */
[----:B------:R3:W-:Y:S01]  /*8b550*/  @P5 STG.E.U8 desc[UR6][R188.64], R13 ;  /* 0x0000000dbc005986 */ /* 0x0007e2000c101106 */
[C---:B------:R-:W-:Y:S02]  /*8b560*/  LOP3.LUT P2, RZ, R7.reuse, 0x1000000, RZ, 0xc0, !PT ;  /* 0x0100000007ff7812 */ /* 0x040fe4000784c0ff */
[C---:B------:R-:W-:Y:S01]  /*8b570*/  LOP3.LUT P3, RZ, R7.reuse, 0x800000, RZ, 0xc0, !PT ;  /* 0x0080000007ff7812 */ /* 0x040fe2000786c0ff */
[----:B------:R4:W-:Y:S01]  /*8b580*/  @P6 STG.E.U8 desc[UR6][R190.64], R9 ;  /* 0x00000009be006986 */ /* 0x0009e2000c101106 */
[----:B------:R-:W-:-:S02]  /*8b590*/  LOP3.LUT P1, RZ, R7, 0x400000, RZ, 0xc0, !PT ;  /* 0x0040000007ff7812 */ /* 0x000fc4000782c0ff */
[C---:B------:R-:W-:Y:S02]  /*8b5a0*/  LOP3.LUT P6, RZ, R7.reuse, 0x200000, RZ, 0xc0, !PT ;  /* 0x0020000007ff7812 */ /* 0x040fe400078cc0ff */
[----:B------:R-:W-:Y:S02]  /*8b5b0*/  P2R R2, PR, RZ, 0x10 ;  /* 0x00000010ff027803 */ /* 0x000fe40000000000 */
[----:B------:R-:W-:Y:S02]  /*8b5c0*/  LOP3.LUT P4, RZ, R7, 0x100000, RZ, 0xc0, !PT ;  /* 0x0010000007ff7812 */ /* 0x000fe4000788c0ff */
[----:B------:R-:W-:Y:S02]  /*8b5d0*/  PRMT R17, R58, 0x7771, RZ ;  /* 0x000077713a117816 */ /* 0x000fe400000000ff */
[C---:B0-----:R-:W-:Y:S02]  /*8b5e0*/  PRMT R5, R59.reuse, 0x7770, RZ ;  /* 0x000077703b057816 */ /* 0x041fe400000000ff */
[----:B-1----:R-:W-:-:S02]  /*8b5f0*/  PRMT R15, R59, 0x7771, RZ ;  /* 0x000077713b0f7816 */ /* 0x002fc400000000ff */
[C---:B--2---:R-:W-:Y:S01]  /*8b600*/  PRMT R3, R56.reuse, 0x7772, RZ ;  /* 0x0000777238037816 */ /* 0x044fe200000000ff */
[----:B------:R0:W-:Y:S01]  /*8b610*/  @P0 STG.E.U8 desc[UR6][R192.64], R17 ;  /* 0x00000011c0000986 */ /* 0x0001e2000c101106 */
[----:B---3--:R-:W-:Y:S02]  /*8b620*/  PRMT R13, R56, 0x7773, RZ ;  /* 0x00007773380d7816 */ /* 0x008fe400000000ff */
[----:B----4-:R-:W-:Y:S01]  /*8b630*/  PRMT R9, R57, 0x7772, RZ ;  /* 0x0000777239097816 */ /* 0x010fe200000000ff */
[----:B------:R1:W-:Y:S04]  /*8b640*/  @P2 STG.E.U8 desc[UR6][R194.64], R5 ;  /* 0x00000005c2002986 */ /* 0x0003e8000c101106 */
[----:B------:R2:W-:Y:S04]  /*8b650*/  @P3 STG.E.U8 desc[UR6][R196.64], R15 ;  /* 0x0000000fc4003986 */ /* 0x0005e8000c101106 */
[----:B------:R3:W-:Y:S04]  /*8b660*/  @P1 STG.E.U8 desc[UR6][R198.64], R3 ;  /* 0x00000003c6001986 */ /* 0x0007e8000c101106 */
[----:B------:R-:W-:Y:S04]  /*8b670*/  @P6 STG.E.U8 desc[UR6][R200.64], R13 ;  /* 0x0000000dc8006986 */ /* 0x000fe8000c101106 */
[----:B------:R-:W-:Y:S01]  /*8b680*/  @P4 STG.E.U8 desc[UR6][R202.64], R9 ;  /* 0x00000009ca004986 */ /* 0x000fe2000c101106 */
[----:B------:R-:W-:-:S02]  /*8b690*/  ISETP.NE.AND P4, PT, R2, RZ, PT ;  /* 0x000000ff0200720c */ /* 0x000fc40003f85270 */
[----:B------:R-:W-:Y:S02]  /*8b6a0*/  LOP3.LUT P3, RZ, R7, 0x800, RZ, 0xc0, !PT ;  /* 0x0000080007ff7812 */ /* 0x000fe4000786c0ff */
[----:B------:R-:W-:Y:S02]  /*8b6b0*/  PRMT R57, R57, 0x7773, RZ ;  /* 0x0000777339397816 */ /* 0x000fe400000000ff */
[----:B------:R-:W-:Y:S02]  /*8b6c0*/  P2R R18, PR, RZ, 0x8 ;  /* 0x00000008ff127803 */ /* 0x000fe40000000000 */
[----:B------:R-:W-:-:S04]  /*8b6d0*/  LOP3.LUT P3, RZ, R7, 0x1000, RZ, 0xc0, !PT ;  /* 0x0000100007ff7812 */ /* 0x000fc8000786c0ff */
[----:B------:R-:W-:Y:S01]  /*8b6e0*/  P2R R16, PR, RZ, 0x8 ;  /* 0x00000008ff107803 */ /* 0x000fe20000000000 */
[----:B------:R-:W-:Y:S01]  /*8b6f0*/  @P4 STG.E.U8 desc[UR6][R204.64], R57 ;  /* 0x00000039cc004986 */ /* 0x000fe2000c101106 */
[C---:B------:R-:W-:Y:S02]  /*8b700*/  LOP3.LUT P3, RZ, R7.reuse, 0x2000, RZ, 0xc0, !PT ;  /* 0x0000200007ff7812 */ /* 0x040fe4000786c0ff */
[----:B------:R-:W-:Y:S02]  /*8b710*/  ISETP.NE.AND P4, PT, R4, RZ, PT ;  /* 0x000000ff0400720c */ /* 0x000fe40003f85270 */
[----:B------:R-:W-:Y:S02]  /*8b720*/  P2R R14, PR, RZ, 0x8 ;  /* 0x00000008ff0e7803 */ /* 0x000fe40000000000 */
[----:B------:R-:W-:Y:S02]  /*8b730*/  LOP3.LUT P3, RZ, R7, 0x4000, RZ, 0xc0, !PT ;  /* 0x0000400007ff7812 */ /* 0x000fe4000786c0ff */
[----:B0-----:R-:W-:-:S02]  /*8b740*/  PRMT R17, R58, 0x7772, RZ ;  /* 0x000077723a117816 */ /* 0x001fc400000000ff */
[----:B------:R-:W-:Y:S02]  /*8b750*/  P2R R12, PR, RZ, 0x8 ;  /* 0x00000008ff0c7803 */ /* 0x000fe40000000000 */
[----:B------:R-:W-:-:S03]  /*8b760*/  LOP3.LUT P3, RZ, R7, 0x8000, RZ, 0xc0, !PT ;  /* 0x0000800007ff7812 */ /* 0x000fc6000786c0ff */
[----:B------:R-:W-:Y:S01]  /*8b770*/  @P4 STG.E.U8 desc[UR6][R206.64], R17 ;  /* 0x00000011ce004986 */ /* 0x000fe2000c101106 */
[----:B-1----:R-:W-:Y:S02]  /*8b780*/  P2R R5, PR, RZ, 0x8 ;  /* 0x00000008ff057803 */ /* 0x002fe40000000000 */
[----:B------:R-:W-:Y:S02]  /*8b790*/  ISETP.NE.AND P4, PT, R6, RZ, PT ;  /* 0x000000ff0600720c */ /* 0x000fe40003f85270 */
[----:B------:R-:W-:Y:S02]  /*8b7a0*/  LOP3.LUT P3, RZ, R7, 0x10000, RZ, 0xc0, !PT ;  /* 0x0001000007ff7812 */ /* 0x000fe4000786c0ff */
[----:B--2---:R-:W-:Y:S02]  /*8b7b0*/  PRMT R15, R58, 0x7773, RZ ;  /* 0x000077733a0f7816 */ /* 0x004fe400000000ff */
[----:B---3--:R-:W-:Y:S02]  /*8b7c0*/  PRMT R3, R59, 0x7772, RZ ;  /* 0x000077723b037816 */ /* 0x008fe400000000ff */
[----:B------:R-:W-:-:S02]  /*8b7d0*/  LOP3.LUT P2, RZ, R7, 0x400, RZ, 0xc0, !PT ;  /* 0x0000040007ff7812 */ /* 0x000fc4000784c0ff */
[----:B------:R-:W-:-:S03]  /*8b7e0*/  LOP3.LUT P1, RZ, R7, 0x200, RZ, 0xc0, !PT ;  /* 0x0000020007ff7812 */ /* 0x000fc6000782c0ff */
[----:B------:R-:W-:Y:S01]  /*8b7f0*/  @P4 STG.E.U8 desc[UR6][R208.64], R15 ;  /* 0x0000000fd0004986 */ /* 0x000fe2000c101106 */
[C---:B------:R-:W-:Y:S02]  /*8b800*/  LOP3.LUT P0, RZ, R7.reuse, 0x100, RZ, 0xc0, !PT ;  /* 0x0000010007ff7812 */ /* 0x040fe4000780c0ff */
[C---:B------:R-:W-:Y:S01]  /*8b810*/  LOP3.LUT P6, RZ, R7.reuse, 0x80, RZ, 0xc0, !PT ;  /* 0x0000008007ff7812 */ /* 0x040fe200078cc0ff */
[----:B------:R-:W-:Y:S01]  /*8b820*/  @P3 STG.E.U8 desc[UR6][R210.64], R3 ;  /* 0x00000003d2003986 */ /* 0x000fe2000c101106 */
[C---:B------:R-:W-:Y:S02]  /*8b830*/  LOP3.LUT P5, RZ, R7.reuse, 0x40, RZ, 0xc0, !PT ;  /* 0x0000004007ff7812 */ /* 0x040fe400078ac0ff */
[----:B------:R-:W-:Y:S02]  /*8b840*/  LOP3.LUT P4, RZ, R7, 0x20, RZ, 0xc0, !PT ;  /* 0x0000002007ff7812 */ /* 0x000fe4000788c0ff */
[----:B------:R-:W-:Y:S02]  /*8b850*/  ISETP.NE.AND P3, PT, R5, RZ, PT ;  /* 0x000000ff0500720c */ /* 0x000fe40003f65270 */
[----:B------:R-:W0:Y:S01]  /*8b860*/  LDS.128 R4, [R0] ;  /* 0x0000000000047984 */ /* 0x000e220000000c00 */
[----:B------:R-:W-:-:S10]  /*8b870*/  PRMT R59, R59, 0x7773, RZ ;  /* 0x000077733b3b7816 */ /* 0x000fd400000000ff */
[----:B------:R-:W-:Y:S01]  /*8b880*/  @P3 STG.E.U8 desc[UR6][R212.64], R59 ;  /* 0x0000003bd4003986 */ /* 0x000fe2000c101106 */
[----:B------:R-:W-:Y:S02]  /*8b890*/  ISETP.NE.AND P3, PT, R12, RZ, PT ;  /* 0x000000ff0c00720c */ /* 0x000fe40003f65270 */
[----:B0-----:R-:W-:-:S11]  /*8b8a0*/  PRMT R9, R4, 0x7770, RZ ;  /* 0x0000777004097816 */ /* 0x001fd600000000ff */
[----:B------:R0:W-:Y:S01]  /*8b8b0*/  @P3 STG.E.U8 desc[UR6][R214.64], R9 ;  /* 0x00000009d6003986 */ /* 0x0001e2000c101106 */
[----:B------:R-:W-:Y:S02]  /*8b8c0*/  ISETP.NE.AND P3, PT, R14, RZ, PT ;  /* 0x000000ff0e00720c */ /* 0x000fe40003f65270 */
[----:B------:R-:W-:Y:S02]  /*8b8d0*/  PRMT R13, R4, 0x7771, RZ ;  /* 0x00007771040d7816 */ /* 0x000fe400000000ff */
[----:B------:R-:W-:-:S09]  /*8b8e0*/  PRMT R17, R5, 0x7770, RZ ;  /* 0x0000777005117816 */ /* 0x000fd200000000ff */
[----:B------:R1:W-:Y:S01]  /*8b8f0*/  @P3 STG.E.U8 desc[UR6][R216.64], R13 ;  /* 0x0000000dd8003986 */ /* 0x0003e2000c101106 */
[----:B------:R-:W-:Y:S02]  /*8b900*/  ISETP.NE.AND P3, PT, R16, RZ, PT ;  /* 0x000000ff1000720c */ /* 0x000fe40003f65270 */
[----:B------:R-:W-:-:S11]  /*8b910*/  PRMT R15, R5, 0x7771, RZ ;  /* 0x00007771050f7816 */ /* 0x000fd600000000ff */
[----:B------:R2:W-:Y:S01]  /*8b920*/  @P3 STG.E.U8 desc[UR6][R218.64], R17 ;  /* 0x00000011da003986 */ /* 0x0005e2000c101106 */
[----:B------:R-:W-:Y:S02]  /*8b930*/  ISETP.NE.AND P3, PT, R18, RZ, PT ;  /* 0x000000ff1200720c */ /* 0x000fe40003f65270 */
[C---:B------:R-:W-:Y:S02]  /*8b940*/  PRMT R3, R6.reuse, 0x7770, RZ ;  /* 0x0000777006037816 */ /* 0x040fe400000000ff */
[----:B------:R-:W-:Y:S02]  /*8b950*/  PRMT R19, R6, 0x7771, RZ ;  /* 0x0000777106137816 */ /* 0x000fe400000000ff */
[C---:B0-----:R-:W-:Y:S02]  /*8b960*/  PRMT R9, R7.reuse, 0x7770, RZ ;  /* 0x0000777007097816 */ /* 0x041fe400000000ff */
[----:B-1----:R-:W-:Y:S02]  /*8b970*/  PRMT R13, R7, 0x7771, RZ ;  /* 0x00007771070d7816 */ /* 0x002fe400000000ff */
[----:B--2---:R-:W-:-:S03]  /*8b980*/  PRMT R17, R4, 0x7772, RZ ;  /* 0x0000777204117816 */ /* 0x004fc600000000ff */
[----:B------:R0:W-:Y:S01]  /*8b990*/  @P3 STG.E.U8 desc[UR6][R220.64], R15 ;  /* 0x0000000fdc003986 */ /* 0x0001e2000c101106 */
[----:B------:R-:W-:-:S03]  /*8b9a0*/  LOP3.LUT P3, RZ, R8, 0x40000000, RZ, 0xc0, !PT ;  /* 0x4000000008ff7812 */ /* 0x000fc6000786c0ff */
        /* <DEDUP_REMOVED lines=9> */
[----:B------:R-:W-:Y:S02]  /*8ba40*/  LOP3.LUT P5, RZ, R8, 0x2000000, RZ, 0xc0, !PT ;  /* 0x0200000008ff7812 */ /* 0x000fe400078ac0ff */
[----:B0-----:R-:W-:Y:S02]  /*8ba50*/  PRMT R15, R4, 0x7773, RZ ;  /* 0x00007773040f7816 */ /* 0x001fe400000000ff */
[C---:B------:R-:W-:Y:S02]  /*8ba60*/  PRMT R21, R5.reuse, 0x7772, RZ ;  /* 0x0000777205157816 */ /* 0x040fe400000000ff */
[----:B------:R-:W-:Y:S02]  /*8ba70*/  PRMT R5, R5, 0x7773, RZ ;  /* 0x0000777305057816 */ /* 0x000fe400000000ff */
[C---:B-1----:R-:W-:Y:S01]  /*8ba80*/  PRMT R3, R6.reuse, 0x7772, RZ ;  /* 0x0000777206037816 */ /* 0x042fe200000000ff */
[----:B------:R3:W-:Y:S01]  /*8ba90*/  @P4 STG.E.U8 desc[UR6][R232.64], R15 ;  /* 0x0000000fe8004986 */ /* 0x0007e2000c101106 */
[----:B--2---:R-:W-:-:S02]  /*8baa0*/  PRMT R19, R6, 0x7773, RZ ;  /* 0x0000777306137816 */ /* 0x004fc400000000ff */
[C---:B------:R-:W-:Y:S01]  /*8bab0*/  PRMT R23, R7.reuse, 0x7772, RZ ;  /* 0x0000777207177816 */ /* 0x040fe200000000ff */
[----:B------:R3:W-:Y:S04]  /*8bac0*/  @P3 STG.E.U8 desc[UR6][R234.64], R21 ;  /* 0x00000015ea003986 */ /* 0x0007e8000c101106 */
[----:B------:R3:W-:Y:S04]  /*8bad0*/  @P2 STG.E.U8 desc[UR6][R236.64], R5 ;  /* 0x00000005ec002986 */ /* 0x0007e8000c101106 */
[----:B------:R3:W-:Y:S04]  /*8bae0*/  @P1 STG.E.U8 desc[UR6][R238.64], R3 ;  /* 0x00000003ee001986 */ /* 0x0007e8000c101106 */
[----:B------:R3:W-:Y:S01]  /*8baf0*/  @P0 STG.E.U8 desc[UR6][R240.64], R19 ;  /* 0x00000013f0000986 */ /* 0x0007e2000c101106 */
[----:B------:R-:W-:-:S03]  /*8bb00*/  PRMT R7, R7, 0x7773, RZ ;  /* 0x0000777307077816 */ /* 0x000fc600000000ff */
[----:B------:R3:W-:Y:S01]  /*8bb10*/  @P6 STG.E.U8 desc[UR6][R242.64], R23 ;  /* 0x00000017f2006986 */ /* 0x0007e2000c101106 */
[----:B------:R-:W-:Y:S05]  /*8bb20*/  @!P5 EXIT ;  /* 0x000000000000d94d */ /* 0x000fea0003800000 */
[----:B------:R-:W-:Y:S01]  /*8bb30*/  STG.E.U8 desc[UR6][R10.64], R7 ;  /* 0x000000070a007986 */ /* 0x000fe2000c101106 */
[----:B------:R-:W-:Y:S05]  /*8bb40*/  EXIT ;  /* 0x000000000000794d */ /* 0x000fea0003800000 */
.L_x_3:
[----:B------:R-:W-:-:S00]  /*8bb50*/  BRA `(.L_x_3) ;  /* 0xfffffffc00fc7947 */ /* 0x000fc0000383ffff */
[----:B------:R-:W-:-:S00]  /*8bb60*/  NOP ;  /* 0x0000000000007918 */ /* 0x000fc00000000000 */
        /* <DEDUP_REMOVED lines=9> */
.L_x_4:


//--------------------- .nv.shared.matmul_kernel  --------------------------
	.section	.nv.shared.matmul_kernel,"aw",@nobits
	.sectionflags	@""
	.align	16
	.zero		1024


//--------------------- .nv.shared.reserved.0     --------------------------
	.section	.nv.shared.reserved.0,"aw",@nobits
	.weak		__nv_reservedSMEM_offset_0_alias
	.size		__nv_reservedSMEM_offset_0_alias, 0, 0
	.other		__nv_reservedSMEM_offset_0_alias,@"STO_CUDA_RESERVED_SHARED STV_DEFAULT"
__nv_reservedSMEM_offset_0_alias:
	.zero		0


//--------------------- .nv.constant0.matmul_kernel --------------------------
	.section	.nv.constant0.matmul_kernel,"a",@progbits
	.sectionflags	@""
	.align	4
.nv.constant0.matmul_kernel:
	.zero		608


//--------------------- SYMBOLS --------------------------

	.type		.nv.reservedSmem.offset0,@object
	.size		.nv.reservedSmem.offset0,0x4
